	.target	sm_100a

	.elftype	@"ET_EXEC"


//--------------------- .note.nv.tkinfo           --------------------------
	.section	.note.nv.tkinfo,"",@"SHT_NOTE"
	.sectionflags	@"SHF_NOTE_NV_TKINFO"
	.tkinfo
        /*0018*/ 	.word	0x00000002
        /*0030*/ 	.string	""
        /*0030*/ 	.string	"ptxas"
        /*0030*/ 	.string	"Cuda compilation tools, release 13.0, V13.0.88"
        /*0030*/ 	.string	"Build cuda_13.0.r13.0/compiler.36424714_0"
        /*0030*/ 	.string	"-arch sm_100a -m 64 "



//--------------------- .note.nv.cuinfo           --------------------------
	.section	.note.nv.cuinfo,"",@"SHT_NOTE"
	.sectionflags	@"SHF_NOTE_NV_CUINFO"
        /*0018*/ 	.short	0x0002
        /*001a*/ 	.short	0x0064
        /*001c*/ 	.short	0x0082
	.zero		2


//--------------------- .nv.info                  --------------------------
	.section	.nv.info,"",@"SHT_CUDA_INFO"
	.align	4


	//----- nvinfo : EIATTR_REGCOUNT
	.align		4
        /*0000*/ 	.byte	0x04, 0x2f
        /*0002*/ 	.short	(.L_19 - .L_18)
	.align		4
.L_18:
        /*0004*/ 	.word	index@(_ZN7cutlass13device_kernelINS_4conv6kernel13ConvUniversalINS1_16ConvProblemShapeILNS1_8OperatorE0ELi3EEENS1_10collective14CollectiveConvINS1_47MainloopSm100TmaUmmaWarpSpecializedImplicitGemmILS5_0ELi8ELi3ELi1ELi2EN4cute5tupleIJNSA_1CILi2EEENSC_ILi1EEESE_EEEEENSB_IJNSC_ILi128EEENSC_ILi64EEENSB_IJSI_EEEEEENS_10tfloat32_tESL_NSA_8TiledMMAINSA_8MMA_AtomIJNSA_23SM100_MMA_TF32_2x1SM_SSISL_SL_fLi128ELi64ELNSA_4UMMA5MajorE0ELSQ_0ELNSP_7ScaleInE0ELSR_0EEEEEENSA_6LayoutINSB_IJSE_SE_SE_EEENSB_IJNSC_ILi0EEESW_SW_EEEEENSB_IJNSA_10UnderscoreESZ_SZ_EEEEENS7_6detail27Sm100ImplicitGemmTileTraitsINSA_25SM100_TMA_2SM_LOAD_IM2COLENSA_14ComposedLayoutINSA_7SwizzleILi3ELi4ELi3EEENSA_18smem_ptr_flag_bitsILi32EEENSU_INSB_IJNSC_ILi8EEENSC_ILi32EEEEEENSB_IJS1B_SE_EEEEEEEvEENS13_INSA_18SM100_TMA_2SM_LOADES1F_vEEEENS_8epilogue10collective18CollectiveEpilogueINS1K_23Sm100TmaWarpSpecializedILi3ELi2ELi16ELb1ELb0EEEJNSB_IJSI_SI_SJ_EEENSB_IJNSU_ISI_SE_EENSU_INSB_IJNSC_ILi16EEESD_EEENSB_IJSE_S1B_EEEEEEEESL_NSB_IJNSB_IJllllEEESE_SW_EEESL_S1X_NS1K_6fusion15FusionCallbacksIS1O_NS1Y_17LinearCombinationISL_fSL_fLNS_15FloatRoundStyleE2EEES1P_S1V_JEEENSA_5SM1004TMEM4LOAD26SM100_TMEM_LOAD_32dp32b16xENSA_20SM90_TMA_LOAD_IM2COLENS15_INS16_ILi2ELi4ELi3EEES19_NSU_INSB_IJS1A_S1R_EEENSB_IJS1R_SE_EEEEEEENSA_39AutoVectorizingCopyWithAssumedAlignmentILi128EEENSA_21SM90_TMA_STORE_IM2COLES2D_S2F_S2F_EEEvvEEEEvNT_6ParamsE)
        /*0008*/ 	.word	0x00000055


	//----- nvinfo : EIATTR_FRAME_SIZE
	.align		4
.L_19:
        /*000c*/ 	.byte	0x04, 0x11
        /*000e*/ 	.short	(.L_21 - .L_20)
	.align		4
.L_20:
        /*0010*/ 	.word	index@($__internal_2_$__cuda_sm10x_tcgen05_guardrail_trap_unallocated_columns_being_dealloced)
        /*0014*/ 	.word	0x00000008


	//----- nvinfo : EIATTR_FRAME_SIZE
	.align		4
.L_21:
        /*0018*/ 	.byte	0x04, 0x11
        /*001a*/ 	.short	(.L_23 - .L_22)
	.align		4
.L_22:
        /*001c*/ 	.word	index@($__internal_1_$__cuda_sm10x_tcgen05_guardrail_trap_phase_invalid_during_alloc)
        /*0020*/ 	.word	0x00000008


	//----- nvinfo : EIATTR_FRAME_SIZE
	.align		4
.L_23:
        /*0024*/ 	.byte	0x04, 0x11
        /*0026*/ 	.short	(.L_25 - .L_24)
	.align		4
.L_24:
        /*0028*/ 	.word	index@($__internal_0_$__cuda_sm10x_tcgen05_guardrail_trap_col_being_dealloced_not_returned_by_alloc)
        /*002c*/ 	.word	0x00000008


	//----- nvinfo : EIATTR_FRAME_SIZE
	.align		4
.L_25:
        /*0030*/ 	.byte	0x04, 0x11
        /*0032*/ 	.short	(.L_27 - .L_26)
	.align		4
.L_26:
        /*0034*/ 	.word	index@(_ZN7cutlass13device_kernelINS_4conv6kernel13ConvUniversalINS1_16ConvProblemShapeILNS1_8OperatorE0ELi3EEENS1_10collective14CollectiveConvINS1_47MainloopSm100TmaUmmaWarpSpecializedImplicitGemmILS5_0ELi8ELi3ELi1ELi2EN4cute5tupleIJNSA_1CILi2EEENSC_ILi1EEESE_EEEEENSB_IJNSC_ILi128EEENSC_ILi64EEENSB_IJSI_EEEEEENS_10tfloat32_tESL_NSA_8TiledMMAINSA_8MMA_AtomIJNSA_23SM100_MMA_TF32_2x1SM_SSISL_SL_fLi128ELi64ELNSA_4UMMA5MajorE0ELSQ_0ELNSP_7ScaleInE0ELSR_0EEEEEENSA_6LayoutINSB_IJSE_SE_SE_EEENSB_IJNSC_ILi0EEESW_SW_EEEEENSB_IJNSA_10UnderscoreESZ_SZ_EEEEENS7_6detail27Sm100ImplicitGemmTileTraitsINSA_25SM100_TMA_2SM_LOAD_IM2COLENSA_14ComposedLayoutINSA_7SwizzleILi3ELi4ELi3EEENSA_18smem_ptr_flag_bitsILi32EEENSU_INSB_IJNSC_ILi8EEENSC_ILi32EEEEEENSB_IJS1B_SE_EEEEEEEvEENS13_INSA_18SM100_TMA_2SM_LOADES1F_vEEEENS_8epilogue10collective18CollectiveEpilogueINS1K_23Sm100TmaWarpSpecializedILi3ELi2ELi16ELb1ELb0EEEJNSB_IJSI_SI_SJ_EEENSB_IJNSU_ISI_SE_EENSU_INSB_IJNSC_ILi16EEESD_EEENSB_IJSE_S1B_EEEEEEEESL_NSB_IJNSB_IJllllEEESE_SW_EEESL_S1X_NS1K_6fusion15FusionCallbacksIS1O_NS1Y_17LinearCombinationISL_fSL_fLNS_15FloatRoundStyleE2EEES1P_S1V_JEEENSA_5SM1004TMEM4LOAD26SM100_TMEM_LOAD_32dp32b16xENSA_20SM90_TMA_LOAD_IM2COLENS15_INS16_ILi2ELi4ELi3EEES19_NSU_INSB_IJS1A_S1R_EEENSB_IJS1R_SE_EEEEEEENSA_39AutoVectorizingCopyWithAssumedAlignmentILi128EEENSA_21SM90_TMA_STORE_IM2COLES2D_S2F_S2F_EEEvvEEEEvNT_6ParamsE)
        /*0038*/ 	.word	0x00000008


	//----- nvinfo : EIATTR_MIN_STACK_SIZE
	.align		4
.L_27:
        /*003c*/ 	.byte	0x04, 0x12
        /*003e*/ 	.short	(.L_29 - .L_28)
	.align		4
.L_28:
        /*0040*/ 	.word	index@(_ZN7cutlass13device_kernelINS_4conv6kernel13ConvUniversalINS1_16ConvProblemShapeILNS1_8OperatorE0ELi3EEENS1_10collective14CollectiveConvINS1_47MainloopSm100TmaUmmaWarpSpecializedImplicitGemmILS5_0ELi8ELi3ELi1ELi2EN4cute5tupleIJNSA_1CILi2EEENSC_ILi1EEESE_EEEEENSB_IJNSC_ILi128EEENSC_ILi64EEENSB_IJSI_EEEEEENS_10tfloat32_tESL_NSA_8TiledMMAINSA_8MMA_AtomIJNSA_23SM100_MMA_TF32_2x1SM_SSISL_SL_fLi128ELi64ELNSA_4UMMA5MajorE0ELSQ_0ELNSP_7ScaleInE0ELSR_0EEEEEENSA_6LayoutINSB_IJSE_SE_SE_EEENSB_IJNSC_ILi0EEESW_SW_EEEEENSB_IJNSA_10UnderscoreESZ_SZ_EEEEENS7_6detail27Sm100ImplicitGemmTileTraitsINSA_25SM100_TMA_2SM_LOAD_IM2COLENSA_14ComposedLayoutINSA_7SwizzleILi3ELi4ELi3EEENSA_18smem_ptr_flag_bitsILi32EEENSU_INSB_IJNSC_ILi8EEENSC_ILi32EEEEEENSB_IJS1B_SE_EEEEEEEvEENS13_INSA_18SM100_TMA_2SM_LOADES1F_vEEEENS_8epilogue10collective18CollectiveEpilogueINS1K_23Sm100TmaWarpSpecializedILi3ELi2ELi16ELb1ELb0EEEJNSB_IJSI_SI_SJ_EEENSB_IJNSU_ISI_SE_EENSU_INSB_IJNSC_ILi16EEESD_EEENSB_IJSE_S1B_EEEEEEEESL_NSB_IJNSB_IJllllEEESE_SW_EEESL_S1X_NS1K_6fusion15FusionCallbacksIS1O_NS1Y_17LinearCombinationISL_fSL_fLNS_15FloatRoundStyleE2EEES1P_S1V_JEEENSA_5SM1004TMEM4LOAD26SM100_TMEM_LOAD_32dp32b16xENSA_20SM90_TMA_LOAD_IM2COLENS15_INS16_ILi2ELi4ELi3EEES19_NSU_INSB_IJS1A_S1R_EEENSB_IJS1R_SE_EEEEEEENSA_39AutoVectorizingCopyWithAssumedAlignmentILi128EEENSA_21SM90_TMA_STORE_IM2COLES2D_S2F_S2F_EEEvvEEEEvNT_6ParamsE)
        /*0044*/ 	.word	0x00000008
.L_29:


//--------------------- .nv.compat                --------------------------
	.section	.nv.compat,"",@"SHT_CUDA_COMPAT_INFO"
	.align	4
        /*0000*/ 	.byte	0x02, 0x09, 0x01, 0x00, 0x02, 0x02, 0x02, 0x00, 0x02, 0x05, 0x05, 0x00, 0x03, 0x07, 0x01, 0x01
        /*0010*/ 	.byte	0x02, 0x03, 0x01, 0x00, 0x02, 0x06, 0x01, 0x00, 0x04, 0x0b, 0x08, 0x00, 0x09, 0x00, 0x00, 0x00
        /*0020*/ 	.byte	0x00, 0x00, 0x00, 0x00


//--------------------- .nv.info._ZN7cutlass13device_kernelINS_4conv6kernel13ConvUniversalINS1_16ConvProblemShapeILNS1_8OperatorE0ELi3EEENS1_10collective14CollectiveConvINS1_47MainloopSm100TmaUmmaWarpSpecializedImplicitGemmILS5_0ELi8ELi3ELi1ELi2EN4cute5tupleIJNSA_1CILi2EEENSC_ILi1EEESE_EEEEENSB_IJNSC_ILi128EEENSC_ILi64EEENSB_IJSI_EEEEEENS_10tfloat32_tESL_NSA_8TiledMMAINSA_8MMA_AtomIJNSA_23SM100_MMA_TF32_2x1SM_SSISL_SL_fLi128ELi64ELNSA_4UMMA5MajorE0ELSQ_0ELNSP_7ScaleInE0ELSR_0EEEEEENSA_6LayoutINSB_IJSE_SE_SE_EEENSB_IJNSC_ILi0EEESW_SW_EEEEENSB_IJNSA_10UnderscoreESZ_SZ_EEEEENS7_6detail27Sm100ImplicitGemmTileTraitsINSA_25SM100_TMA_2SM_LOAD_IM2COLENSA_14ComposedLayoutINSA_7SwizzleILi3ELi4ELi3EEENSA_18smem_ptr_flag_bitsILi32EEENSU_INSB_IJNSC_ILi8EEENSC_ILi32EEEEEENSB_IJS1B_SE_EEEEEEEvEENS13_INSA_18SM100_TMA_2SM_LOADES1F_vEEEENS_8epilogue10collective18CollectiveEpilogueINS1K_23Sm100TmaWarpSpecializedILi3ELi2ELi16ELb1ELb0EEEJNSB_IJSI_SI_SJ_EEENSB_IJNSU_ISI_SE_EENSU_INSB_IJNSC_ILi16EEESD_EEENSB_IJSE_S1B_EEEEEEEESL_NSB_IJNSB_IJllllEEESE_SW_EEESL_S1X_NS1K_6fusion15FusionCallbacksIS1O_NS1Y_17LinearCombinationISL_fSL_fLNS_15FloatRoundStyleE2EEES1P_S1V_JEEENSA_5SM1004TMEM4LOAD26SM100_TMEM_LOAD_32dp32b16xENSA_20SM90_TMA_LOAD_IM2COLENS15_INS16_ILi2ELi4ELi3EEES19_NSU_INSB_IJS1A_S1R_EEENSB_IJS1R_SE_EEEEEEENSA_39AutoVectorizingCopyWithAssumedAlignmentILi128EEENSA_21SM90_TMA_STORE_IM2COLES2D_S2F_S2F_EEEvvEEEEvNT_6ParamsE --------------------------
	.section	.nv.info._ZN7cutlass13device_kernelINS_4conv6kernel13ConvUniversalINS1_16ConvProblemShapeILNS1_8OperatorE0ELi3EEENS1_10collective14CollectiveConvINS1_47MainloopSm100TmaUmmaWarpSpecializedImplicitGemmILS5_0ELi8ELi3ELi1ELi2EN4cute5tupleIJNSA_1CILi2EEENSC_ILi1EEESE_EEEEENSB_IJNSC_ILi128EEENSC_ILi64EEENSB_IJSI_EEEEEENS_10tfloat32_tESL_NSA_8TiledMMAINSA_8MMA_AtomIJNSA_23SM100_MMA_TF32_2x1SM_SSISL_SL_fLi128ELi64ELNSA_4UMMA5MajorE0ELSQ_0ELNSP_7ScaleInE0ELSR_0EEEEEENSA_6LayoutINSB_IJSE_SE_SE_EEENSB_IJNSC_ILi0EEESW_SW_EEEEENSB_IJNSA_10UnderscoreESZ_SZ_EEEEENS7_6detail27Sm100ImplicitGemmTileTraitsINSA_25SM100_TMA_2SM_LOAD_IM2COLENSA_14ComposedLayoutINSA_7SwizzleILi3ELi4ELi3EEENSA_18smem_ptr_flag_bitsILi32EEENSU_INSB_IJNSC_ILi8EEENSC_ILi32EEEEEENSB_IJS1B_SE_EEEEEEEvEENS13_INSA_18SM100_TMA_2SM_LOADES1F_vEEEENS_8epilogue10collective18CollectiveEpilogueINS1K_23Sm100TmaWarpSpecializedILi3ELi2ELi16ELb1ELb0EEEJNSB_IJSI_SI_SJ_EEENSB_IJNSU_ISI_SE_EENSU_INSB_IJNSC_ILi16EEESD_EEENSB_IJSE_S1B_EEEEEEEESL_NSB_IJNSB_IJllllEEESE_SW_EEESL_S1X_NS1K_6fusion15FusionCallbacksIS1O_NS1Y_17LinearCombinationISL_fSL_fLNS_15FloatRoundStyleE2EEES1P_S1V_JEEENSA_5SM1004TMEM4LOAD26SM100_TMEM_LOAD_32dp32b16xENSA_20SM90_TMA_LOAD_IM2COLENS15_INS16_ILi2ELi4ELi3EEES19_NSU_INSB_IJS1A_S1R_EEENSB_IJS1R_SE_EEEEEEENSA_39AutoVectorizingCopyWithAssumedAlignmentILi128EEENSA_21SM90_TMA_STORE_IM2COLES2D_S2F_S2F_EEEvvEEEEvNT_6ParamsE,"",@"SHT_CUDA_INFO"
	.sectionflags	@""
	.align	4


	//----- nvinfo : EIATTR_CUDA_API_VERSION
	.align		4
        /*0000*/ 	.byte	0x04, 0x37
        /*0002*/ 	.short	(.L_31 - .L_30)
.L_30:
        /*0004*/ 	.word	0x00000082


	//----- nvinfo : EIATTR_KPARAM_INFO
	.align		4
.L_31:
        /*0008*/ 	.byte	0x04, 0x17
        /*000a*/ 	.short	(.L_33 - .L_32)
.L_32:
        /*000c*/ 	.word	0x00000000
        /*0010*/ 	.short	0x0000
        /*0012*/ 	.short	0x0000
        /*0014*/ 	.byte	0x00, 0xf0, 0x01, 0x24


	//----- nvinfo : EIATTR_AT_ENTRY_FRAGMENTS
	.align		4
.L_33:
        /*0018*/ 	.byte	0x04, 0x4f
        /*001a*/ 	.short	(.L_35 - .L_34)


	//   ....[0]....
.L_34:
        /*001c*/ 	.word	0x00000007


	//----- nvinfo : EIATTR_RESERVED_SMEM_USED
	.align		4
.L_35:
        /*0020*/ 	.byte	0x01, 0x41
	.zero		2


	//----- nvinfo : EIATTR_SPARSE_MMA_MASK
	.align		4
        /*0024*/ 	.byte	0x03, 0x50
        /*0026*/ 	.short	0x0000


	//----- nvinfo : EIATTR_TCGEN05_2CTA_USED
	.align		4
        /*0028*/ 	.byte	0x01, 0x52
	.zero		2


	//----- nvinfo : EIATTR_MAXREG_COUNT
	.align		4
        /*002c*/ 	.byte	0x03, 0x1b
        /*002e*/ 	.short	0x00ff


	//----- nvinfo : EIATTR_NUM_BARRIERS
	.align		4
        /*0030*/ 	.byte	0x02, 0x4c
        /*0032*/ 	.byte	0x07
	.zero		1


	//----- nvinfo : EIATTR_EXTERNS
	.align		4
        /*0034*/ 	.byte	0x04, 0x0f
        /*0036*/ 	.short	(.L_37 - .L_36)


	//   ....[0]....
	.align		4
.L_36:
        /*0038*/ 	.word	index@(__assertfail)


	//----- nvinfo : EIATTR_MERCURY_ISA_VERSION
	.align		4
.L_37:
        /*003c*/ 	.byte	0x03, 0x5f
        /*003e*/ 	.short	0x0101


	//----- nvinfo : EIATTR_INT_WARP_WIDE_INSTR_OFFSETS
	.align		4
        /*0040*/ 	.byte	0x04, 0x31
        /*0042*/ 	.short	(.L_39 - .L_38)


	//   ....[0]....
.L_38:
        /*0044*/ 	.word	0x00000cb0


	//   ....[1]....
        /*0048*/ 	.word	0x00000d60


	//   ....[2]....
        /*004c*/ 	.word	0x00007a70


	//   ....[3]....
        /*0050*/ 	.word	0x00007a90


	//   ....[4]....
        /*0054*/ 	.word	0x00007ac0


	//   ....[5]....
        /*0058*/ 	.word	0x000087e0


	//   ....[6]....
        /*005c*/ 	.word	0x00008940


	//   ....[7]....
        /*0060*/ 	.word	0x000089a0


	//   ....[8]....
        /*0064*/ 	.word	0x00008b40


	//   ....[9]....
        /*0068*/ 	.word	0x00008c20


	//   ....[10]....
        /*006c*/ 	.word	0x00008cb0


	//----- nvinfo : EIATTR_COOP_GROUP_MASK_REGIDS
	.align		4
.L_39:
        /*0070*/ 	.byte	0x04, 0x29
        /*0072*/ 	.short	(.L_41 - .L_40)


	//   ....[0]....
.L_40:
        /*0074*/ 	.word	0xffffffff


	//   ....[1]....
        /*0078*/ 	.word	0xffffffff


	//   ....[2]....
        /*007c*/ 	.word	0xffffffff


	//   ....[3]....
        /*0080*/ 	.word	0xffffffff


	//   ....[4]....
        /*0084*/ 	.word	0xffffffff


	//   ....[5]....
        /*0088*/ 	.word	0xffffffff


	//   ....[6]....
        /*008c*/ 	.word	0xffffffff


	//   ....[7]....
        /*0090*/ 	.word	0xffffffff


	//   ....[8]....
        /*0094*/ 	.word	0xffffffff


	//   ....[9]....
        /*0098*/ 	.word	0xffffffff


	//   ....[10]....
        /*009c*/ 	.word	0xffffffff


	//   ....[11]....
        /*00a0*/ 	.word	0xffffffff


	//   ....[12]....
        /*00a4*/ 	.word	0xffffffff


	//----- nvinfo : EIATTR_COOP_GROUP_INSTR_OFFSETS
	.align		4
.L_41:
        /*00a8*/ 	.byte	0x04, 0x28
        /*00aa*/ 	.short	(.L_43 - .L_42)


	//   ....[0]....
.L_42:
        /*00ac*/ 	.word	0x000000d0


	//   ....[1]....
        /*00b0*/ 	.word	0x00000540


	//   ....[2]....
        /*00b4*/ 	.word	0x00000760


	//   ....[3]....
        /*00b8*/ 	.word	0x000008e0


	//   ....[4]....
        /*00bc*/ 	.word	0x000009e0


	//   ....[5]....
        /*00c0*/ 	.word	0x00000b30


	//   ....[6]....
        /*00c4*/ 	.word	0x00000dd0


	//   ....[7]....
        /*00c8*/ 	.word	0x00005770


	//   ....[8]....
        /*00cc*/ 	.word	0x00006740


	//   ....[9]....
        /*00d0*/ 	.word	0x00006c10


	//   ....[10]....
        /*00d4*/ 	.word	0x00006c40


	//   ....[11]....
        /*00d8*/ 	.word	0x00007990


	//   ....[12]....
        /*00dc*/ 	.word	0x00007b90


	//----- nvinfo : EIATTR_VRC_CTA_INIT_COUNT
	.align		4
.L_43:
        /*00e0*/ 	.byte	0x02, 0x4a
        /*00e2*/ 	.byte	0x80
	.zero		1


	//----- nvinfo : EIATTR_SYSCALL_OFFSETS
	.align		4
        /*00e4*/ 	.byte	0x04, 0x46
        /*00e6*/ 	.short	(.L_45 - .L_44)


	//   ....[0]....
.L_44:
        /*00e8*/ 	.word	0x00009970


	//   ....[1]....
        /*00ec*/ 	.word	0x00009a60


	//   ....[2]....
        /*00f0*/ 	.word	0x0000a4a0


	//   ....[3]....
        /*00f4*/ 	.word	0x0000af00


	//----- nvinfo : EIATTR_MBARRIER_INSTR_OFFSETS
	.align		4
.L_45:
        /*00f8*/ 	.byte	0x04, 0x39
        /*00fa*/ 	.short	(.L_47 - .L_46)


	//   ....[0]....
.L_46:
        /*00fc*/ 	.word	0x00000650
        /*0100*/ 	.word	0x000000ff
        /*0104*/ 	.word	0x00000000
        /*0108*/ 	.short	0x0100
        /*010a*/ 	.byte	0x04
	.zero		1


	//   ....[1]....
        /*010c*/ 	.word	0x00000660
        /*0110*/ 	.word	0x000000ff
        /*0114*/ 	.word	0x00000040
        /*0118*/ 	.short	0x0100
        /*011a*/ 	.byte	0x04
	.zero		1


	//   ....[2]....
        /*011c*/ 	.word	0x00000670
        /*0120*/ 	.word	0x000000ff
        /*0124*/ 	.word	0x00000008
        /*0128*/ 	.short	0x0100
        /*012a*/ 	.byte	0x04
	.zero		1


	//   ....[3]....
        /*012c*/ 	.word	0x00000680
        /*0130*/ 	.word	0x000000ff
        /*0134*/ 	.word	0x00000048
        /*0138*/ 	.short	0x0100
        /*013a*/ 	.byte	0x04
	.zero		1


	//   ....[4]....
        /*013c*/ 	.word	0x00000690
        /*0140*/ 	.word	0x000000ff
        /*0144*/ 	.word	0x00000010
        /*0148*/ 	.short	0x0100
        /*014a*/ 	.byte	0x04
	.zero		1


	//   ....[5]....
        /*014c*/ 	.word	0x000006a0
        /*0150*/ 	.word	0x000000ff
        /*0154*/ 	.word	0x00000050
        /*0158*/ 	.short	0x0100
        /*015a*/ 	.byte	0x04
	.zero		1


	//   ....[6]....
        /*015c*/ 	.word	0x000006b0
        /*0160*/ 	.word	0x000000ff
        /*0164*/ 	.word	0x00000018
        /*0168*/ 	.short	0x0100
        /*016a*/ 	.byte	0x04
	.zero		1


	//   ....[7]....
        /*016c*/ 	.word	0x000006c0
        /*0170*/ 	.word	0x000000ff
        /*0174*/ 	.word	0x00000058
        /*0178*/ 	.short	0x0100
        /*017a*/ 	.byte	0x04
	.zero		1


	//   ....[8]....
        /*017c*/ 	.word	0x000006d0
        /*0180*/ 	.word	0x000000ff
        /*0184*/ 	.word	0x00000020
        /*0188*/ 	.short	0x0100
        /*018a*/ 	.byte	0x04
	.zero		1


	//   ....[9]....
        /*018c*/ 	.word	0x000006e0
        /*0190*/ 	.word	0x000000ff
        /*0194*/ 	.word	0x00000060
        /*0198*/ 	.short	0x0100
        /*019a*/ 	.byte	0x04
	.zero		1


	//   ....[10]....
        /*019c*/ 	.word	0x000006f0
        /*01a0*/ 	.word	0x000000ff
        /*01a4*/ 	.word	0x00000028
        /*01a8*/ 	.short	0x0100
        /*01aa*/ 	.byte	0x04
	.zero		1


	//   ....[11]....
        /*01ac*/ 	.word	0x00000700
        /*01b0*/ 	.word	0x000000ff
        /*01b4*/ 	.word	0x00000068
        /*01b8*/ 	.short	0x0100
        /*01ba*/ 	.byte	0x04
	.zero		1


	//   ....[12]....
        /*01bc*/ 	.word	0x00000710
        /*01c0*/ 	.word	0x000000ff
        /*01c4*/ 	.word	0x00000030
        /*01c8*/ 	.short	0x0100
        /*01ca*/ 	.byte	0x04
	.zero		1


	//   ....[13]....
        /*01cc*/ 	.word	0x00000720
        /*01d0*/ 	.word	0x000000ff
        /*01d4*/ 	.word	0x00000070
        /*01d8*/ 	.short	0x0100
        /*01da*/ 	.byte	0x04
	.zero		1


	//   ....[14]....
        /*01dc*/ 	.word	0x00000730
        /*01e0*/ 	.word	0x000000ff
        /*01e4*/ 	.word	0x00000038
        /*01e8*/ 	.short	0x0100
        /*01ea*/ 	.byte	0x04
	.zero		1


	//   ....[15]....
        /*01ec*/ 	.word	0x00000740
        /*01f0*/ 	.word	0x000000ff
        /*01f4*/ 	.word	0x00000078
        /*01f8*/ 	.short	0x0100
        /*01fa*/ 	.byte	0x04
	.zero		1


	//   ....[16]....
        /*01fc*/ 	.word	0x00000870
        /*0200*/ 	.word	0x000000ff
        /*0204*/ 	.word	0x00000080
        /*0208*/ 	.short	0x0100
        /*020a*/ 	.byte	0x04
	.zero		1


	//   ....[17]....
        /*020c*/ 	.word	0x00000880
        /*0210*/ 	.word	0x000000ff
        /*0214*/ 	.word	0x00000098
        /*0218*/ 	.short	0x0100
        /*021a*/ 	.byte	0x04
	.zero		1


	//   ....[18]....
        /*021c*/ 	.word	0x00000890
        /*0220*/ 	.word	0x000000ff
        /*0224*/ 	.word	0x00000088
        /*0228*/ 	.short	0x0100
        /*022a*/ 	.byte	0x04
	.zero		1


	//   ....[19]....
        /*022c*/ 	.word	0x000008a0
        /*0230*/ 	.word	0x000000ff
        /*0234*/ 	.word	0x000000a0
        /*0238*/ 	.short	0x0100
        /*023a*/ 	.byte	0x04
	.zero		1


	//   ....[20]....
        /*023c*/ 	.word	0x000008b0
        /*0240*/ 	.word	0x000000ff
        /*0244*/ 	.word	0x00000090
        /*0248*/ 	.short	0x0100
        /*024a*/ 	.byte	0x04
	.zero		1


	//   ....[21]....
        /*024c*/ 	.word	0x000008c0
        /*0250*/ 	.word	0x000000ff
        /*0254*/ 	.word	0x000000a8
        /*0258*/ 	.short	0x0100
        /*025a*/ 	.byte	0x04
	.zero		1


	//   ....[22]....
        /*025c*/ 	.word	0x000009b0
        /*0260*/ 	.word	0x000000ff
        /*0264*/ 	.word	0x000000b0
        /*0268*/ 	.short	0x0100
        /*026a*/ 	.byte	0x04
	.zero		1


	//   ....[23]....
        /*026c*/ 	.word	0x000009c0
        /*0270*/ 	.word	0x000000ff
        /*0274*/ 	.word	0x000000b8
        /*0278*/ 	.short	0x0100
        /*027a*/ 	.byte	0x04
	.zero		1


	//   ....[24]....
        /*027c*/ 	.word	0x00000b00
        /*0280*/ 	.word	0x000000ff
        /*0284*/ 	.word	0x000000c0
        /*0288*/ 	.short	0x0100
        /*028a*/ 	.byte	0x06
	.zero		1


	//   ....[25]....
        /*028c*/ 	.word	0x00000b10
        /*0290*/ 	.word	0x000000ff
        /*0294*/ 	.word	0x000000c8
        /*0298*/ 	.short	0x0100
        /*029a*/ 	.byte	0x06
	.zero		1


	//   ....[26]....
        /*029c*/ 	.word	0x00000c50
        /*02a0*/ 	.word	0x000000ff
        /*02a4*/ 	.word	0x000000d0
        /*02a8*/ 	.short	0x0100
        /*02aa*/ 	.byte	0x04
	.zero		1


	//   ....[27]....
        /*02ac*/ 	.word	0x00000c60
        /*02b0*/ 	.word	0x000000ff
        /*02b4*/ 	.word	0x000000e0
        /*02b8*/ 	.short	0x0100
        /*02ba*/ 	.byte	0x04
	.zero		1


	//   ....[28]....
        /*02bc*/ 	.word	0x00000c70
        /*02c0*/ 	.word	0x000000ff
        /*02c4*/ 	.word	0x000000d8
        /*02c8*/ 	.short	0x0100
        /*02ca*/ 	.byte	0x04
	.zero		1


	//   ....[29]....
        /*02cc*/ 	.word	0x00000c80
        /*02d0*/ 	.word	0x000000ff
        /*02d4*/ 	.word	0x000000e8
        /*02d8*/ 	.short	0x0100
        /*02da*/ 	.byte	0x04
	.zero		1


	//   ....[30]....
        /*02dc*/ 	.word	0x00000d80
        /*02e0*/ 	.word	0x000000ff
        /*02e4*/ 	.word	0x000000f0
        /*02e8*/ 	.short	0x0100
        /*02ea*/ 	.byte	0x06
	.zero		1


	//   ....[31]....
        /*02ec*/ 	.word	0x00001970
        /*02f0*/ 	.word	0x000000ff
        /*02f4*/ 	.word	0x00000040
        /*02f8*/ 	.short	0x010a
        /*02fa*/ 	.byte	0x04
	.zero		1


	//   ....[32]....
        /*02fc*/ 	.word	0x00002830
        /*0300*/ 	.word	0x000000ff
        /*0304*/ 	.word	0x00000040
        /*0308*/ 	.short	0x010a
        /*030a*/ 	.byte	0x0a
	.zero		1


	//   ....[33]....
        /*030c*/ 	.word	0x00002c40
        /*0310*/ 	.word	0x000000ff
        /*0314*/ 	.word	0x00000040
        /*0318*/ 	.short	0x010a
        /*031a*/ 	.byte	0x05
	.zero		1


	//   ....[34]....
        /*031c*/ 	.word	0x00003960
        /*0320*/ 	.word	0x000000ff
        /*0324*/ 	.word	0x000000b8
        /*0328*/ 	.short	0x0101
        /*032a*/ 	.byte	0x27
	.zero		1


	//   ....[35]....
        /*032c*/ 	.word	0x00003990
        /*0330*/ 	.word	0x000000ff
        /*0334*/ 	.word	0x00000040
        /*0338*/ 	.short	0x010a
        /*033a*/ 	.byte	0x04
	.zero		1


	//   ....[36]....
        /*033c*/ 	.word	0x00004780
        /*0340*/ 	.word	0x000000ff
        /*0344*/ 	.word	0x00000040
        /*0348*/ 	.short	0x010a
        /*034a*/ 	.byte	0x0a
	.zero		1


	//   ....[37]....
        /*034c*/ 	.word	0x00004b80
        /*0350*/ 	.word	0x000000ff
        /*0354*/ 	.word	0x00000040
        /*0358*/ 	.short	0x010a
        /*035a*/ 	.byte	0x05
	.zero		1


	//   ....[38]....
        /*035c*/ 	.word	0x00005780
        /*0360*/ 	.word	0x000000ff
        /*0364*/ 	.word	0x000000c0
        /*0368*/ 	.short	0x010a
        /*036a*/ 	.byte	0x27
	.zero		1


	//   ....[39]....
        /*036c*/ 	.word	0x00005860
        /*0370*/ 	.word	0x000000ff
        /*0374*/ 	.word	0x00000000
        /*0378*/ 	.short	0x0101
        /*037a*/ 	.byte	0x04
	.zero		1


	//   ....[40]....
        /*037c*/ 	.word	0x00005f40
        /*0380*/ 	.word	0x000000ff
        /*0384*/ 	.word	0x00000000
        /*0388*/ 	.short	0x010a
        /*038a*/ 	.byte	0x04
	.zero		1


	//   ....[41]....
        /*038c*/ 	.word	0x00005fe0
        /*0390*/ 	.word	0x000000ff
        /*0394*/ 	.word	0x00000000
        /*0398*/ 	.short	0x010a
        /*039a*/ 	.byte	0x05
	.zero		1


	//   ....[42]....
        /*039c*/ 	.word	0x00006080
        /*03a0*/ 	.word	0x000000ff
        /*03a4*/ 	.word	0x00000000
        /*03a8*/ 	.short	0x010a
        /*03aa*/ 	.byte	0x05
	.zero		1


	//   ....[43]....
        /*03ac*/ 	.word	0x00006120
        /*03b0*/ 	.word	0x000000ff
        /*03b4*/ 	.word	0x00000000
        /*03b8*/ 	.short	0x010a
        /*03ba*/ 	.byte	0x05
	.zero		1


	//   ....[44]....
        /*03bc*/ 	.word	0x000061c0
        /*03c0*/ 	.word	0x000000ff
        /*03c4*/ 	.word	0x00000000
        /*03c8*/ 	.short	0x010a
        /*03ca*/ 	.byte	0x05
	.zero		1


	//   ....[45]....
        /*03cc*/ 	.word	0x00006260
        /*03d0*/ 	.word	0x000000ff
        /*03d4*/ 	.word	0x00000000
        /*03d8*/ 	.short	0x010a
        /*03da*/ 	.byte	0x05
	.zero		1


	//   ....[46]....
        /*03dc*/ 	.word	0x00006300
        /*03e0*/ 	.word	0x000000ff
        /*03e4*/ 	.word	0x00000000
        /*03e8*/ 	.short	0x010a
        /*03ea*/ 	.byte	0x05
	.zero		1


	//   ....[47]....
        /*03ec*/ 	.word	0x000063b0
        /*03f0*/ 	.word	0x00000000
        /*03f4*/ 	.word	0x00000000
        /*03f8*/ 	.short	0x010a
        /*03fa*/ 	.byte	0xff
	.zero		1


	//   ....[48]....
        /*03fc*/ 	.word	0x00006500
        /*0400*/ 	.word	0x000000ff
        /*0404*/ 	.word	0x000000c8
        /*0408*/ 	.short	0x010a
        /*040a*/ 	.byte	0x04
	.zero		1


	//   ....[49]....
        /*040c*/ 	.word	0x000065a0
        /*0410*/ 	.word	0x000000ff
        /*0414*/ 	.word	0x000000c0
        /*0418*/ 	.short	0x010a
        /*041a*/ 	.byte	0x04
	.zero		1


	//   ....[50]....
        /*041c*/ 	.word	0x00006640
        /*0420*/ 	.word	0x000000ff
        /*0424*/ 	.word	0x00000000
        /*0428*/ 	.short	0x0101
        /*042a*/ 	.byte	0x05
	.zero		1


	//   ....[51]....
        /*042c*/ 	.word	0x00006680
        /*0430*/ 	.word	0x000000ff
        /*0434*/ 	.word	0x000000c8
        /*0438*/ 	.short	0x0106
        /*043a*/ 	.byte	0x04
	.zero		1


	//   ....[52]....
        /*043c*/ 	.word	0x000066c0
        /*0440*/ 	.word	0x00000000
        /*0444*/ 	.word	0x000000c8
        /*0448*/ 	.short	0x010a
        /*044a*/ 	.byte	0xff
	.zero		1


	//   ....[53]....
        /*044c*/ 	.word	0x00006910
        /*0450*/ 	.word	0x000000ff
        /*0454*/ 	.word	0x00000008
        /*0458*/ 	.short	0x010a
        /*045a*/ 	.byte	0x05
	.zero		1


	//   ....[54]....
        /*045c*/ 	.word	0x00006930
        /*0460*/ 	.word	0x000000ff
        /*0464*/ 	.word	0x00000008
        /*0468*/ 	.short	0x010a
        /*046a*/ 	.byte	0x05
	.zero		1


	//   ....[55]....
        /*046c*/ 	.word	0x00006ac0
        /*0470*/ 	.word	0x000000ff
        /*0474*/ 	.word	0x00000008
        /*0478*/ 	.short	0x010a
        /*047a*/ 	.byte	0x05
	.zero		1


	//   ....[56]....
        /*047c*/ 	.word	0x00006ae0
        /*0480*/ 	.word	0x000000ff
        /*0484*/ 	.word	0x00000008
        /*0488*/ 	.short	0x010a
        /*048a*/ 	.byte	0x05
	.zero		1


	//   ....[57]....
        /*048c*/ 	.word	0x00006ba0
        /*0490*/ 	.word	0x000000ff
        /*0494*/ 	.word	0x00000000
        /*0498*/ 	.short	0x0101
        /*049a*/ 	.byte	0x04
	.zero		1


	//   ....[58]....
        /*049c*/ 	.word	0x00006fb0
        /*04a0*/ 	.word	0x000000ff
        /*04a4*/ 	.word	0x000000c0
        /*04a8*/ 	.short	0x010a
        /*04aa*/ 	.byte	0x16
	.zero		1


	//   ....[59]....
        /*04ac*/ 	.word	0x00007050
        /*04b0*/ 	.word	0x000000ff
        /*04b4*/ 	.word	0x00000000
        /*04b8*/ 	.short	0x0101
        /*04ba*/ 	.byte	0x2b
	.zero		1


	//   ....[60]....
        /*04bc*/ 	.word	0x00007090
        /*04c0*/ 	.word	0x000000ff
        /*04c4*/ 	.word	0x000000e0
        /*04c8*/ 	.short	0x010a
        /*04ca*/ 	.byte	0x1b
	.zero		1


	//   ....[61]....
        /*04cc*/ 	.word	0x00007130
        /*04d0*/ 	.word	0x000000ff
        /*04d4*/ 	.word	0x00000000
        /*04d8*/ 	.short	0x010a
        /*04da*/ 	.byte	0x04
	.zero		1


	//   ....[62]....
        /*04dc*/ 	.word	0x00007180
        /*04e0*/ 	.word	0x000000ff
        /*04e4*/ 	.word	0x00000000
        /*04e8*/ 	.short	0x010a
        /*04ea*/ 	.byte	0x14
	.zero		1


	//   ....[63]....
        /*04ec*/ 	.word	0x000072d0
        /*04f0*/ 	.word	0x000000ff
        /*04f4*/ 	.word	0x00000000
        /*04f8*/ 	.short	0x010a
        /*04fa*/ 	.byte	0x05
	.zero		1


	//   ....[64]....
        /*04fc*/ 	.word	0x00007780
        /*0500*/ 	.word	0x000000ff
        /*0504*/ 	.word	0x00000000
        /*0508*/ 	.short	0x010a
        /*050a*/ 	.byte	0x04
	.zero		1


	//   ....[65]....
        /*050c*/ 	.word	0x00007820
        /*0510*/ 	.word	0x00000002
        /*0514*/ 	.word	0x00000000
        /*0518*/ 	.short	0x010a
        /*051a*/ 	.byte	0xff
	.zero		1


	//   ....[66]....
        /*051c*/ 	.word	0x00007860
        /*0520*/ 	.word	0x00000002
        /*0524*/ 	.word	0x00000000
        /*0528*/ 	.short	0x010a
        /*052a*/ 	.byte	0xff
	.zero		1


	//   ....[67]....
        /*052c*/ 	.word	0x000078d0
        /*0530*/ 	.word	0x000000ff
        /*0534*/ 	.word	0x00000000
        /*0538*/ 	.short	0x0101
        /*053a*/ 	.byte	0x04
	.zero		1


	//   ....[68]....
        /*053c*/ 	.word	0x00007910
        /*0540*/ 	.word	0x000000ff
        /*0544*/ 	.word	0x000000f0
        /*0548*/ 	.short	0x010a
        /*054a*/ 	.byte	0x16
	.zero		1


	//   ....[69]....
        /*054c*/ 	.word	0x00007980
        /*0550*/ 	.word	0x000000ff
        /*0554*/ 	.word	0x00000000
        /*0558*/ 	.short	0x0101
        /*055a*/ 	.byte	0x04
	.zero		1


	//   ....[70]....
        /*055c*/ 	.word	0x00007e70
        /*0560*/ 	.word	0x000000ff
        /*0564*/ 	.word	0x000000c0
        /*0568*/ 	.short	0x010a
        /*056a*/ 	.byte	0x1b
	.zero		1


	//   ....[71]....
        /*056c*/ 	.word	0x00007f10
        /*0570*/ 	.word	0x000000ff
        /*0574*/ 	.word	0x00000000
        /*0578*/ 	.short	0x0101
        /*057a*/ 	.byte	0x2a
	.zero		1


	//   ....[72]....
        /*057c*/ 	.word	0x00008450
        /*0580*/ 	.word	0x000000ff
        /*0584*/ 	.word	0x000000b8
        /*0588*/ 	.short	0x010a
        /*058a*/ 	.byte	0x1b
	.zero		1


	//   ....[73]....
        /*058c*/ 	.word	0x00008640
        /*0590*/ 	.word	0x000000ff
        /*0594*/ 	.word	0x00000098
        /*0598*/ 	.short	0x010a
        /*059a*/ 	.byte	0x11
	.zero		1


	//   ....[74]....
        /*059c*/ 	.word	0x00008a00
        /*05a0*/ 	.word	0x000000ff
        /*05a4*/ 	.word	0x00000080
        /*05a8*/ 	.short	0x010b
        /*05aa*/ 	.byte	0x11
	.zero		1


	//   ....[75]....
        /*05ac*/ 	.word	0x00008a10
        /*05b0*/ 	.word	0x000000ff
        /*05b4*/ 	.word	0x00000000
        /*05b8*/ 	.short	0x0101
        /*05ba*/ 	.byte	0x05
	.zero		1


	//   ....[76]....
        /*05bc*/ 	.word	0x00008a30
        /*05c0*/ 	.word	0x000000ff
        /*05c4*/ 	.word	0x00000098
        /*05c8*/ 	.short	0x010a
        /*05ca*/ 	.byte	0x06
	.zero		1


	//   ....[77]....
        /*05cc*/ 	.word	0x00008cd0
        /*05d0*/ 	.word	0x000000ff
        /*05d4*/ 	.word	0x00000080
        /*05d8*/ 	.short	0x010b
        /*05da*/ 	.byte	0x06
	.zero		1


	//   ....[78]....
        /*05dc*/ 	.word	0x00008d00
        /*05e0*/ 	.word	0x000000ff
        /*05e4*/ 	.word	0x00000000
        /*05e8*/ 	.short	0x0101
        /*05ea*/ 	.byte	0x04
	.zero		1


	//   ....[79]....
        /*05ec*/ 	.word	0x00008d50
        /*05f0*/ 	.word	0x000000ff
        /*05f4*/ 	.word	0x00000000
        /*05f8*/ 	.short	0x010a
        /*05fa*/ 	.byte	0x04
	.zero		1


	//   ....[80]....
        /*05fc*/ 	.word	0x00008de0
        /*0600*/ 	.word	0x000000ff
        /*0604*/ 	.word	0x00000000
        /*0608*/ 	.short	0x010a
        /*060a*/ 	.byte	0x05
	.zero		1


	//   ....[81]....
        /*060c*/ 	.word	0x00008e80
        /*0610*/ 	.word	0x00000000
        /*0614*/ 	.word	0x00000000
        /*0618*/ 	.short	0x010a
        /*061a*/ 	.byte	0xff
	.zero		1


	//   ....[82]....
        /*061c*/ 	.word	0x00009210
        /*0620*/ 	.word	0x000000ff
        /*0624*/ 	.word	0x000000c0
        /*0628*/ 	.short	0x010a
        /*062a*/ 	.byte	0x2d
	.zero		1


	//   ....[83]....
        /*062c*/ 	.word	0x000092e0
        /*0630*/ 	.word	0x000000ff
        /*0634*/ 	.word	0x00000000
        /*0638*/ 	.short	0x0101
        /*063a*/ 	.byte	0x04
	.zero		1


	//   ....[84]....
        /*063c*/ 	.word	0x00009f30
        /*0640*/ 	.word	0x00000000
        /*0644*/ 	.word	0x00000080
        /*0648*/ 	.short	0x010a
        /*064a*/ 	.byte	0xff
	.zero		1


	//   ....[85]....
        /*064c*/ 	.word	0x0000a030
        /*0650*/ 	.word	0x0000004a
        /*0654*/ 	.word	0x000000d0
        /*0658*/ 	.short	0x010a
        /*065a*/ 	.byte	0xff
	.zero		1


	//   ....[86]....
        /*065c*/ 	.word	0x0000a250
        /*0660*/ 	.word	0x00000000
        /*0664*/ 	.word	0x00000080
        /*0668*/ 	.short	0x010a
        /*066a*/ 	.byte	0xff
	.zero		1


	//   ....[87]....
        /*066c*/ 	.word	0x0000a380
        /*0670*/ 	.word	0x0000004a
        /*0674*/ 	.word	0x000000d0
        /*0678*/ 	.short	0x010a
        /*067a*/ 	.byte	0xff
	.zero		1


	//   ....[88]....
        /*067c*/ 	.word	0x0000ac40
        /*0680*/ 	.word	0x00000000
        /*0684*/ 	.word	0x00000000
        /*0688*/ 	.short	0x0101
        /*068a*/ 	.byte	0xff
	.zero		1


	//   ....[89]....
        /*068c*/ 	.word	0x0000ac50
        /*0690*/ 	.word	0x00000003
        /*0694*/ 	.word	0x00000080
        /*0698*/ 	.short	0x010a
        /*069a*/ 	.byte	0xff
	.zero		1


	//   ....[90]....
        /*069c*/ 	.word	0x0000ad20
        /*06a0*/ 	.word	0x00000003
        /*06a4*/ 	.word	0x00000080
        /*06a8*/ 	.short	0x010a
        /*06aa*/ 	.byte	0xff
	.zero		1


	//   ....[91]....
        /*06ac*/ 	.word	0x0000b080
        /*06b0*/ 	.word	0x0000004d
        /*06b4*/ 	.word	0x00000000
        /*06b8*/ 	.short	0x0101
        /*06ba*/ 	.byte	0xff
	.zero		1


	//   ....[92]....
        /*06bc*/ 	.word	0x0000b740
        /*06c0*/ 	.word	0x00000002
        /*06c4*/ 	.word	0x00000000
        /*06c8*/ 	.short	0x0101
        /*06ca*/ 	.byte	0xff
	.zero		1


	//   ....[93]....
        /*06cc*/ 	.word	0x0000b9c0
        /*06d0*/ 	.word	0x000000ff
        /*06d4*/ 	.word	0x00000000
        /*06d8*/ 	.short	0x0101
        /*06da*/ 	.byte	0x04
	.zero		1


	//   ....[94]....
        /*06dc*/ 	.word	0x0000b9f0
        /*06e0*/ 	.word	0x00000000
        /*06e4*/ 	.word	0x00000040
        /*06e8*/ 	.short	0x010a
        /*06ea*/ 	.byte	0xff
	.zero		1


	//   ....[95]....
        /*06ec*/ 	.word	0x0000ba50
        /*06f0*/ 	.word	0x00000016
        /*06f4*/ 	.word	0x00000040
        /*06f8*/ 	.short	0x010a
        /*06fa*/ 	.byte	0xff
	.zero		1


	//   ....[96]....
        /*06fc*/ 	.word	0x0000bab0
        /*0700*/ 	.word	0x00000000
        /*0704*/ 	.word	0x000000c0
        /*0708*/ 	.short	0x010a
        /*070a*/ 	.byte	0xff
	.zero		1


	//   ....[97]....
        /*070c*/ 	.word	0x0000bb10
        /*0710*/ 	.word	0x00000000
        /*0714*/ 	.word	0x00000000
        /*0718*/ 	.short	0x010a
        /*071a*/ 	.byte	0xff
	.zero		1


	//   ....[98]....
        /*071c*/ 	.word	0x0000bb70
        /*0720*/ 	.word	0x00000000
        /*0724*/ 	.word	0x00000000
        /*0728*/ 	.short	0x010a
        /*072a*/ 	.byte	0xff
	.zero		1


	//   ....[99]....
        /*072c*/ 	.word	0x0000bbd0
        /*0730*/ 	.word	0x00000000
        /*0734*/ 	.word	0x00000000
        /*0738*/ 	.short	0x010a
        /*073a*/ 	.byte	0xff
	.zero		1


	//   ....[100]....
        /*073c*/ 	.word	0x0000bc30
        /*0740*/ 	.word	0x00000000
        /*0744*/ 	.word	0x00000000
        /*0748*/ 	.short	0x010a
        /*074a*/ 	.byte	0xff
	.zero		1


	//   ....[101]....
        /*074c*/ 	.word	0x0000bc90
        /*0750*/ 	.word	0x00000000
        /*0754*/ 	.word	0x00000000
        /*0758*/ 	.short	0x010a
        /*075a*/ 	.byte	0xff
	.zero		1


	//   ....[102]....
        /*075c*/ 	.word	0x0000bcf0
        /*0760*/ 	.word	0x00000000
        /*0764*/ 	.word	0x00000000
        /*0768*/ 	.short	0x010a
        /*076a*/ 	.byte	0xff
	.zero		1


	//   ....[103]....
        /*076c*/ 	.word	0x0000bd50
        /*0770*/ 	.word	0x00000000
        /*0774*/ 	.word	0x00000000
        /*0778*/ 	.short	0x010a
        /*077a*/ 	.byte	0xff
	.zero		1


	//   ....[104]....
        /*077c*/ 	.word	0x0000bdb0
        /*0780*/ 	.word	0x00000004
        /*0784*/ 	.word	0x000000c8
        /*0788*/ 	.short	0x010a
        /*078a*/ 	.byte	0xff
	.zero		1


	//   ....[105]....
        /*078c*/ 	.word	0x0000be10
        /*0790*/ 	.word	0x00000004
        /*0794*/ 	.word	0x000000c0
        /*0798*/ 	.short	0x010a
        /*079a*/ 	.byte	0xff
	.zero		1


	//   ....[106]....
        /*079c*/ 	.word	0x0000be70
        /*07a0*/ 	.word	0x00000000
        /*07a4*/ 	.word	0x00000008
        /*07a8*/ 	.short	0x010a
        /*07aa*/ 	.byte	0xff
	.zero		1


	//   ....[107]....
        /*07ac*/ 	.word	0x0000bf60
        /*07b0*/ 	.word	0x00000000
        /*07b4*/ 	.word	0x00000008
        /*07b8*/ 	.short	0x010a
        /*07ba*/ 	.byte	0xff
	.zero		1


	//   ....[108]....
        /*07bc*/ 	.word	0x0000bfc0
        /*07c0*/ 	.word	0x00000004
        /*07c4*/ 	.word	0x000000c0
        /*07c8*/ 	.short	0x010a
        /*07ca*/ 	.byte	0xff
	.zero		1


	//   ....[109]....
        /*07cc*/ 	.word	0x0000c020
        /*07d0*/ 	.word	0x00000004
        /*07d4*/ 	.word	0x000000e0
        /*07d8*/ 	.short	0x010a
        /*07da*/ 	.byte	0xff
	.zero		1


	//   ....[110]....
        /*07dc*/ 	.word	0x0000c080
        /*07e0*/ 	.word	0x00000004
        /*07e4*/ 	.word	0x00000000
        /*07e8*/ 	.short	0x010a
        /*07ea*/ 	.byte	0xff
	.zero		1


	//   ....[111]....
        /*07ec*/ 	.word	0x0000c0e0
        /*07f0*/ 	.word	0x00000002
        /*07f4*/ 	.word	0x00000000
        /*07f8*/ 	.short	0x010a
        /*07fa*/ 	.byte	0xff
	.zero		1


	//   ....[112]....
        /*07fc*/ 	.word	0x0000c140
        /*0800*/ 	.word	0x00000002
        /*0804*/ 	.word	0x000000f0
        /*0808*/ 	.short	0x010a
        /*080a*/ 	.byte	0xff
	.zero		1


	//   ....[113]....
        /*080c*/ 	.word	0x0000c1a0
        /*0810*/ 	.word	0x00000000
        /*0814*/ 	.word	0x000000c0
        /*0818*/ 	.short	0x010a
        /*081a*/ 	.byte	0xff
	.zero		1


	//   ....[114]....
        /*081c*/ 	.word	0x0000c200
        /*0820*/ 	.word	0x00000000
        /*0824*/ 	.word	0x000000b8
        /*0828*/ 	.short	0x010a
        /*082a*/ 	.byte	0xff
	.zero		1


	//   ....[115]....
        /*082c*/ 	.word	0x0000c260
        /*0830*/ 	.word	0x00000002
        /*0834*/ 	.word	0x00000098
        /*0838*/ 	.short	0x010a
        /*083a*/ 	.byte	0xff
	.zero		1


	//   ....[116]....
        /*083c*/ 	.word	0x0000c2c0
        /*0840*/ 	.word	0x00000000
        /*0844*/ 	.word	0x00000098
        /*0848*/ 	.short	0x010a
        /*084a*/ 	.byte	0xff
	.zero		1


	//   ....[117]....
        /*084c*/ 	.word	0x0000c320
        /*0850*/ 	.word	0x00000000
        /*0854*/ 	.word	0x00000000
        /*0858*/ 	.short	0x010a
        /*085a*/ 	.byte	0xff
	.zero		1


	//   ....[118]....
        /*085c*/ 	.word	0x0000c380
        /*0860*/ 	.word	0x00000000
        /*0864*/ 	.word	0x00000000
        /*0868*/ 	.short	0x010a
        /*086a*/ 	.byte	0xff
	.zero		1


	//   ....[119]....
        /*086c*/ 	.word	0x0000c3e0
        /*0870*/ 	.word	0x00000000
        /*0874*/ 	.word	0x000000c0
        /*0878*/ 	.short	0x010a
        /*087a*/ 	.byte	0xff
	.zero		1


	//   ....[120]....
        /*087c*/ 	.word	0x0000c430
        /*0880*/ 	.word	0x00000000
        /*0884*/ 	.word	0x00000080
        /*0888*/ 	.short	0x010a
        /*088a*/ 	.byte	0xff
	.zero		1


	//   ....[121]....
        /*088c*/ 	.word	0x0000c480
        /*0890*/ 	.word	0x0000004a
        /*0894*/ 	.word	0x000000d0
        /*0898*/ 	.short	0x010a
        /*089a*/ 	.byte	0xff
	.zero		1


	//   ....[122]....
        /*089c*/ 	.word	0x0000c4d0
        /*08a0*/ 	.word	0x00000003
        /*08a4*/ 	.word	0x00000080
        /*08a8*/ 	.short	0x010a
        /*08aa*/ 	.byte	0xff
	.zero		1


	//----- nvinfo : EIATTR_NUM_MBARRIERS
	.align		4
.L_47:
        /*08ac*/ 	.byte	0x03, 0x38
        /*08ae*/ 	.short	0x001f


	//----- nvinfo : EIATTR_EXIT_INSTR_OFFSETS
	.align		4
        /*08b0*/ 	.byte	0x04, 0x1c
        /*08b2*/ 	.short	(.L_49 - .L_48)


	//   ....[0]....
.L_48:
        /*08b4*/ 	.word	0x000063e0


	//   ....[1]....
        /*08b8*/ 	.word	0x00006690


	//   ....[2]....
        /*08bc*/ 	.word	0x000066f0


	//   ....[3]....
        /*08c0*/ 	.word	0x00007ba0


	//   ....[4]....
        /*08c4*/ 	.word	0x00008eb0


	//   ....[5]....
        /*08c8*/ 	.word	0x00008ef0


	//   ....[6]....
        /*08cc*/ 	.word	0x0000b8a0


	//   ....[7]....
        /*08d0*/ 	.word	0x0000b920


	//   ....[8]....
        /*08d4*/ 	.word	0x0000b950


	//   ....[9]....
        /*08d8*/ 	.word	0x0000b9d0


	//----- nvinfo : EIATTR_MAX_THREADS
	.align		4
.L_49:
        /*08dc*/ 	.byte	0x04, 0x05
        /*08de*/ 	.short	(.L_51 - .L_50)
.L_50:
        /*08e0*/ 	.word	0x00000100
        /*08e4*/ 	.word	0x00000001
        /*08e8*/ 	.word	0x00000001


	//----- nvinfo : EIATTR_CRS_STACK_SIZE
	.align		4
.L_51:
        /*08ec*/ 	.byte	0x04, 0x1e
        /*08ee*/ 	.short	(.L_53 - .L_52)
.L_52:
        /*08f0*/ 	.word	0x00000000


	//----- nvinfo : EIATTR_CBANK_PARAM_SIZE
	.align		4
.L_53:
        /*08f4*/ 	.byte	0x03, 0x19
        /*08f6*/ 	.short	0x0900


	//----- nvinfo : EIATTR_PARAM_CBANK
	.align		4
        /*08f8*/ 	.byte	0x04, 0x0a
        /*08fa*/ 	.short	(.L_55 - .L_54)
	.align		4
.L_54:
        /*08fc*/ 	.word	index@(.nv.constant0._ZN7cutlass13device_kernelINS_4conv6kernel13ConvUniversalINS1_16ConvProblemShapeILNS1_8OperatorE0ELi3EEENS1_10collective14CollectiveConvINS1_47MainloopSm100TmaUmmaWarpSpecializedImplicitGemmILS5_0ELi8ELi3ELi1ELi2EN4cute5tupleIJNSA_1CILi2EEENSC_ILi1EEESE_EEEEENSB_IJNSC_ILi128EEENSC_ILi64EEENSB_IJSI_EEEEEENS_10tfloat32_tESL_NSA_8TiledMMAINSA_8MMA_AtomIJNSA_23SM100_MMA_TF32_2x1SM_SSISL_SL_fLi128ELi64ELNSA_4UMMA5MajorE0ELSQ_0ELNSP_7ScaleInE0ELSR_0EEEEEENSA_6LayoutINSB_IJSE_SE_SE_EEENSB_IJNSC_ILi0EEESW_SW_EEEEENSB_IJNSA_10UnderscoreESZ_SZ_EEEEENS7_6detail27Sm100ImplicitGemmTileTraitsINSA_25SM100_TMA_2SM_LOAD_IM2COLENSA_14ComposedLayoutINSA_7SwizzleILi3ELi4ELi3EEENSA_18smem_ptr_flag_bitsILi32EEENSU_INSB_IJNSC_ILi8EEENSC_ILi32EEEEEENSB_IJS1B_SE_EEEEEEEvEENS13_INSA_18SM100_TMA_2SM_LOADES1F_vEEEENS_8epilogue10collective18CollectiveEpilogueINS1K_23Sm100TmaWarpSpecializedILi3ELi2ELi16ELb1ELb0EEEJNSB_IJSI_SI_SJ_EEENSB_IJNSU_ISI_SE_EENSU_INSB_IJNSC_ILi16EEESD_EEENSB_IJSE_S1B_EEEEEEEESL_NSB_IJNSB_IJllllEEESE_SW_EEESL_S1X_NS1K_6fusion15FusionCallbacksIS1O_NS1Y_17LinearCombinationISL_fSL_fLNS_15FloatRoundStyleE2EEES1P_S1V_JEEENSA_5SM1004TMEM4LOAD26SM100_TMEM_LOAD_32dp32b16xENSA_20SM90_TMA_LOAD_IM2COLENS15_INS16_ILi2ELi4ELi3EEES19_NSU_INSB_IJS1A_S1R_EEENSB_IJS1R_SE_EEEEEEENSA_39AutoVectorizingCopyWithAssumedAlignmentILi128EEENSA_21SM90_TMA_STORE_IM2COLES2D_S2F_S2F_EEEvvEEEEvNT_6ParamsE)
        /*0900*/ 	.short	0x0380
        /*0902*/ 	.short	0x0900


	//----- nvinfo : EIATTR_SW_WAR
	.align		4
.L_55:
        /*0904*/ 	.byte	0x04, 0x36
        /*0906*/ 	.short	(.L_57 - .L_56)
.L_56:
        /*0908*/ 	.word	0x00000008
.L_57:


//--------------------- .nv.callgraph             --------------------------
	.section	.nv.callgraph,"",@"SHT_CUDA_CALLGRAPH"
	.align	4
	.sectionentsize	8
	.align		4
        /*0000*/ 	.word	0x00000000
	.align		4
        /*0004*/ 	.word	0xffffffff
	.align		4
        /*0008*/ 	.word	index@(_ZN7cutlass13device_kernelINS_4conv6kernel13ConvUniversalINS1_16ConvProblemShapeILNS1_8OperatorE0ELi3EEENS1_10collective14CollectiveConvINS1_47MainloopSm100TmaUmmaWarpSpecializedImplicitGemmILS5_0ELi8ELi3ELi1ELi2EN4cute5tupleIJNSA_1CILi2EEENSC_ILi1EEESE_EEEEENSB_IJNSC_ILi128EEENSC_ILi64EEENSB_IJSI_EEEEEENS_10tfloat32_tESL_NSA_8TiledMMAINSA_8MMA_AtomIJNSA_23SM100_MMA_TF32_2x1SM_SSISL_SL_fLi128ELi64ELNSA_4UMMA5MajorE0ELSQ_0ELNSP_7ScaleInE0ELSR_0EEEEEENSA_6LayoutINSB_IJSE_SE_SE_EEENSB_IJNSC_ILi0EEESW_SW_EEEEENSB_IJNSA_10UnderscoreESZ_SZ_EEEEENS7_6detail27Sm100ImplicitGemmTileTraitsINSA_25SM100_TMA_2SM_LOAD_IM2COLENSA_14ComposedLayoutINSA_7SwizzleILi3ELi4ELi3EEENSA_18smem_ptr_flag_bitsILi32EEENSU_INSB_IJNSC_ILi8EEENSC_ILi32EEEEEENSB_IJS1B_SE_EEEEEEEvEENS13_INSA_18SM100_TMA_2SM_LOADES1F_vEEEENS_8epilogue10collective18CollectiveEpilogueINS1K_23Sm100TmaWarpSpecializedILi3ELi2ELi16ELb1ELb0EEEJNSB_IJSI_SI_SJ_EEENSB_IJNSU_ISI_SE_EENSU_INSB_IJNSC_ILi16EEESD_EEENSB_IJSE_S1B_EEEEEEEESL_NSB_IJNSB_IJllllEEESE_SW_EEESL_S1X_NS1K_6fusion15FusionCallbacksIS1O_NS1Y_17LinearCombinationISL_fSL_fLNS_15FloatRoundStyleE2EEES1P_S1V_JEEENSA_5SM1004TMEM4LOAD26SM100_TMEM_LOAD_32dp32b16xENSA_20SM90_TMA_LOAD_IM2COLENS15_INS16_ILi2ELi4ELi3EEES19_NSU_INSB_IJS1A_S1R_EEENSB_IJS1R_SE_EEEEEEENSA_39AutoVectorizingCopyWithAssumedAlignmentILi128EEENSA_21SM90_TMA_STORE_IM2COLES2D_S2F_S2F_EEEvvEEEEvNT_6ParamsE)
	.align		4
        /*000c*/ 	.word	index@(__assertfail)
	.align		4
        /*0010*/ 	.word	0x00000000
	.align		4
        /*0014*/ 	.word	0xfffffffe
	.align		4
        /*0018*/ 	.word	0x00000000
	.align		4
        /*001c*/ 	.word	0xfffffffd
	.align		4
        /*0020*/ 	.word	0x00000000
	.align		4
        /*0024*/ 	.word	0xfffffffc


//--------------------- .nv.constant4             --------------------------
	.section	.nv.constant4,"a",@progbits
	.align	8
	.align		8
.nv.constant4:
        /*0000*/ 	.dword	__assertfail
	.align		8
        /*0008*/ 	.dword	__unnamed_1
	.align		8
        /*0010*/ 	.dword	__unnamed_2
	.align		8
        /*0018*/ 	.dword	_ZN39_INTERNAL_465360f1_4_k_cu_7fa94bf8_34844cuda3std3__45__cpo5beginE
	.align		8
        /*0020*/ 	.dword	_ZN39_INTERNAL_465360f1_4_k_cu_7fa94bf8_34844cuda3std3__45__cpo3endE
	.align		8
        /*0028*/ 	.dword	_ZN39_INTERNAL_465360f1_4_k_cu_7fa94bf8_34844cuda3std3__45__cpo6cbeginE
	.align		8
        /*0030*/ 	.dword	_ZN39_INTERNAL_465360f1_4_k_cu_7fa94bf8_34844cuda3std3__45__cpo4cendE
	.align		8
        /*0038*/ 	.dword	_ZN39_INTERNAL_465360f1_4_k_cu_7fa94bf8_34844cuda3std3__441_GLOBAL__N__465360f1_4_k_cu_7fa94bf8_34846ignoreE
	.align		8
        /*0040*/ 	.dword	_ZN39_INTERNAL_465360f1_4_k_cu_7fa94bf8_34844cuda3std3__419piecewise_constructE
	.align		8
        /*0048*/ 	.dword	_ZN39_INTERNAL_465360f1_4_k_cu_7fa94bf8_34844cuda3std3__48in_placeE
	.align		8
        /*0050*/ 	.dword	_ZN39_INTERNAL_465360f1_4_k_cu_7fa94bf8_34844cuda3std6ranges3__45__cpo4swapE
	.align		8
        /*0058*/ 	.dword	_ZN39_INTERNAL_465360f1_4_k_cu_7fa94bf8_34844cuda3std6ranges3__45__cpo9iter_moveE
	.align		8
        /*0060*/ 	.dword	_ZN39_INTERNAL_465360f1_4_k_cu_7fa94bf8_34844cute7productE
	.align		8
        /*0068*/ 	.dword	_ZN39_INTERNAL_465360f1_4_k_cu_7fa94bf8_34844cute1_E
	.align		8
        /*0070*/ 	.dword	$str$27
	.align		8
        /*0078*/ 	.dword	$str$28
	.align		8
        /*0080*/ 	.dword	$str$29
	.align		8
        /*0088*/ 	.dword	$str$30


//--------------------- .text._ZN7cutlass13device_kernelINS_4conv6kernel13ConvUniversalINS1_16ConvProblemShapeILNS1_8OperatorE0ELi3EEENS1_10collective14CollectiveConvINS1_47MainloopSm100TmaUmmaWarpSpecializedImplicitGemmILS5_0ELi8ELi3ELi1ELi2EN4cute5tupleIJNSA_1CILi2EEENSC_ILi1EEESE_EEEEENSB_IJNSC_ILi128EEENSC_ILi64EEENSB_IJSI_EEEEEENS_10tfloat32_tESL_NSA_8TiledMMAINSA_8MMA_AtomIJNSA_23SM100_MMA_TF32_2x1SM_SSISL_SL_fLi128ELi64ELNSA_4UMMA5MajorE0ELSQ_0ELNSP_7ScaleInE0ELSR_0EEEEEENSA_6LayoutINSB_IJSE_SE_SE_EEENSB_IJNSC_ILi0EEESW_SW_EEEEENSB_IJNSA_10UnderscoreESZ_SZ_EEEEENS7_6detail27Sm100ImplicitGemmTileTraitsINSA_25SM100_TMA_2SM_LOAD_IM2COLENSA_14ComposedLayoutINSA_7SwizzleILi3ELi4ELi3EEENSA_18smem_ptr_flag_bitsILi32EEENSU_INSB_IJNSC_ILi8EEENSC_ILi32EEEEEENSB_IJS1B_SE_EEEEEEEvEENS13_INSA_18SM100_TMA_2SM_LOADES1F_vEEEENS_8epilogue10collective18CollectiveEpilogueINS1K_23Sm100TmaWarpSpecializedILi3ELi2ELi16ELb1ELb0EEEJNSB_IJSI_SI_SJ_EEENSB_IJNSU_ISI_SE_EENSU_INSB_IJNSC_ILi16EEESD_EEENSB_IJSE_S1B_EEEEEEEESL_NSB_IJNSB_IJllllEEESE_SW_EEESL_S1X_NS1K_6fusion15FusionCallbacksIS1O_NS1Y_17LinearCombinationISL_fSL_fLNS_15FloatRoundStyleE2EEES1P_S1V_JEEENSA_5SM1004TMEM4LOAD26SM100_TMEM_LOAD_32dp32b16xENSA_20SM90_TMA_LOAD_IM2COLENS15_INS16_ILi2ELi4ELi3EEES19_NSU_INSB_IJS1A_S1R_EEENSB_IJS1R_SE_EEEEEEENSA_39AutoVectorizingCopyWithAssumedAlignmentILi128EEENSA_21SM90_TMA_STORE_IM2COLES2D_S2F_S2F_EEEvvEEEEvNT_6ParamsE --------------------------
	.section	.text._ZN7cutlass13device_kernelINS_4conv6kernel13ConvUniversalINS1_16ConvProblemShapeILNS1_8OperatorE0ELi3EEENS1_10collective14CollectiveConvINS1_47MainloopSm100TmaUmmaWarpSpecializedImplicitGemmILS5_0ELi8ELi3ELi1ELi2EN4cute5tupleIJNSA_1CILi2EEENSC_ILi1EEESE_EEEEENSB_IJNSC_ILi128EEENSC_ILi64EEENSB_IJSI_EEEEEENS_10tfloat32_tESL_NSA_8TiledMMAINSA_8MMA_AtomIJNSA_23SM100_MMA_TF32_2x1SM_SSISL_SL_fLi128ELi64ELNSA_4UMMA5MajorE0ELSQ_0ELNSP_7ScaleInE0ELSR_0EEEEEENSA_6LayoutINSB_IJSE_SE_SE_EEENSB_IJNSC_ILi0EEESW_SW_EEEEENSB_IJNSA_10UnderscoreESZ_SZ_EEEEENS7_6detail27Sm100ImplicitGemmTileTraitsINSA_25SM100_TMA_2SM_LOAD_IM2COLENSA_14ComposedLayoutINSA_7SwizzleILi3ELi4ELi3EEENSA_18smem_ptr_flag_bitsILi32EEENSU_INSB_IJNSC_ILi8EEENSC_ILi32EEEEEENSB_IJS1B_SE_EEEEEEEvEENS13_INSA_18SM100_TMA_2SM_LOADES1F_vEEEENS_8epilogue10collective18CollectiveEpilogueINS1K_23Sm100TmaWarpSpecializedILi3ELi2ELi16ELb1ELb0EEEJNSB_IJSI_SI_SJ_EEENSB_IJNSU_ISI_SE_EENSU_INSB_IJNSC_ILi16EEESD_EEENSB_IJSE_S1B_EEEEEEEESL_NSB_IJNSB_IJllllEEESE_SW_EEESL_S1X_NS1K_6fusion15FusionCallbacksIS1O_NS1Y_17LinearCombinationISL_fSL_fLNS_15FloatRoundStyleE2EEES1P_S1V_JEEENSA_5SM1004TMEM4LOAD26SM100_TMEM_LOAD_32dp32b16xENSA_20SM90_TMA_LOAD_IM2COLENS15_INS16_ILi2ELi4ELi3EEES19_NSU_INSB_IJS1A_S1R_EEENSB_IJS1R_SE_EEEEEEENSA_39AutoVectorizingCopyWithAssumedAlignmentILi128EEENSA_21SM90_TMA_STORE_IM2COLES2D_S2F_S2F_EEEvvEEEEvNT_6ParamsE,"ax",@progbits
	.align	128
.text._ZN7cutlass13device_kernelINS_4conv6kernel13ConvUniversalINS1_16ConvProblemShapeILNS1_8OperatorE0ELi3EEENS1_10collective14CollectiveConvINS1_47MainloopSm100TmaUmmaWarpSpecializedImplicitGemmILS5_0ELi8ELi3ELi1ELi2EN4cute5tupleIJNSA_1CILi2EEENSC_ILi1EEESE_EEEEENSB_IJNSC_ILi128EEENSC_ILi64EEENSB_IJSI_EEEEEENS_10tfloat32_tESL_NSA_8TiledMMAINSA_8MMA_AtomIJNSA_23SM100_MMA_TF32_2x1SM_SSISL_SL_fLi128ELi64ELNSA_4UMMA5MajorE0ELSQ_0ELNSP_7ScaleInE0ELSR_0EEEEEENSA_6LayoutINSB_IJSE_SE_SE_EEENSB_IJNSC_ILi0EEESW_SW_EEEEENSB_IJNSA_10UnderscoreESZ_SZ_EEEEENS7_6detail27Sm100ImplicitGemmTileTraitsINSA_25SM100_TMA_2SM_LOAD_IM2COLENSA_14ComposedLayoutINSA_7SwizzleILi3ELi4ELi3EEENSA_18smem_ptr_flag_bitsILi32EEENSU_INSB_IJNSC_ILi8EEENSC_ILi32EEEEEENSB_IJS1B_SE_EEEEEEEvEENS13_INSA_18SM100_TMA_2SM_LOADES1F_vEEEENS_8epilogue10collective18CollectiveEpilogueINS1K_23Sm100TmaWarpSpecializedILi3ELi2ELi16ELb1ELb0EEEJNSB_IJSI_SI_SJ_EEENSB_IJNSU_ISI_SE_EENSU_INSB_IJNSC_ILi16EEESD_EEENSB_IJSE_S1B_EEEEEEEESL_NSB_IJNSB_IJllllEEESE_SW_EEESL_S1X_NS1K_6fusion15FusionCallbacksIS1O_NS1Y_17LinearCombinationISL_fSL_fLNS_15FloatRoundStyleE2EEES1P_S1V_JEEENSA_5SM1004TMEM4LOAD26SM100_TMEM_LOAD_32dp32b16xENSA_20SM90_TMA_LOAD_IM2COLENS15_INS16_ILi2ELi4ELi3EEES19_NSU_INSB_IJS1A_S1R_EEENSB_IJS1R_SE_EEEEEEENSA_39AutoVectorizingCopyWithAssumedAlignmentILi128EEENSA_21SM90_TMA_STORE_IM2COLES2D_S2F_S2F_EEEvvEEEEvNT_6ParamsE:
        .type           _ZN7cutlass13device_kernelINS_4conv6kernel13ConvUniversalINS1_16ConvProblemShapeILNS1_8OperatorE0ELi3EEENS1_10collective14CollectiveConvINS1_47MainloopSm100TmaUmmaWarpSpecializedImplicitGemmILS5_0ELi8ELi3ELi1ELi2EN4cute5tupleIJNSA_1CILi2EEENSC_ILi1EEESE_EEEEENSB_IJNSC_ILi128EEENSC_ILi64EEENSB_IJSI_EEEEEENS_10tfloat32_tESL_NSA_8TiledMMAINSA_8MMA_AtomIJNSA_23SM100_MMA_TF32_2x1SM_SSISL_SL_fLi128ELi64ELNSA_4UMMA5MajorE0ELSQ_0ELNSP_7ScaleInE0ELSR_0EEEEEENSA_6LayoutINSB_IJSE_SE_SE_EEENSB_IJNSC_ILi0EEESW_SW_EEEEENSB_IJNSA_10UnderscoreESZ_SZ_EEEEENS7_6detail27Sm100ImplicitGemmTileTraitsINSA_25SM100_TMA_2SM_LOAD_IM2COLENSA_14ComposedLayoutINSA_7SwizzleILi3ELi4ELi3EEENSA_18smem_ptr_flag_bitsILi32EEENSU_INSB_IJNSC_ILi8EEENSC_ILi32EEEEEENSB_IJS1B_SE_EEEEEEEvEENS13_INSA_18SM100_TMA_2SM_LOADES1F_vEEEENS_8epilogue10collective18CollectiveEpilogueINS1K_23Sm100TmaWarpSpecializedILi3ELi2ELi16ELb1ELb0EEEJNSB_IJSI_SI_SJ_EEENSB_IJNSU_ISI_SE_EENSU_INSB_IJNSC_ILi16EEESD_EEENSB_IJSE_S1B_EEEEEEEESL_NSB_IJNSB_IJllllEEESE_SW_EEESL_S1X_NS1K_6fusion15FusionCallbacksIS1O_NS1Y_17LinearCombinationISL_fSL_fLNS_15FloatRoundStyleE2EEES1P_S1V_JEEENSA_5SM1004TMEM4LOAD26SM100_TMEM_LOAD_32dp32b16xENSA_20SM90_TMA_LOAD_IM2COLENS15_INS16_ILi2ELi4ELi3EEES19_NSU_INSB_IJS1A_S1R_EEENSB_IJS1R_SE_EEEEEEENSA_39AutoVectorizingCopyWithAssumedAlignmentILi128EEENSA_21SM90_TMA_STORE_IM2COLES2D_S2F_S2F_EEEvvEEEEvNT_6ParamsE,@function
        .size           _ZN7cutlass13device_kernelINS_4conv6kernel13ConvUniversalINS1_16ConvProblemShapeILNS1_8OperatorE0ELi3EEENS1_10collective14CollectiveConvINS1_47MainloopSm100TmaUmmaWarpSpecializedImplicitGemmILS5_0ELi8ELi3ELi1ELi2EN4cute5tupleIJNSA_1CILi2EEENSC_ILi1EEESE_EEEEENSB_IJNSC_ILi128EEENSC_ILi64EEENSB_IJSI_EEEEEENS_10tfloat32_tESL_NSA_8TiledMMAINSA_8MMA_AtomIJNSA_23SM100_MMA_TF32_2x1SM_SSISL_SL_fLi128ELi64ELNSA_4UMMA5MajorE0ELSQ_0ELNSP_7ScaleInE0ELSR_0EEEEEENSA_6LayoutINSB_IJSE_SE_SE_EEENSB_IJNSC_ILi0EEESW_SW_EEEEENSB_IJNSA_10UnderscoreESZ_SZ_EEEEENS7_6detail27Sm100ImplicitGemmTileTraitsINSA_25SM100_TMA_2SM_LOAD_IM2COLENSA_14ComposedLayoutINSA_7SwizzleILi3ELi4ELi3EEENSA_18smem_ptr_flag_bitsILi32EEENSU_INSB_IJNSC_ILi8EEENSC_ILi32EEEEEENSB_IJS1B_SE_EEEEEEEvEENS13_INSA_18SM100_TMA_2SM_LOADES1F_vEEEENS_8epilogue10collective18CollectiveEpilogueINS1K_23Sm100TmaWarpSpecializedILi3ELi2ELi16ELb1ELb0EEEJNSB_IJSI_SI_SJ_EEENSB_IJNSU_ISI_SE_EENSU_INSB_IJNSC_ILi16EEESD_EEENSB_IJSE_S1B_EEEEEEEESL_NSB_IJNSB_IJllllEEESE_SW_EEESL_S1X_NS1K_6fusion15FusionCallbacksIS1O_NS1Y_17LinearCombinationISL_fSL_fLNS_15FloatRoundStyleE2EEES1P_S1V_JEEENSA_5SM1004TMEM4LOAD26SM100_TMEM_LOAD_32dp32b16xENSA_20SM90_TMA_LOAD_IM2COLENS15_INS16_ILi2ELi4ELi3EEES19_NSU_INSB_IJS1A_S1R_EEENSB_IJS1R_SE_EEEEEEENSA_39AutoVectorizingCopyWithAssumedAlignmentILi128EEENSA_21SM90_TMA_STORE_IM2COLES2D_S2F_S2F_EEEvvEEEEvNT_6ParamsE,(.L_x_177 - _ZN7cutlass13device_kernelINS_4conv6kernel13ConvUniversalINS1_16ConvProblemShapeILNS1_8OperatorE0ELi3EEENS1_10collective14CollectiveConvINS1_47MainloopSm100TmaUmmaWarpSpecializedImplicitGemmILS5_0ELi8ELi3ELi1ELi2EN4cute5tupleIJNSA_1CILi2EEENSC_ILi1EEESE_EEEEENSB_IJNSC_ILi128EEENSC_ILi64EEENSB_IJSI_EEEEEENS_10tfloat32_tESL_NSA_8TiledMMAINSA_8MMA_AtomIJNSA_23SM100_MMA_TF32_2x1SM_SSISL_SL_fLi128ELi64ELNSA_4UMMA5MajorE0ELSQ_0ELNSP_7ScaleInE0ELSR_0EEEEEENSA_6LayoutINSB_IJSE_SE_SE_EEENSB_IJNSC_ILi0EEESW_SW_EEEEENSB_IJNSA_10UnderscoreESZ_SZ_EEEEENS7_6detail27Sm100ImplicitGemmTileTraitsINSA_25SM100_TMA_2SM_LOAD_IM2COLENSA_14ComposedLayoutINSA_7SwizzleILi3ELi4ELi3EEENSA_18smem_ptr_flag_bitsILi32EEENSU_INSB_IJNSC_ILi8EEENSC_ILi32EEEEEENSB_IJS1B_SE_EEEEEEEvEENS13_INSA_18SM100_TMA_2SM_LOADES1F_vEEEENS_8epilogue10collective18CollectiveEpilogueINS1K_23Sm100TmaWarpSpecializedILi3ELi2ELi16ELb1ELb0EEEJNSB_IJSI_SI_SJ_EEENSB_IJNSU_ISI_SE_EENSU_INSB_IJNSC_ILi16EEESD_EEENSB_IJSE_S1B_EEEEEEEESL_NSB_IJNSB_IJllllEEESE_SW_EEESL_S1X_NS1K_6fusion15FusionCallbacksIS1O_NS1Y_17LinearCombinationISL_fSL_fLNS_15FloatRoundStyleE2EEES1P_S1V_JEEENSA_5SM1004TMEM4LOAD26SM100_TMEM_LOAD_32dp32b16xENSA_20SM90_TMA_LOAD_IM2COLENS15_INS16_ILi2ELi4ELi3EEES19_NSU_INSB_IJS1A_S1R_EEENSB_IJS1R_SE_EEEEEEENSA_39AutoVectorizingCopyWithAssumedAlignmentILi128EEENSA_21SM90_TMA_STORE_IM2COLES2D_S2F_S2F_EEEvvEEEEvNT_6ParamsE)
        .other          _ZN7cutlass13device_kernelINS_4conv6kernel13ConvUniversalINS1_16ConvProblemShapeILNS1_8OperatorE0ELi3EEENS1_10collective14CollectiveConvINS1_47MainloopSm100TmaUmmaWarpSpecializedImplicitGemmILS5_0ELi8ELi3ELi1ELi2EN4cute5tupleIJNSA_1CILi2EEENSC_ILi1EEESE_EEEEENSB_IJNSC_ILi128EEENSC_ILi64EEENSB_IJSI_EEEEEENS_10tfloat32_tESL_NSA_8TiledMMAINSA_8MMA_AtomIJNSA_23SM100_MMA_TF32_2x1SM_SSISL_SL_fLi128ELi64ELNSA_4UMMA5MajorE0ELSQ_0ELNSP_7ScaleInE0ELSR_0EEEEEENSA_6LayoutINSB_IJSE_SE_SE_EEENSB_IJNSC_ILi0EEESW_SW_EEEEENSB_IJNSA_10UnderscoreESZ_SZ_EEEEENS7_6detail27Sm100ImplicitGemmTileTraitsINSA_25SM100_TMA_2SM_LOAD_IM2COLENSA_14ComposedLayoutINSA_7SwizzleILi3ELi4ELi3EEENSA_18smem_ptr_flag_bitsILi32EEENSU_INSB_IJNSC_ILi8EEENSC_ILi32EEEEEENSB_IJS1B_SE_EEEEEEEvEENS13_INSA_18SM100_TMA_2SM_LOADES1F_vEEEENS_8epilogue10collective18CollectiveEpilogueINS1K_23Sm100TmaWarpSpecializedILi3ELi2ELi16ELb1ELb0EEEJNSB_IJSI_SI_SJ_EEENSB_IJNSU_ISI_SE_EENSU_INSB_IJNSC_ILi16EEESD_EEENSB_IJSE_S1B_EEEEEEEESL_NSB_IJNSB_IJllllEEESE_SW_EEESL_S1X_NS1K_6fusion15FusionCallbacksIS1O_NS1Y_17LinearCombinationISL_fSL_fLNS_15FloatRoundStyleE2EEES1P_S1V_JEEENSA_5SM1004TMEM4LOAD26SM100_TMEM_LOAD_32dp32b16xENSA_20SM90_TMA_LOAD_IM2COLENS15_INS16_ILi2ELi4ELi3EEES19_NSU_INSB_IJS1A_S1R_EEENSB_IJS1R_SE_EEEEEEENSA_39AutoVectorizingCopyWithAssumedAlignmentILi128EEENSA_21SM90_TMA_STORE_IM2COLES2D_S2F_S2F_EEEvvEEEEvNT_6ParamsE,@"STO_CUDA_ENTRY STV_DEFAULT"
_ZN7cutlass13device_kernelINS_4conv6kernel13ConvUniversalINS1_16ConvProblemShapeILNS1_8OperatorE0ELi3EEENS1_10collective14CollectiveConvINS1_47MainloopSm100TmaUmmaWarpSpecializedImplicitGemmILS5_0ELi8ELi3ELi1ELi2EN4cute5tupleIJNSA_1CILi2EEENSC_ILi1EEESE_EEEEENSB_IJNSC_ILi128EEENSC_ILi64EEENSB_IJSI_EEEEEENS_10tfloat32_tESL_NSA_8TiledMMAINSA_8MMA_AtomIJNSA_23SM100_MMA_TF32_2x1SM_SSISL_SL_fLi128ELi64ELNSA_4UMMA5MajorE0ELSQ_0ELNSP_7ScaleInE0ELSR_0EEEEEENSA_6LayoutINSB_IJSE_SE_SE_EEENSB_IJNSC_ILi0EEESW_SW_EEEEENSB_IJNSA_10UnderscoreESZ_SZ_EEEEENS7_6detail27Sm100ImplicitGemmTileTraitsINSA_25SM100_TMA_2SM_LOAD_IM2COLENSA_14ComposedLayoutINSA_7SwizzleILi3ELi4ELi3EEENSA_18smem_ptr_flag_bitsILi32EEENSU_INSB_IJNSC_ILi8EEENSC_ILi32EEEEEENSB_IJS1B_SE_EEEEEEEvEENS13_INSA_18SM100_TMA_2SM_LOADES1F_vEEEENS_8epilogue10collective18CollectiveEpilogueINS1K_23Sm100TmaWarpSpecializedILi3ELi2ELi16ELb1ELb0EEEJNSB_IJSI_SI_SJ_EEENSB_IJNSU_ISI_SE_EENSU_INSB_IJNSC_ILi16EEESD_EEENSB_IJSE_S1B_EEEEEEEESL_NSB_IJNSB_IJllllEEESE_SW_EEESL_S1X_NS1K_6fusion15FusionCallbacksIS1O_NS1Y_17LinearCombinationISL_fSL_fLNS_15FloatRoundStyleE2EEES1P_S1V_JEEENSA_5SM1004TMEM4LOAD26SM100_TMEM_LOAD_32dp32b16xENSA_20SM90_TMA_LOAD_IM2COLENS15_INS16_ILi2ELi4ELi3EEES19_NSU_INSB_IJS1A_S1R_EEENSB_IJS1R_SE_EEEEEEENSA_39AutoVectorizingCopyWithAssumedAlignmentILi128EEENSA_21SM90_TMA_STORE_IM2COLES2D_S2F_S2F_EEEvvEEEEvNT_6ParamsE:
[----:B------:R-:W1:Y:S01]  /*0000*/  LDC R1, c[0x0][0x37c] ;  /* 0x0000df00ff017b82 */ /* 0x000e620000000800 */
[----:B------:R-:W2:Y:S01]  /*0010*/  S2R R61, SR_TID.X ;  /* 0x00000000003d7919 */ /* 0x000ea20000002100 */
[----:B------:R-:W3:Y:S06]  /*0020*/  LDCU.64 UR8, c[0x0][0x990] ;  /* 0x00013200ff0877ac */ /* 0x000eec0008000a00 */
[----:B------:R-:W4:Y:S01]  /*0030*/  S2UR UR4, SR_CgaCtaId ;  /* 0x00000000000479c3 */ /* 0x000f220000008800 */
[----:B-1----:R-:W-:Y:S01]  /*0040*/  VIADD R1, R1, 0xfffffff8 ;  /* 0xfffffff801017836 */ /* 0x002fe20000000000 */
[----:B------:R-:W-:-:S02]  /*0050*/  PRMT R56, RZ, 0x7610, R56 ;  /* 0x00007610ff387816 */ /* 0x000fc40000000038 */
[----:B------:R-:W-:Y:S02]  /*0060*/  ELECT P1, URZ, PT ;  /* 0x0000000000ff782f */ /* 0x000fe40003820000 */
[----:B------:R-:W-:Y:S01]  /*0070*/  R2UR UR42, R1 ;  /* 0x00000000012a72ca */ /* 0x000fe200000e0000 */
[----:B---3--:R-:W-:-:S04]  /*0080*/  UISETP.NE.U32.AND UP0, UPT, UR8, URZ, UPT ;  /* 0x000000ff0800728c */ /* 0x008fc8000bf05070 */
[----:B------:R-:W-:Y:S02]  /*0090*/  UISETP.NE.AND.EX UP0, UPT, UR9, URZ, UPT, UP0 ;  /* 0x000000ff0900728c */ /* 0x000fe4000bf05300 */
[----:B----4-:R-:W-:Y:S02]  /*00a0*/  ULOP3.LUT UR49, UR4, 0x1, URZ, 0xc0, !UPT ;  /* 0x0000000104317892 */ /* 0x010fe4000f8ec0ff */
[----:B------:R-:W-:Y:S01]  /*00b0*/  ULOP3.LUT UR48, UR4, 0x1, URZ, 0x3c, !UPT ;  /* 0x0000000104307892 */ /* 0x000fe2000f8e3cff */
[----:B--2---:R-:W-:-:S05]  /*00c0*/  SHF.R.U32.HI R57, RZ, 0x5, R61 ;  /* 0x00000005ff397819 */ /* 0x004fca000001163d */
[----:B------:R-:W1:Y:S02]  /*00d0*/  SHFL.IDX PT, R0, R57, RZ, 0x1f ;  /* 0x00001fff39007589 */ /* 0x000e6400000e0000 */
[----:B-1----:R-:W-:Y:S01]  /*00e0*/  R2UR UR18, R0 ;  /* 0x00000000001272ca */ /* 0x002fe200000e0000 */
[----:B------:R-:W-:-:S14]  /*00f0*/  BRA.U UP0, `(.L_x_0) ;  /* 0x0000000100307547 */ /* 0x000fdc000b800000 */
[----:B------:R-:W1:Y:S02]  /*0100*/  LDCU.64 UR4, c[0x0][0x988] ;  /* 0x00013100ff0477ac */ /* 0x000e640008000a00 */
[----:B-1----:R-:W-:-:S04]  /*0110*/  UISETP.NE.U32.AND UP0, UPT, UR4, URZ, UPT ;  /* 0x000000ff0400728c */ /* 0x002fc8000bf05070 */
[----:B------:R-:W-:-:S09]  /*0120*/  UISETP.NE.AND.EX UP0, UPT, UR5, URZ, UPT, UP0 ;  /* 0x000000ff0500728c */ /* 0x000fd2000bf05300 */
[----:B------:R-:W-:Y:S05]  /*0130*/  BRA.U !UP0, `(.L_x_1) ;  /* 0x0000000108147547 */ /* 0x000fea000b800000 */
[----:B------:R-:W1:Y:S01]  /*0140*/  LDC.64 R2, c[0x0][0x988] ;  /* 0x00026200ff027b82 */ /* 0x000e620000000a00 */
[----:B------:R-:W1:Y:S02]  /*0150*/  LDCU.64 UR4, c[0x0][0x358] ;  /* 0x00006b00ff0477ac */ /* 0x000e640008000a00 */
[----:B-1----:R1:W5:Y:S01]  /*0160*/  LDG.E R27, desc[UR4][R2.64] ;  /* 0x00000004021b7981 */ /* 0x002362000c1e1900 */
[----:B------:R-:W-:Y:S01]  /*0170*/  HFMA2 R56, -RZ, RZ, 0, 5.9604644775390625e-08 ;  /* 0x00000001ff387431 */ /* 0x000fe200000001ff */
[----:B------:R-:W-:Y:S05]  /*0180*/  BRA `(.L_x_0) ;  /* 0x00000000000c7947 */ /* 0x000fea0003800000 */
.L_x_1:
[----:B------:R-:W1:Y:S01]  /*0190*/  LDCU UR4, c[0x0][0x980] ;  /* 0x00013000ff0477ac */ /* 0x000e620008000800 */
[----:B------:R-:W-:Y:S01]  /*01a0*/  HFMA2 R56, -RZ, RZ, 0, 5.9604644775390625e-08 ;  /* 0x00000001ff387431 */ /* 0x000fe200000001ff */
[----:B-1----:R-:W-:-:S07]  /*01b0*/  MOV R27, UR4 ;  /* 0x00000004001b7c02 */ /* 0x002fce0008000f00 */
.L_x_0:
[----:B------:R-:W2:Y:S02]  /*01c0*/  LDCU.64 UR4, c[0x0][0x9b0] ;  /* 0x00013600ff0477ac */ /* 0x000ea40008000a00 */
[----:B--2---:R-:W-:-:S04]  /*01d0*/  UISETP.NE.U32.AND UP0, UPT, UR4, URZ, UPT ;  /* 0x000000ff0400728c */ /* 0x004fc8000bf05070 */
[----:B------:R-:W-:-:S09]  /*01e0*/  UISETP.NE.AND.EX UP0, UPT, UR5, URZ, UPT, UP0 ;  /* 0x000000ff0500728c */ /* 0x000fd2000bf05300 */
[----:B------:R-:W-:Y:S05]  /*01f0*/  BRA.U UP0, `(.L_x_2) ;  /* 0x0000000100287547 */ /* 0x000fea000b800000 */
[----:B------:R-:W2:Y:S02]  /*0200*/  LDCU.64 UR4, c[0x0][0x9a8] ;  /* 0x00013500ff0477ac */ /* 0x000ea40008000a00 */
[----:B--2---:R-:W-:-:S04]  /*0210*/  UISETP.NE.U32.AND UP0, UPT, UR4, URZ, UPT ;  /* 0x000000ff0400728c */ /* 0x004fc8000bf05070 */
[----:B------:R-:W-:-:S09]  /*0220*/  UISETP.NE.AND.EX UP0, UPT, UR5, URZ, UPT, UP0 ;  /* 0x000000ff0500728c */ /* 0x000fd2000bf05300 */
[----:B------:R-:W-:Y:S05]  /*0230*/  BRA.U !UP0, `(.L_x_3) ;  /* 0x0000000108107547 */ /* 0x000fea000b800000 */
[----:B------:R-:W2:Y:S01]  /*0240*/  LDC.64 R24, c[0x0][0x9a8] ;  /* 0x00026a00ff187b82 */ /* 0x000ea20000000a00 */
[----:B------:R-:W2:Y:S02]  /*0250*/  LDCU.64 UR4, c[0x0][0x358] ;  /* 0x00006b00ff0477ac */ /* 0x000ea40008000a00 */
[----:B--2---:R2:W5:Y:S01]  /*0260*/  LDG.E R24, desc[UR4][R24.64] ;  /* 0x0000000418187981 */ /* 0x004562000c1e1900 */
[----:B------:R-:W-:Y:S05]  /*0270*/  BRA `(.L_x_2) ;  /* 0x0000000000087947 */ /* 0x000fea0003800000 */
.L_x_3:
[----:B------:R-:W2:Y:S02]  /*0280*/  LDCU UR4, c[0x0][0x9a0] ;  /* 0x00013400ff0477ac */ /* 0x000ea40008000800 */
[----:B--2---:R-:W-:Y:S02]  /*0290*/  MOV R24, UR4 ;  /* 0x0000000400187c02 */ /* 0x004fe40008000f00 */
.L_x_2:
[----:B------:R-:W-:Y:S01]  /*02a0*/  IMAD.U32 R0, RZ, RZ, UR18 ;  /* 0x00000012ff007e24 */ /* 0x000fe2000f8e00ff */
[----:B------:R-:W-:Y:S04]  /*02b0*/  BSSY.RECONVERGENT B0, `(.L_x_4) ;  /* 0x000000c000007945 */ /* 0x000fe80003800200 */
[C---:B------:R-:W-:Y:S02]  /*02c0*/  ISETP.NE.OR P2, PT, R0.reuse, 0x1, !P1 ;  /* 0x000000010000780c */ /* 0x040fe40004f45670 */
[----:B------:R-:W-:-:S11]  /*02d0*/  ISETP.NE.OR P0, PT, R0, 0x3, !P1 ;  /* 0x000000030000780c */ /* 0x000fd60004f05670 */
[----:B------:R-:W-:Y:S05]  /*02e0*/  @P2 BRA `(.L_x_5) ;  /* 0x0000000000202947 */ /* 0x000fea0003800000 */
[----:B------:R-:W3:Y:S02]  /*02f0*/  LDCU.64 UR4, c[0x0][0x348] ;  /* 0x00006900ff0477ac */ /* 0x000ee40008000a00 */
[----:B---3--:R-:W-:Y:S02]  /*0300*/  UIADD3 UR6, UP1, UPT, UR4, 0x80, URZ ;  /* 0x0000008004067890 */ /* 0x008fe4000ff3e0ff */
[----:B------:R-:W-:Y:S02]  /*0310*/  UIADD3 UR4, UP0, UPT, UR4, 0x200, URZ ;  /* 0x0000020004047890 */ /* 0x000fe4000ff1e0ff */
[----:B------:R-:W-:Y:S02]  /*0320*/  UIADD3.X UR7, UPT, UPT, URZ, UR5, URZ, UP1, !UPT ;  /* 0x00000005ff077290 */ /* 0x000fe40008ffe4ff */
[----:B------:R-:W-:-:S07]  /*0330*/  UIADD3.X UR5, UPT, UPT, URZ, UR5, URZ, UP0, !UPT ;  /* 0x00000005ff057290 */ /* 0x000fce00087fe4ff */
[----:B------:R3:W-:Y:S02]  /*0340*/  UTMACCTL.PF [UR6] ;  /* 0x00000000060079b9 */ /* 0x0007e40008040000 */
[----:B------:R3:W-:Y:S02]  /*0350*/  UTMACCTL.PF [UR4] ;  /* 0x00000000040079b9 */ /* 0x0007e40008040000 */
[----:B---3--:R-:W-:Y:S01]  /*0360*/  NOP ;  /* 0x0000000000007918 */ /* 0x008fe20000000000 */
.L_x_5:
[----:B------:R-:W-:Y:S05]  /*0370*/  BSYNC.RECONVERGENT B0 ;  /* 0x0000000000007941 */ /* 0x000fea0003800200 */
.L_x_4:
[----:B------:R-:W-:Y:S04]  /*0380*/  BSSY.RECONVERGENT B0, `(.L_x_6) ;  /* 0x000000a000007945 */ /* 0x000fe80003800200 */
        /* <DEDUP_REMOVED lines=9> */
.L_x_7:
[----:B------:R-:W-:Y:S05]  /*0420*/  BSYNC.RECONVERGENT B0 ;  /* 0x0000000000007941 */ /* 0x000fea0003800200 */
.L_x_6:
[----:B------:R-:W3:Y:S01]  /*0430*/  LDCU.64 UR4, c[0x0][0x988] ;  /* 0x00013100ff0477ac */ /* 0x000ee20008000a00 */
[----:B------:R-:W-:Y:S02]  /*0440*/  UISETP.EQ.U32.AND UP2, UPT, UR8, URZ, UPT ;  /* 0x000000ff0800728c */ /* 0x000fe4000bf42070 */
[----:B------:R-:W-:Y:S02]  /*0450*/  UPLOP3.LUT UP3, UPT, UPT, UPT, UPT, 0x80, 0x8 ;  /* 0x000000000008789c */ /* 0x000fe40003f6f070 */
[----:B---3--:R-:W-:-:S04]  /*0460*/  UISETP.NE.U32.AND UP0, UPT, UR4, URZ, UPT ;  /* 0x000000ff0400728c */ /* 0x008fc8000bf05070 */
[----:B------:R-:W-:-:S04]  /*0470*/  UISETP.NE.AND.EX UP1, UPT, UR5, URZ, UPT, UP0 ;  /* 0x000000ff0500728c */ /* 0x000fc8000bf25300 */
[----:B------:R-:W-:-:S04]  /*0480*/  UISETP.EQ.OR.EX UP4, UPT, UR9, URZ, !UP1, UP2 ;  /* 0x000000ff0900728c */ /* 0x000fc8000cf82720 */
[----:B------:R-:W-:-:S06]  /*0490*/  UP2UR UR4, UPR, URZ, 0x10 ;  /* 0x00000010ff047883 */ /* 0x000fcc0008000000 */
[----:B------:R-:W-:Y:S01]  /*04a0*/  MOV R60, UR4 ;  /* 0x00000004003c7c02 */ /* 0x000fe20008000f00 */
[----:B------:R-:W-:Y:S06]  /*04b0*/  BRA.U !UP4, `(.L_x_8) ;  /* 0x000000010c207547 */ /* 0x000fec000b800000 */
[----:B------:R-:W-:Y:S01]  /*04c0*/  UISETP.NE.U32.AND UP2, UPT, UR8, URZ, UPT ;  /* 0x000000ff0800728c */ /* 0x000fe2000bf45070 */
[----:B-----5:R-:W-:Y:S01]  /*04d0*/  FSETP.NEU.AND P0, PT, R27, RZ, PT ;  /* 0x000000ff1b00720b */ /* 0x020fe20003f0d000 */
[----:B------:R-:W-:Y:S02]  /*04e0*/  USEL UR4, URZ, 0xffffffff, UP1 ;  /* 0xffffffffff047887 */ /* 0x000fe40008800000 */
[----:B------:R-:W-:-:S10]  /*04f0*/  UISETP.NE.AND.EX UP2, UPT, UR9, URZ, UPT, UP2 ;  /* 0x000000ff0900728c */ /* 0x000fd4000bf45320 */
[----:B------:R-:W-:Y:S01]  /*0500*/  VOTEU.ANY UP0, P0 ;  /* 0x0000000000ff7886 */ /* 0x000fe20000000100 */
[----:B------:R-:W-:-:S04]  /*0510*/  @!UP2 USEL UR4, URZ, 0xffffffff, UP0 ;  /* 0xffffffffff04a887 */ /* 0x000fc80008000000 */
[----:B------:R-:W-:-:S04]  /*0520*/  ULOP3.LUT UR4, UR4, 0x1, URZ, 0xc0, !UPT ;  /* 0x0000000104047892 */ /* 0x000fc8000f8ec0ff */
[----:B------:R-:W-:-:S11]  /*0530*/  UISETP.NE.U32.AND UP3, UPT, UR4, 0x1, UPT ;  /* 0x000000010400788c */ /* 0x000fd6000bf65070 */
.L_x_8:
[----:B------:R-:W3:Y:S01]  /*0540*/  SHFL.IDX PT, R0, R57, RZ, 0x1f ;  /* 0x00001fff39007589 */ /* 0x000ee200000e0000 */
[----:B------:R-:W-:Y:S02]  /*0550*/  UISETP.NE.AND UP5, UPT, UR18, 0x2, UPT ;  /* 0x000000021200788c */ /* 0x000fe4000bfa5270 */
[----:B------:R-:W-:Y:S02]  /*0560*/  UISETP.NE.AND UP0, UPT, UR18, 0x2, UPT ;  /* 0x000000021200788c */ /* 0x000fe4000bf05270 */
[----:B------:R-:W-:Y:S02]  /*0570*/  UISETP.NE.OR UP2, UPT, UR49, URZ, UP5 ;  /* 0x000000ff3100728c */ /* 0x000fe4000af45670 */
[----:B------:R-:W-:-:S04]  /*0580*/  USEL UR76, URZ, 0x1, UP0 ;  /* 0x00000001ff4c7887 */ /* 0x000fc80008000000 */
[----:B------:R-:W-:Y:S02]  /*0590*/  PLOP3.LUT P3, PT, P1, PT, UP2, 0xae, 0xea ;  /* 0x0000000000ea781c */ /* 0x000fe40000f6f52e */
[----:B---3--:R-:W-:-:S13]  /*05a0*/  ISETP.NE.AND P0, PT, R0, RZ, PT ;  /* 0x000000ff0000720c */ /* 0x008fda0003f05270 */
[----:B------:R-:W-:Y:S05]  /*05b0*/  @P0 BRA `(.L_x_9) ;  /* 0x0000000000680947 */ /* 0x000fea0003800000 */
[----:B------:R-:W3:Y:S01]  /*05c0*/  S2UR UR5, SR_CgaCtaId ;  /* 0x00000000000579c3 */ /* 0x000ee20000008800 */
[----:B------:R-:W-:Y:S01]  /*05d0*/  UMOV UR4, 0x400 ;  /* 0x0000040000047882 */ /* 0x000fe20000000000 */
[----:B------:R-:W-:Y:S01]  /*05e0*/  UMOV UR6, 0x1 ;  /* 0x0000000100067882 */ /* 0x000fe20000000000 */
[----:B------:R-:W-:Y:S01]  /*05f0*/  ELECT P0, URZ, PT ;  /* 0x0000000000ff782f */ /* 0x000fe20003800000 */
[----:B------:R-:W-:-:S04]  /*0600*/  UIADD3 UR6, UPT, UPT, -UR6, 0x100000, URZ ;  /* 0x0010000006067890 */ /* 0x000fc8000fffe1ff */
[----:B------:R-:W-:Y:S02]  /*0610*/  USHF.L.U32 UR7, UR6, 0xb, URZ ;  /* 0x0000000b06077899 */ /* 0x000fe400080006ff */
[----:B------:R-:W-:Y:S02]  /*0620*/  USHF.L.U32 UR6, UR6, 0x1, URZ ;  /* 0x0000000106067899 */ /* 0x000fe400080006ff */
[----:B---3--:R-:W-:Y:S01]  /*0630*/  ULEA UR4, UR5, UR4, 0x18 ;  /* 0x0000000405047291 */ /* 0x008fe2000f8ec0ff */
[----:B------:R-:W3:Y:S11]  /*0640*/  FENCE.VIEW.ASYNC.S ;  /* 0x00000000000073c6 */ /* 0x000ef60000000000 */
[----:B---3--:R3:W4:Y:S01]  /*0650*/  SYNCS.EXCH.64 URZ, [UR4], UR6 ;  /* 0x0000000604ff75b2 */ /* 0x0087220008000100 */
[----:B------:R3:W1:Y:S01]  /*0660*/  SYNCS.EXCH.64 URZ, [UR4+0x40], UR6 ;  /* 0x0000400604ff75b2 */ /* 0x0006620008000100 */
        /* <DEDUP_REMOVED lines=13> */
[----:B------:R3:W1:Y:S02]  /*0740*/  SYNCS.EXCH.64 URZ, [UR4+0x78], UR6 ;  /* 0x0000780604ff75b2 */ /* 0x0006640008000100 */
[----:B---3--:R-:W-:Y:S01]  /*0750*/  NOP ;  /* 0x0000000000007918 */ /* 0x008fe20000000000 */
.L_x_9:
[----:B------:R-:W3:Y:S01]  /*0760*/  SHFL.IDX PT, R0, R57, RZ, 0x1f ;  /* 0x00001fff39007589 */ /* 0x000ee200000e0000 */
[----:B------:R-:W-:Y:S01]  /*0770*/  NOP ;  /* 0x0000000000007918 */ /* 0x000fe20000000000 */
[----:B---3--:R-:W-:-:S13]  /*0780*/  ISETP.NE.AND P0, PT, R0, 0x1, PT ;  /* 0x000000010000780c */ /* 0x008fda0003f05270 */
[----:B------:R-:W-:Y:S05]  /*0790*/  @P0 BRA `(.L_x_10) ;  /* 0x0000000000500947 */ /* 0x000fea0003800000 */
[----:B------:R-:W3:Y:S01]  /*07a0*/  S2UR UR5, SR_CgaCtaId ;  /* 0x00000000000579c3 */ /* 0x000ee20000008800 */
[----:B------:R-:W-:Y:S01]  /*07b0*/  UMOV UR4, 0x400 ;  /* 0x0000040000047882 */ /* 0x000fe20000000000 */
[----:B------:R-:W-:Y:S01]  /*07c0*/  UMOV UR8, 0x20 ;  /* 0x0000002000087882 */ /* 0x000fe20000000000 */
[----:B------:R-:W-:Y:S01]  /*07d0*/  UMOV UR6, 0x80 ;  /* 0x0000008000067882 */ /* 0x000fe20000000000 */
[----:B------:R-:W-:-:S04]  /*07e0*/  UIADD3 UR8, UPT, UPT, -UR8, 0x100000, URZ ;  /* 0x0010000008087890 */ /* 0x000fc8000fffe1ff */
[----:B------:R-:W-:Y:S02]  /*07f0*/  USHF.L.U32 UR9, UR8, 0xb, URZ ;  /* 0x0000000b08097899 */ /* 0x000fe400080006ff */
[----:B------:R-:W-:Y:S02]  /*0800*/  USHF.L.U32 UR8, UR8, 0x1, URZ ;  /* 0x0000000108087899 */ /* 0x000fe400080006ff */
[----:B------:R-:W-:-:S04]  /*0810*/  UIADD3 UR6, UPT, UPT, -UR6, 0x100000, URZ ;  /* 0x0010000006067890 */ /* 0x000fc8000fffe1ff */
[----:B------:R-:W-:Y:S02]  /*0820*/  USHF.L.U32 UR7, UR6, 0xb, URZ ;  /* 0x0000000b06077899 */ /* 0x000fe400080006ff */
[----:B------:R-:W-:Y:S01]  /*0830*/  USHF.L.U32 UR6, UR6, 0x1, URZ ;  /* 0x0000000106067899 */ /* 0x000fe200080006ff */
[----:B------:R-:W-:Y:S01]  /*0840*/  ELECT P0, URZ, PT ;  /* 0x0000000000ff782f */ /* 0x000fe20003800000 */
[----:B---3--:R-:W-:Y:S01]  /*0850*/  ULEA UR4, UR5, UR4, 0x18 ;  /* 0x0000000405047291 */ /* 0x008fe2000f8ec0ff */
[----:B------:R-:W3:Y:S11]  /*0860*/  FENCE.VIEW.ASYNC.S ;  /* 0x00000000000073c6 */ /* 0x000ef60000000000 */
[----:B---3--:R3:W1:Y:S01]  /*0870*/  SYNCS.EXCH.64 URZ, [UR4+0x80], UR8 ;  /* 0x0000800804ff75b2 */ /* 0x0086620008000100 */
[----:B------:R3:W1:Y:S01]  /*0880*/  SYNCS.EXCH.64 URZ, [UR4+0x98], UR6 ;  /* 0x0000980604ff75b2 */ /* 0x0006620008000100 */
[----:B------:R3:W1:Y:S01]  /*0890*/  SYNCS.EXCH.64 URZ, [UR4+0x88], UR8 ;  /* 0x0000880804ff75b2 */ /* 0x0006620008000100 */
[----:B------:R3:W1:Y:S01]  /*08a0*/  SYNCS.EXCH.64 URZ, [UR4+0xa0], UR6 ;  /* 0x0000a00604ff75b2 */ /* 0x0006620008000100 */
[----:B------:R3:W1:Y:S01]  /*08b0*/  SYNCS.EXCH.64 URZ, [UR4+0x90], UR8 ;  /* 0x0000900804ff75b2 */ /* 0x0006620008000100 */
[----:B------:R3:W1:Y:S01]  /*08c0*/  SYNCS.EXCH.64 URZ, [UR4+0xa8], UR6 ;  /* 0x0000a80604ff75b2 */ /* 0x0006620008000100 */
[----:B------:R-:W-:Y:S01]  /*08d0*/  NOP ;  /* 0x0000000000007918 */ /* 0x000fe20000000000 */
.L_x_10:
[----:B------:R-:W2:Y:S01]  /*08e0*/  SHFL.IDX PT, R0, R57, RZ, 0x1f ;  /* 0x00001fff39007589 */ /* 0x000ea200000e0000 */
[----:B------:R-:W-:Y:S01]  /*08f0*/  NOP ;  /* 0x0000000000007918 */ /* 0x000fe20000000000 */
[----:B--2---:R-:W-:-:S13]  /*0900*/  ISETP.NE.AND P0, PT, R0, 0x3, PT ;  /* 0x000000030000780c */ /* 0x004fda0003f05270 */
[----:B------:R-:W-:Y:S05]  /*0910*/  @P0 BRA `(.L_x_11) ;  /* 0x0000000000300947 */ /* 0x000fea0003800000 */
[----:B------:R-:W2:Y:S01]  /*0920*/  S2UR UR5, SR_CgaCtaId ;  /* 0x00000000000579c3 */ /* 0x000ea20000008800 */
[----:B---3--:R-:W-:Y:S01]  /*0930*/  UMOV UR4, 0x400 ;  /* 0x0000040000047882 */ /* 0x008fe20000000000 */
[----:B------:R-:W-:Y:S01]  /*0940*/  UMOV UR6, 0x20 ;  /* 0x0000002000067882 */ /* 0x000fe20000000000 */
[----:B------:R-:W-:Y:S01]  /*0950*/  ELECT P0, URZ, PT ;  /* 0x0000000000ff782f */ /* 0x000fe20003800000 */
[----:B------:R-:W-:-:S04]  /*0960*/  UIADD3 UR6, UPT, UPT, -UR6, 0x100000, URZ ;  /* 0x0010000006067890 */ /* 0x000fc8000fffe1ff */
[----:B------:R-:W-:Y:S02]  /*0970*/  USHF.L.U32 UR7, UR6, 0xb, URZ ;  /* 0x0000000b06077899 */ /* 0x000fe400080006ff */
[----:B------:R-:W-:Y:S02]  /*0980*/  USHF.L.U32 UR6, UR6, 0x1, URZ ;  /* 0x0000000106067899 */ /* 0x000fe400080006ff */
[----:B--2---:R-:W-:Y:S01]  /*0990*/  ULEA UR4, UR5, UR4, 0x18 ;  /* 0x0000000405047291 */ /* 0x004fe2000f8ec0ff */
[----:B------:R-:W2:Y:S11]  /*09a0*/  FENCE.VIEW.ASYNC.S ;  /* 0x00000000000073c6 */ /* 0x000eb60000000000 */
[----:B--2---:R2:W3:Y:S01]  /*09b0*/  SYNCS.EXCH.64 URZ, [UR4+0xb0], UR6 ;  /* 0x0000b00604ff75b2 */ /* 0x0044e20008000100 */
[----:B------:R2:W1:Y:S01]  /*09c0*/  SYNCS.EXCH.64 URZ, [UR4+0xb8], UR6 ;  /* 0x0000b80604ff75b2 */ /* 0x0004620008000100 */
[----:B------:R-:W-:Y:S01]  /*09d0*/  NOP ;  /* 0x0000000000007918 */ /* 0x000fe20000000000 */
.L_x_11:
[----:B------:R-:W4:Y:S01]  /*09e0*/  SHFL.IDX PT, R0, R57, RZ, 0x1f ;  /* 0x00001fff39007589 */ /* 0x000f2200000e0000 */
[----:B------:R-:W-:Y:S01]  /*09f0*/  NOP ;  /* 0x0000000000007918 */ /* 0x000fe20000000000 */
[----:B----4-:R-:W-:-:S13]  /*0a00*/  ISETP.NE.AND P0, PT, R0, 0x4, PT ;  /* 0x000000040000780c */ /* 0x010fda0003f05270 */
[----:B------:R-:W-:Y:S05]  /*0a10*/  @P0 BRA `(.L_x_12) ;  /* 0x0000000000440947 */ /* 0x000fea0003800000 */
[----:B------:R-:W4:Y:S01]  /*0a20*/  S2UR UR5, SR_CgaCtaId ;  /* 0x00000000000579c3 */ /* 0x000f220000008800 */
[----:B--23--:R-:W-:Y:S01]  /*0a30*/  UMOV UR4, 0x1e0 ;  /* 0x000001e000047882 */ /* 0x00cfe20000000000 */
[----:B------:R-:W-:Y:S01]  /*0a40*/  UMOV UR6, 0x400 ;  /* 0x0000040000067882 */ /* 0x000fe20000000000 */
[----:B------:R-:W-:Y:S01]  /*0a50*/  USEL UR4, UR4, 0x1a0, UP3 ;  /* 0x000001a004047887 */ /* 0x000fe20009800000 */
[----:B------:R-:W-:Y:S01]  /*0a60*/  UMOV UR8, 0x1 ;  /* 0x0000000100087882 */ /* 0x000fe20000000000 */
[----:B------:R-:W-:Y:S01]  /*0a70*/  ELECT P0, URZ, PT ;  /* 0x0000000000ff782f */ /* 0x000fe20003800000 */
[----:B------:R-:W-:-:S04]  /*0a80*/  UIADD3 UR8, UPT, UPT, -UR8, 0x100000, URZ ;  /* 0x0010000008087890 */ /* 0x000fc8000fffe1ff */
[----:B------:R-:W-:Y:S02]  /*0a90*/  USHF.L.U32 UR9, UR8, 0xb, URZ ;  /* 0x0000000b08097899 */ /* 0x000fe400080006ff */
[----:B------:R-:W-:Y:S02]  /*0aa0*/  USHF.L.U32 UR8, UR8, 0x1, URZ ;  /* 0x0000000108087899 */ /* 0x000fe400080006ff */
[----:B----4-:R-:W-:Y:S02]  /*0ab0*/  ULEA UR6, UR5, UR6, 0x18 ;  /* 0x0000000605067291 */ /* 0x010fe4000f8ec0ff */
[----:B------:R-:W-:-:S04]  /*0ac0*/  UIADD3 UR4, UPT, UPT, -UR4, 0x100000, URZ ;  /* 0x0010000004047890 */ /* 0x000fc8000fffe1ff */
[----:B------:R-:W-:Y:S02]  /*0ad0*/  USHF.L.U32 UR5, UR4, 0xb, URZ ;  /* 0x0000000b04057899 */ /* 0x000fe400080006ff */
[----:B------:R-:W-:Y:S01]  /*0ae0*/  USHF.L.U32 UR4, UR4, 0x1, URZ ;  /* 0x0000000104047899 */ /* 0x000fe200080006ff */
[----:B------:R-:W2:Y:S03]  /*0af0*/  FENCE.VIEW.ASYNC.S ;  /* 0x00000000000073c6 */ /* 0x000ea60000000000 */
[----:B--2---:R4:W2:Y:S08]  /*0b00*/  SYNCS.EXCH.64 URZ, [UR6+0xc0], UR8 ;  /* 0x0000c00806ff75b2 */ /* 0x0048b00008000100 */
[----:B------:R4:W3:Y:S02]  /*0b10*/  SYNCS.EXCH.64 URZ, [UR6+0xc8], UR4 ;  /* 0x0000c80406ff75b2 */ /* 0x0008e40008000100 */
[----:B----4-:R-:W-:Y:S01]  /*0b20*/  NOP ;  /* 0x0000000000007918 */ /* 0x010fe20000000000 */
.L_x_12:
[----:B------:R-:W4:Y:S01]  /*0b30*/  SHFL.IDX PT, R0, R57, RZ, 0x1f ;  /* 0x00001fff39007589 */ /* 0x000f2200000e0000 */
[----:B------:R-:W-:Y:S01]  /*0b40*/  ISETP.NE.OR P1, PT, RZ, UR18, !P1 ;  /* 0x00000012ff007c0c */ /* 0x000fe2000cf25670 */
[----:B------:R-:W-:Y:S01]  /*0b50*/  NOP ;  /* 0x0000000000007918 */ /* 0x000fe20000000000 */
[----:B----4-:R-:W-:-:S13]  /*0b60*/  ISETP.NE.AND P0, PT, R0, 0x5, PT ;  /* 0x000000050000780c */ /* 0x010fda0003f05270 */
[----:B------:R-:W-:Y:S05]  /*0b70*/  @P0 BRA `(.L_x_13) ;  /* 0x0000000000480947 */ /* 0x000fea0003800000 */
[----:B------:R-:W4:Y:S01]  /*0b80*/  S2UR UR5, SR_CgaCtaId ;  /* 0x00000000000579c3 */ /* 0x000f220000008800 */
[----:B--23--:R-:W-:Y:S01]  /*0b90*/  UMOV UR4, 0x400 ;  /* 0x0000040000047882 */ /* 0x00cfe20000000000 */
        /* <DEDUP_REMOVED lines=9> */
[----:B----4-:R-:W-:Y:S01]  /*0c30*/  ULEA UR4, UR5, UR4, 0x18 ;  /* 0x0000000405047291 */ /* 0x010fe2000f8ec0ff */
[----:B------:R-:W2:Y:S11]  /*0c40*/  FENCE.VIEW.ASYNC.S ;  /* 0x00000000000073c6 */ /* 0x000eb60000000000 */
[----:B--2---:R4:W2:Y:S01]  /*0c50*/  SYNCS.EXCH.64 URZ, [UR4+0xd0], UR6 ;  /* 0x0000d00604ff75b2 */ /* 0x0048a20008000100 */
[----:B------:R4:W3:Y:S01]  /*0c60*/  SYNCS.EXCH.64 URZ, [UR4+0xe0], UR8 ;  /* 0x0000e00804ff75b2 */ /* 0x0008e20008000100 */
[----:B------:R4:W1:Y:S01]  /*0c70*/  SYNCS.EXCH.64 URZ, [UR4+0xd8], UR6 ;  /* 0x0000d80604ff75b2 */ /* 0x0008620008000100 */
[----:B------:R4:W1:Y:S02]  /*0c80*/  SYNCS.EXCH.64 URZ, [UR4+0xe8], UR8 ;  /* 0x0000e80804ff75b2 */ /* 0x0008640008000100 */
[----:B----4-:R-:W-:Y:S01]  /*0c90*/  NOP ;  /* 0x0000000000007918 */ /* 0x010fe20000000000 */
.L_x_13:
[----:B--23--:R-:W2:Y:S01]  /*0ca0*/  S2UR UR7, SR_CgaCtaId ;  /* 0x00000000000779c3 */ /* 0x00cea20000008800 */
[----:B------:R-:W-:Y:S01]  /*0cb0*/  VOTEU.ALL UP0, P1 ;  /* 0x0000000000ff7886 */ /* 0x000fe20000800000 */
[----:B------:R-:W-:Y:S01]  /*0cc0*/  UMOV UR4, 0x20 ;  /* 0x0000002000047882 */ /* 0x000fe20000000000 */
[----:B------:R-:W-:Y:S01]  /*0cd0*/  NOP ;  /* 0x0000000000007918 */ /* 0x000fe20000000000 */
[----:B------:R-:W-:Y:S01]  /*0ce0*/  LOP3.LUT R0, R61, 0x1f, RZ, 0xc0, !PT ;  /* 0x0000001f3d007812 */ /* 0x000fe200078ec0ff */
[----:B------:R-:W-:Y:S01]  /*0cf0*/  UISETP.NE.AND UP4, UPT, UR18, URZ, UPT ;  /* 0x000000ff1200728c */ /* 0x000fe2000bf85270 */
[----:B------:R-:W-:Y:S01]  /*0d00*/  @!UP0 UMOV UR6, 0x400 ;  /* 0x0000040000068882 */ /* 0x000fe20000000000 */
[----:B------:R-:W-:-:S04]  /*0d10*/  @!UP0 UIADD3 UR4, UPT, UPT, -UR4, 0x100000, URZ ;  /* 0x0010000004048890 */ /* 0x000fc8000fffe1ff */
[----:B------:R-:W-:Y:S02]  /*0d20*/  @!UP0 USHF.L.U32 UR5, UR4, 0xb, URZ ;  /* 0x0000000b04058899 */ /* 0x000fe400080006ff */
[----:B------:R-:W-:Y:S02]  /*0d30*/  @!UP0 USHF.L.U32 UR4, UR4, 0x1, URZ ;  /* 0x0000000104048899 */ /* 0x000fe400080006ff */
[----:B--2---:R-:W-:Y:S01]  /*0d40*/  @!UP0 ULEA UR6, UR7, UR6, 0x18 ;  /* 0x0000000607068291 */ /* 0x004fe2000f8ec0ff */
[----:B------:R-:W2:Y:S01]  /*0d50*/  LDCU UR7, c[0x0][0x36c] ;  /* 0x00006d80ff0777ac */ /* 0x000ea20008000800 */
[----:B------:R-:W-:Y:S01]  /*0d60*/  VOTEU.ALL UP0, P1 ;  /* 0x0000000000ff7886 */ /* 0x000fe20000800000 */
[----:B------:R-:W3:Y:S09]  /*0d70*/  FENCE.VIEW.ASYNC.S ;  /* 0x00000000000073c6 */ /* 0x000ef20000000000 */
[----:B---3--:R3:W4:Y:S01]  /*0d80*/  @!UP0 SYNCS.EXCH.64 URZ, [UR6+0xf0], UR4 ;  /* 0x0000f00406ff85b2 */ /* 0x0087220008000100 */
[----:B--2---:R-:W-:-:S09]  /*0d90*/  UISETP.EQ.U32.AND UP6, UPT, UR7, 0x1, UPT ;  /* 0x000000010700788c */ /* 0x004fd2000bfc2070 */
[----:B---3--:R-:W-:Y:S05]  /*0da0*/  BRA.U !UP6, `(.L_x_14) ;  /* 0x000000010e087547 */ /* 0x008fea000b800000 */
[----:B-1--4-:R-:W-:Y:S01]  /*0db0*/  UCGABAR_ARV ;  /* 0x00000000000079c7 */ /* 0x012fe20008000000 */
[----:B------:R-:W-:Y:S05]  /*0dc0*/  BRA `(.L_x_15) ;  /* 0x0000000000047947 */ /* 0x000fea0003800000 */
.L_x_14:
[----:B-1--4-:R-:W-:Y:S01]  /*0dd0*/  NOP ;  /* 0x0000000000007918 */ /* 0x012fe20000000000 */
.L_x_15:
[----:B------:R-:W1:Y:S01]  /*0de0*/  S2UR UR22, SR_CTAID.X ;  /* 0x00000000001679c3 */ /* 0x000e620000002500 */
[----:B------:R-:W-:-:S05]  /*0df0*/  CS2R.32 R59, SR_CgaSize ;  /* 0x00000000003b7805 */ /* 0x000fca0000008a00 */
[----:B------:R-:W-:-:S05]  /*0e00*/  IMAD R59, R59, -0xa0, RZ ;  /* 0xffffff603b3b7824 */ /* 0x000fca00078e02ff */
[----:B------:R-:W-:-:S14]  /*0e10*/  R2UR UR5, R59 ;  /* 0x000000003b0572ca */ /* 0x000fdc00000e0000 */
[----:B------:R-:W2:Y:S01]  /*0e20*/  LDCU UR5, c[0x0][UR5+0x2b0] ;  /* 0x00005600050577ac */ /* 0x000ea20008000800 */
[----:B------:R-:W-:-:S05]  /*0e30*/  CS2R.32 R59, SR_CgaSize ;  /* 0x00000000003b7805 */ /* 0x000fca0000008a00 */
[----:B------:R-:W-:-:S05]  /*0e40*/  IMAD R59, R59, -0xa0, RZ ;  /* 0xffffff603b3b7824 */ /* 0x000fca00078e02ff */
[----:B------:R-:W-:-:S14]  /*0e50*/  R2UR UR4, R59 ;  /* 0x000000003b0472ca */ /* 0x000fdc00000e0000 */
[----:B------:R-:W3:Y:S01]  /*0e60*/  LDCU UR4, c[0x0][UR4+0x2b4] ;  /* 0x00005680040477ac */ /* 0x000ee20008000800 */
[----:B------:R-:W4:Y:S01]  /*0e70*/  S2UR UR19, SR_CTAID.Y ;  /* 0x00000000001379c3 */ /* 0x000f220000002600 */
[----:B------:R-:W-:-:S05]  /*0e80*/  CS2R.32 R59, SR_CgaSize ;  /* 0x00000000003b7805 */ /* 0x000fca0000008a00 */
[----:B------:R-:W-:-:S05]  /*0e90*/  IMAD R59, R59, -0xa0, RZ ;  /* 0xffffff603b3b7824 */ /* 0x000fca00078e02ff */
[----:B------:R-:W-:-:S14]  /*0ea0*/  R2UR UR7, R59 ;  /* 0x000000003b0772ca */ /* 0x000fdc00000e0000 */
[----:B------:R-:W3:Y:S01]  /*0eb0*/  LDCU UR7, c[0x0][UR7+0x2a0] ;  /* 0x00005400070777ac */ /* 0x000ee20008000800 */
[----:B------:R-:W-:-:S05]  /*0ec0*/  CS2R.32 R59, SR_CgaSize ;  /* 0x00000000003b7805 */ /* 0x000fca0000008a00 */
[----:B------:R-:W-:-:S05]  /*0ed0*/  IMAD R59, R59, -0xa0, RZ ;  /* 0xffffff603b3b7824 */ /* 0x000fca00078e02ff */
[----:B------:R-:W-:-:S14]  /*0ee0*/  R2UR UR8, R59 ;  /* 0x000000003b0872ca */ /* 0x000fdc00000e0000 */
[----:B------:R-:W3:Y:S01]  /*0ef0*/  LDCU UR8, c[0x0][UR8+0x2a4] ;  /* 0x00005480080877ac */ /* 0x000ee20008000800 */
[----:B------:R-:W3:Y:S01]  /*0f00*/  LDCU UR20, c[0x0][0xc24] ;  /* 0x00018480ff1477ac */ /* 0x000ee20008000800 */
[----:B------:R-:W3:Y:S01]  /*0f10*/  LDCU UR47, c[0x0][0xc24] ;  /* 0x00018480ff2f77ac */ /* 0x000ee20008000800 */
[----:B-1----:R-:W-:Y:S01]  /*0f20*/  I2FP.F32.U32 R3, UR22 ;  /* 0x0000001600037c45 */ /* 0x002fe20008201000 */
[----:B------:R-:W1:Y:S04]  /*0f30*/  LDCU UR24, c[0x0][0xc30] ;  /* 0x00018600ff1877ac */ /* 0x000e680008000800 */
[----:B--2---:R-:W-:Y:S01]  /*0f40*/  FMUL R3, R3, UR5 ;  /* 0x0000000503037c20 */ /* 0x004fe20008400000 */
[----:B----4-:R-:W-:-:S05]  /*0f50*/  I2FP.F32.U32 R2, UR19 ;  /* 0x0000001300027c45 */ /* 0x010fca0008201000 */
[----:B------:R-:W2:Y:S01]  /*0f60*/  F2I.U32.TRUNC.NTZ R3, R3 ;  /* 0x0000000300037305 */ /* 0x000ea2000020f000 */
[----:B---3--:R-:W-:-:S07]  /*0f70*/  FMUL R2, R2, UR4 ;  /* 0x0000000402027c20 */ /* 0x008fce0008400000 */
[----:B------:R-:W3:Y:S01]  /*0f80*/  F2I.U32.TRUNC.NTZ R2, R2 ;  /* 0x0000000200027305 */ /* 0x000ee2000020f000 */
[----:B--2---:R-:W-:Y:S02]  /*0f90*/  R2UR UR4, R3 ;  /* 0x00000000030472ca */ /* 0x004fe400000e0000 */
[----:B------:R-:W-:Y:S02]  /*0fa0*/  PRMT R3, RZ, 0x7610, R3 ;  /* 0x00007610ff037816 */ /* 0x000fe40000000003 */
[----:B---3--:R-:W-:Y:S02]  /*0fb0*/  R2UR UR6, R2 ;  /* 0x00000000020672ca */ /* 0x008fe400000e0000 */
[----:B------:R-:W-:-:S07]  /*0fc0*/  PRMT R2, RZ, 0x7610, R2 ;  /* 0x00007610ff027816 */ /* 0x000fce0000000002 */
[----:B------:R-:W-:-:S04]  /*0fd0*/  UIADD3 UR5, UPT, UPT, -UR4, URZ, URZ ;  /* 0x000000ff04057290 */ /* 0x000fc8000fffe1ff */
[----:B------:R-:W-:Y:S02]  /*0fe0*/  UIMAD UR5, UR7, UR5, UR22 ;  /* 0x00000005070572a4 */ /* 0x000fe4000f8e0216 */
[----:B------:R-:W-:-:S04]  /*0ff0*/  UIADD3 UR4, UPT, UPT, -UR6, URZ, URZ ;  /* 0x000000ff06047290 */ /* 0x000fc8000fffe1ff */
[----:B------:R-:W-:Y:S01]  /*1000*/  IMAD.U32 R59, RZ, RZ, UR5 ;  /* 0x00000005ff3b7e24 */ /* 0x000fe2000f8e00ff */
[----:B------:R-:W-:-:S06]  /*1010*/  UIMAD UR4, UR8, UR4, UR19 ;  /* 0x00000004080472a4 */ /* 0x000fcc000f8e0213 */
[----:B------:R-:W-:Y:S01]  /*1020*/  IMAD.U32 R58, RZ, RZ, UR4 ;  /* 0x00000004ff3a7e24 */ /* 0x000fe2000f8e00ff */
[----:B-1----:R-:W-:Y:S06]  /*1030*/  BRA.U UP4, `(.L_x_16) ;  /* 0x0000000104307547 */ /* 0x002fec000b800000 */
[----:B------:R-:W-:Y:S01]  /*1040*/  R2UR UR5, R58 ;  /* 0x000000003a0572ca */ /* 0x000fe200000e0000 */
[----:B------:R-:W-:Y:S01]  /*1050*/  UMOV UR7, 0x3 ;  /* 0x0000000300077882 */ /* 0x000fe20000000000 */
[----:B------:R-:W-:-:S11]  /*1060*/  R2UR UR4, R59 ;  /* 0x000000003b0472ca */ /* 0x000fd600000e0000 */
[----:B------:R-:W-:-:S04]  /*1070*/  UISETP.NE.AND UP0, UPT, UR5, URZ, UPT ;  /* 0x000000ff0500728c */ /* 0x000fc8000bf05270 */
[----:B------:R-:W-:Y:S02]  /*1080*/  UISETP.LT.U32.OR UP0, UPT, UR4, 0x2, !UP0 ;  /* 0x000000020400788c */ /* 0x000fe4000c701470 */
[----:B------:R-:W-:Y:S02]  /*1090*/  ULOP3.LUT UR4, UR4, 0xfffffffe, URZ, 0xc0, !UPT ;  /* 0xfffffffe04047892 */ /* 0x000fe4000f8ec0ff */
[----:B------:R-:W-:Y:S02]  /*10a0*/  USEL UR6, URZ, 0x1, !UP0 ;  /* 0x00000001ff067887 */ /* 0x000fe4000c000000 */
[----:B------:R-:W-:Y:S02]  /*10b0*/  USEL UR5, URZ, 0x2, !UP0 ;  /* 0x00000002ff057887 */ /* 0x000fe4000c000000 */
[----:B------:R-:W-:Y:S02]  /*10c0*/  USHF.L.U32 UR4, UR7, UR4, URZ ;  /* 0x0000000407047299 */ /* 0x000fe400080006ff */
[----:B------:R-:W-:-:S04]  /*10d0*/  UIADD3 UR5, UPT, UPT, UR6, UR5, URZ ;  /* 0x0000000506057290 */ /* 0x000fc8000fffe0ff */
[----:B------:R-:W-:Y:S02]  /*10e0*/  IMAD.U32 R2, RZ, RZ, UR4 ;  /* 0x00000004ff027e24 */ /* 0x000fe4000f8e00ff */
[----:B------:R-:W-:-:S07]  /*10f0*/  IMAD.U32 R3, RZ, RZ, UR5 ;  /* 0x00000005ff037e24 */ /* 0x000fce000f8e00ff */
.L_x_16:
[----:B------:R-:W1:Y:S01]  /*1100*/  S2UR UR44, SR_CTAID.Z ;  /* 0x00000000002c79c3 */ /* 0x000e620000002700 */
[----:B------:R-:W-:Y:S01]  /*1110*/  UISETP.GE.AND UP0, UPT, UR20, 0x1, UPT ;  /* 0x000000011400788c */ /* 0x000fe2000bf06270 */
[----:B------:R-:W-:-:S08]  /*1120*/  UMOV UR43, UR22 ;  /* 0x00000016002b7c82 */ /* 0x000fd00008000000 */
[----:B------:R-:W-:Y:S05]  /*1130*/  BRA.U !UP0, `(.L_x_17) ;  /* 0x0000000108d47547 */ /* 0x000fea000b800000 */
[----:B------:R-:W2:Y:S01]  /*1140*/  LDCU.128 UR12, c[0x0][0xc10] ;  /* 0x00018200ff0c77ac */ /* 0x000ea20008000c00 */
[----:B------:R-:W3:Y:S01]  /*1150*/  LDCU UR21, c[0x0][0xc0c] ;  /* 0x00018180ff1577ac */ /* 0x000ee20008000800 */
[----:B------:R-:W4:Y:S01]  /*1160*/  LDCU UR6, c[0x0][0x370] ;  /* 0x00006e00ff0677ac */ /* 0x000f220008000800 */
[----:B------:R-:W1:Y:S01]  /*1170*/  LDCU UR7, c[0x0][0x374] ;  /* 0x00006e80ff0777ac */ /* 0x000e620008000800 */
[----:B------:R-:W1:Y:S01]  /*1180*/  LDCU UR23, c[0x0][0xc20] ;  /* 0x00018400ff1777ac */ /* 0x000e620008000800 */
[----:B--2---:R-:W-:Y:S02]  /*1190*/  UIMAD.WIDE.U32 UR4, UR22, UR12, URZ ;  /* 0x0000000c160472a5 */ /* 0x004fe4000f8e00ff */
[----:B---3--:R-:W-:Y:S01]  /*11a0*/  UISETP.NE.AND UP0, UPT, UR21, 0x1, UPT ;  /* 0x000000011500788c */ /* 0x008fe2000bf05270 */
[----:B------:R-:W2:Y:S01]  /*11b0*/  LDCU.64 UR8, c[0x0][0xc28] ;  /* 0x00018500ff0877ac */ /* 0x000ea20008000a00 */
[----:B----4-:R-:W-:-:S03]  /*11c0*/  UIMAD.WIDE.U32 UR10, UR6, UR12, URZ ;  /* 0x0000000c060a72a5 */ /* 0x010fc6000f8e00ff */
[----:B------:R-:W-:Y:S01]  /*11d0*/  UMOV UR4, UR5 ;  /* 0x0000000500047c82 */ /* 0x000fe20008000000 */
[----:B------:R-:W-:Y:S02]  /*11e0*/  UISETP.NE.AND UP2, UPT, UR20, 0x1, UPT ;  /* 0x000000011400788c */ /* 0x000fe4000bf45270 */
[----:B------:R-:W-:Y:S01]  /*11f0*/  USHF.R.U32.HI UR4, URZ, UR13, UR4 ;  /* 0x0000000dff047299 */ /* 0x000fe20008011604 */
[----:B------:R-:W-:Y:S01]  /*1200*/  UMOV UR10, UR11 ;  /* 0x0000000b000a7c82 */ /* 0x000fe20008000000 */
[----:B------:R-:W-:Y:S02]  /*1210*/  UIMAD.WIDE.U32 UR16, UR19, UR15, URZ ;  /* 0x0000000f131072a5 */ /* 0x000fe4000f8e00ff */
[----:B------:R-:W-:Y:S02]  /*1220*/  USEL UR5, UR22, UR4, !UP0 ;  /* 0x0000000416057287 */ /* 0x000fe4000c000000 */
[----:B------:R-:W-:Y:S02]  /*1230*/  @UP0 USHF.R.U32.HI UR6, URZ, UR13, UR10 ;  /* 0x0000000dff060299 */ /* 0x000fe4000801160a */
[----:B------:R-:W-:-:S02]  /*1240*/  UISETP.NE.AND UP0, UPT, UR14, 0x1, UPT ;  /* 0x000000010e00788c */ /* 0x000fc4000bf05270 */
[----:B-1----:R-:W-:Y:S02]  /*1250*/  UIMAD.WIDE.U32 UR10, UR7, UR15, URZ ;  /* 0x0000000f070a72a5 */ /* 0x002fe4000f8e00ff */
[----:B--2---:R-:W-:Y:S01]  /*1260*/  UIMAD.WIDE.U32 UR12, UR6, UR8, URZ ;  /* 0x00000008060c72a5 */ /* 0x004fe2000f8e00ff */
[----:B------:R-:W-:Y:S01]  /*1270*/  UMOV UR4, UR17 ;  /* 0x0000001100047c82 */ /* 0x000fe20008000000 */
[----:B------:R-:W-:-:S03]  /*1280*/  UIADD3 UR43, UPT, UPT, -UR5, URZ, URZ ;  /* 0x000000ff052b7290 */ /* 0x000fc6000fffe1ff */
[----:B------:R-:W-:Y:S01]  /*1290*/  UMOV UR10, UR11 ;  /* 0x0000000b000a7c82 */ /* 0x000fe20008000000 */
[----:B------:R-:W-:Y:S02]  /*12a0*/  USHF.R.U32.HI UR4, URZ, UR23, UR4 ;  /* 0x00000017ff047299 */ /* 0x000fe40008011604 */
[----:B------:R-:W-:Y:S01]  /*12b0*/  @UP0 USHF.R.U32.HI UR7, URZ, UR23, UR10 ;  /* 0x00000017ff070299 */ /* 0x000fe2000801160a */
[----:B------:R-:W-:Y:S01]  /*12c0*/  UMOV UR12, UR13 ;  /* 0x0000000d000c7c82 */ /* 0x000fe20008000000 */
[----:B------:R-:W-:Y:S02]  /*12d0*/  USEL UR4, UR19, UR4, !UP0 ;  /* 0x0000000413047287 */ /* 0x000fe4000c000000 */
[----:B------:R-:W-:Y:S02]  /*12e0*/  UIMAD.WIDE.U32 UR10, UR7, UR8, URZ ;  /* 0x00000008070a72a5 */ /* 0x000fe4000f8e00ff */
[----:B------:R-:W-:Y:S02]  /*12f0*/  @UP2 USHF.R.U32.HI UR6, URZ, UR9, UR12 ;  /* 0x00000009ff062299 */ /* 0x000fe4000801160c */
[----:B------:R-:W-:-:S02]  /*1300*/  UIMAD.WIDE.U32 UR12, UR4, UR8, URZ ;  /* 0x00000008040c72a5 */ /* 0x000fc4000f8e00ff */
[----:B------:R-:W-:Y:S01]  /*1310*/  UIMAD UR43, UR21, UR43, UR22 ;  /* 0x0000002b152b72a4 */ /* 0x000fe2000f8e0216 */
[----:B------:R-:W-:Y:S02]  /*1320*/  UMOV UR10, UR11 ;  /* 0x0000000b000a7c82 */ /* 0x000fe40008000000 */
[----:B------:R-:W-:Y:S02]  /*1330*/  @UP2 USHF.R.U32.HI UR7, URZ, UR9, UR10 ;  /* 0x00000009ff072299 */ /* 0x000fe4000801160a */
[----:B------:R-:W-:Y:S02]  /*1340*/  UIMAD UR10, UR6, UR20, URZ ;  /* 0x00000014060a72a4 */ /* 0x000fe4000f8e02ff */
[----:B------:R-:W-:-:S04]  /*1350*/  UIMAD UR7, UR7, UR20, URZ ;  /* 0x00000014070772a4 */ /* 0x000fc8000f8e02ff */
[----:B------:R-:W-:-:S03]  /*1360*/  UISETP.GE.AND UP0, UPT, UR4, UR7, UPT ;  /* 0x000000070400728c */ /* 0x000fc6000bf06270 */
[----:B------:R-:W-:Y:S01]  /*1370*/  UMOV UR7, UR13 ;  /* 0x0000000d00077c82 */ /* 0x000fe20008000000 */
[----:B------:R-:W-:Y:S02]  /*1380*/  UISETP.GE.OR UP0, UPT, UR5, UR10, UP0 ;  /* 0x0000000a0500728c */ /* 0x000fe40008706670 */
[----:B------:R-:W-:Y:S02]  /*1390*/  UIMAD.WIDE.U32 UR10, UR5, UR8, URZ ;  /* 0x00000008050a72a5 */ /* 0x000fe4000f8e00ff */
[----:B------:R-:W-:Y:S02]  /*13a0*/  USHF.R.U32.HI UR7, URZ, UR9, UR7 ;  /* 0x00000009ff077299 */ /* 0x000fe40008011607 */
[----:B------:R-:W-:Y:S02]  /*13b0*/  UIADD3 UR10, UPT, UPT, -UR4, URZ, URZ ;  /* 0x000000ff040a7290 */ /* 0x000fe4000fffe1ff */
[----:B------:R-:W-:Y:S02]  /*13c0*/  USEL UR7, UR4, UR7, !UP2 ;  /* 0x0000000704077287 */ /* 0x000fe4000d000000 */
[----:B------:R-:W-:Y:S01]  /*13d0*/  UIMAD UR10, UR14, UR10, UR19 ;  /* 0x0000000a0e0a72a4 */ /* 0x000fe2000f8e0213 */
[----:B------:R-:W-:-:S02]  /*13e0*/  @!UP0 UMOV UR8, UR11 ;  /* 0x0000000b00088c82 */ /* 0x000fc40008000000 */
[----:B------:R-:W-:Y:S02]  /*13f0*/  @!UP0 USHF.R.U32.HI UR8, URZ, UR9, UR8 ;  /* 0x00000009ff088299 */ /* 0x000fe40008011608 */
[----:B------:R-:W-:Y:S02]  /*1400*/  UIADD3 UR9, UPT, UPT, -UR7, URZ, URZ ;  /* 0x000000ff07097290 */ /* 0x000fe4000fffe1ff */
[----:B------:R-:W-:Y:S02]  /*1410*/  @!UP0 USEL UR8, UR5, UR8, !UP2 ;  /* 0x0000000805088287 */ /* 0x000fe4000d000000 */
[----:B------:R-:W-:Y:S02]  /*1420*/  UIMAD UR9, UR20, UR9, UR4 ;  /* 0x00000009140972a4 */ /* 0x000fe4000f8e0204 */
[----:B------:R-:W-:Y:S02]  /*1430*/  @!UP0 UIADD3 UR7, UPT, UPT, UR7, -UR8, URZ ;  /* 0x8000000807078290 */ /* 0x000fe4000fffe0ff */
[----:B------:R-:W-:-:S02]  /*1440*/  @!UP0 UIMAD UR6, UR9, UR6, UR8 ;  /* 0x00000006090682a4 */ /* 0x000fc4000f8e0208 */
[----:B------:R-:W-:-:S04]  /*1450*/  @!UP0 UIMAD UR4, UR7, UR20, UR5 ;  /* 0x00000014070482a4 */ /* 0x000fc8000f8e0205 */
[----:B------:R-:W-:Y:S01]  /*1460*/  UIMAD UR19, UR4, UR14, UR10 ;  /* 0x0000000e041372a4 */ /* 0x000fe2000f8e020a */
[----:B------:R-:W-:Y:S02]  /*1470*/  @!UP0 UMOV UR5, UR6 ;  /* 0x0000000600058c82 */ /* 0x000fe40008000000 */
[----:B------:R-:W-:-:S12]  /*1480*/  UIMAD UR43, UR5, UR21, UR43 ;  /* 0x00000015052b72a4 */ /* 0x000fd8000f8e022b */
.L_x_17:
[----:B------:R-:W-:-:S09]  /*1490*/  UISETP.NE.AND UP0, UPT, UR24, 0x1, UPT ;  /* 0x000000011800788c */ /* 0x000fd2000bf05270 */
[----:B------:R-:W-:Y:S05]  /*14a0*/  BRA.U UP0, `(.L_x_18) ;  /* 0x0000000100407547 */ /* 0x000fea000b800000 */
[----:B------:R-:W2:Y:S01]  /*14b0*/  LDCU.128 UR8, c[0x0][0xc10] ;  /* 0x00018200ff0877ac */ /* 0x000ea20008000c00 */
[----:B------:R-:W3:Y:S01]  /*14c0*/  LDCU UR12, c[0x0][0xc0c] ;  /* 0x00018180ff0c77ac */ /* 0x000ee20008000800 */
[----:B------:R-:W4:Y:S01]  /*14d0*/  LDCU UR13, c[0x0][0xc20] ;  /* 0x00018400ff0d77ac */ /* 0x000f220008000800 */
[----:B--2---:R-:W-:Y:S02]  /*14e0*/  UIMAD.WIDE.U32 UR4, UR43, UR8, URZ ;  /* 0x000000082b0472a5 */ /* 0x004fe4000f8e00ff */
[----:B------:R-:W-:Y:S02]  /*14f0*/  UIMAD.WIDE.U32 UR6, UR19, UR11, URZ ;  /* 0x0000000b130672a5 */ /* 0x000fe4000f8e00ff */
[----:B---3--:R-:W-:Y:S02]  /*1500*/  UISETP.NE.AND UP0, UPT, UR12, 0x1, UPT ;  /* 0x000000010c00788c */ /* 0x008fe4000bf05270 */
[----:B------:R-:W-:-:S03]  /*1510*/  USHF.R.U32.HI UR5, URZ, UR9, UR5 ;  /* 0x00000009ff057299 */ /* 0x000fc60008011605 */
[----:B------:R-:W-:Y:S01]  /*1520*/  UMOV UR4, UR7 ;  /* 0x0000000700047c82 */ /* 0x000fe20008000000 */
[----:B------:R-:W-:Y:S02]  /*1530*/  USEL UR5, UR43, UR5, !UP0 ;  /* 0x000000052b057287 */ /* 0x000fe4000c000000 */
[----:B------:R-:W-:Y:S02]  /*1540*/  UISETP.NE.AND UP0, UPT, UR10, 0x1, UPT ;  /* 0x000000010a00788c */ /* 0x000fe4000bf05270 */
[----:B----4-:R-:W-:-:S04]  /*1550*/  USHF.R.U32.HI UR4, URZ, UR13, UR4 ;  /* 0x0000000dff047299 */ /* 0x010fc80008011604 */
[----:B------:R-:W-:-:S04]  /*1560*/  USEL UR4, UR19, UR4, !UP0 ;  /* 0x0000000413047287 */ /* 0x000fc8000c000000 */
[----:B------:R-:W-:Y:S02]  /*1570*/  UIADD3 UR6, UPT, UPT, -UR4, UR5, URZ ;  /* 0x0000000504067290 */ /* 0x000fe4000fffe1ff */
[----:B------:R-:W-:Y:S02]  /*1580*/  UIADD3 UR4, UPT, UPT, UR4, -UR5, URZ ;  /* 0x8000000504047290 */ /* 0x000fe4000fffe0ff */
[----:B------:R-:W-:Y:S02]  /*1590*/  UIMAD UR19, UR6, UR10, UR19 ;  /* 0x0000000a061372a4 */ /* 0x000fe4000f8e0213 */
[----:B------:R-:W-:-:S12]  /*15a0*/  UIMAD UR43, UR4, UR12, UR43 ;  /* 0x0000000c042b72a4 */ /* 0x000fd8000f8e022b */
.L_x_18:
[----:B------:R-:W-:Y:S05]  /*15b0*/  BRA.U !UP6, `(.L_x_19) ;  /* 0x000000010e0c7547 */ /* 0x000fea000b800000 */
[----:B------:R-:W-:Y:S01]  /*15c0*/  UCGABAR_WAIT ;  /* 0x0000000000007dc7 */ /* 0x000fe20008000000 */
[----:B------:R-:W-:Y:S01]  /*15d0*/  CCTL.IVALL ;  /* 0x00000000ff00798f */ /* 0x000fe20002000000 */
[----:B------:R-:W-:Y:S05]  /*15e0*/  BRA `(.L_x_20) ;  /* 0x0000000000047947 */ /* 0x000fea0003800000 */
.L_x_19:
[----:B------:R-:W-:Y:S06]  /*15f0*/  BAR.SYNC.DEFER_BLOCKING 0x0 ;  /* 0x0000000000007b1d */ /* 0x000fec0000010000 */
.L_x_20:
[----:B------:R-:W-:Y:S05]  /*1600*/  BRA.U UP5, `(.L_x_21) ;  /* 0x0000004d057c7547 */ /* 0x000fea000b800000 */
[----:B------:R-:W2:Y:S01]  /*1610*/  LDCU UR5, c[0x0][0x388] ;  /* 0x00007100ff0577ac */ /* 0x000ea20008000800 */
[----:B------:R-:W-:Y:S01]  /*1620*/  PLOP3.LUT P1, PT, PT, PT, UP3, 0x80, 0x8 ;  /* 0x000000000008781c */ /* 0x000fe20003f2f038 */
[----:B------:R-:W-:Y:S01]  /*1630*/  IMAD.MOV.U32 R2, RZ, RZ, RZ ;  /* 0x000000ffff027224 */ /* 0x000fe200078e00ff */
[----:B------:R-:W-:Y:S01]  /*1640*/  ISETP.EQ.OR P2, PT, R0, RZ, P3 ;  /* 0x000000ff0000720c */ /* 0x000fe20001f42670 */
[----:B------:R-:W3:Y:S01]  /*1650*/  LDCU UR8, c[0x0][0x38c] ;  /* 0x00007180ff0877ac */ /* 0x000ee20008000800 */
[----:B------:R-:W-:Y:S01]  /*1660*/  PLOP3.LUT P1, PT, P1, PT, PT, 0x8, 0x80 ;  /* 0x000000000080781c */ /* 0x000fe20000f2e170 */
[----:B------:R-:W4:Y:S01]  /*1670*/  LDCU.64 UR6, c[0x0][0x390] ;  /* 0x00007200ff0677ac */ /* 0x000f220008000a00 */
[----:B------:R-:W-:Y:S01]  /*1680*/  UISETP.NE.AND UP1, UPT, UR18, URZ, UPT ;  /* 0x000000ff1200728c */ /* 0x000fe2000bf25270 */
[----:B------:R-:W-:Y:S01]  /*1690*/  UMOV UR31, 0x1 ;  /* 0x00000001001f7882 */ /* 0x000fe20000000000 */
[----:B------:R-:W-:Y:S02]  /*16a0*/  UMOV UR63, URZ ;  /* 0x000000ff003f7c82 */ /* 0x000fe40008000000 */
[----:B------:R-:W-:-:S02]  /*16b0*/  USEL UR76, UR76, 0x2, UP1 ;  /* 0x000000024c4c7887 */ /* 0x000fc40008800000 */
[----:B--2---:R-:W-:Y:S01]  /*16c0*/  UIADD3 UR5, UPT, UPT, UR5, 0x3f, URZ ;  /* 0x0000003f05057890 */ /* 0x004fe2000fffe0ff */
[----:B------:R-:W-:Y:S01]  /*16d0*/  UMOV UR55, URZ ;  /* 0x000000ff00377c82 */ /* 0x000fe20008000000 */
[----:B------:R-:W-:Y:S02]  /*16e0*/  UMOV UR77, URZ ;  /* 0x000000ff004d7c82 */ /* 0x000fe40008000000 */
[----:B------:R-:W-:-:S04]  /*16f0*/  USHF.R.S32.HI UR4, URZ, 0x1f, UR5 ;  /* 0x0000001fff047899 */ /* 0x000fc80008011405 */
[----:B------:R-:W-:Y:S02]  /*1700*/  ULEA.HI UR4, UR4, UR5, URZ, 0x6 ;  /* 0x0000000504047291 */ /* 0x000fe4000f8f30ff */
[----:B------:R-:W-:Y:S02]  /*1710*/  USHF.L.U32 UR5, UR22, 0x5, URZ ;  /* 0x0000000516057899 */ /* 0x000fe400080006ff */
[----:B------:R-:W-:-:S04]  /*1720*/  USHF.R.S32.HI UR4, URZ, 0x6, UR4 ;  /* 0x00000006ff047899 */ /* 0x000fc80008011404 */
[----:B---3--:R-:W-:Y:S01]  /*1730*/  UIMAD UR4, UR4, UR8, URZ ;  /* 0x00000008040472a4 */ /* 0x008fe2000f8e02ff */
[----:B------:R-:W2:Y:S03]  /*1740*/  LDCU UR8, c[0x0][0x370] ;  /* 0x00006e00ff0877ac */ /* 0x000ea60008000800 */
[----:B----4-:R-:W-:-:S04]  /*1750*/  UIMAD UR4, UR4, UR6, URZ ;  /* 0x00000006040472a4 */ /* 0x010fc8000f8e02ff */
[----:B------:R-:W-:Y:S02]  /*1760*/  UIMAD UR6, UR4, UR7, URZ ;  /* 0x00000007040672a4 */ /* 0x000fe4000f8e02ff */
[----:B------:R-:W-:Y:S02]  /*1770*/  USHF.L.U32 UR4, UR22, 0x6, URZ ;  /* 0x0000000616047899 */ /* 0x000fe400080006ff */
[----:B------:R-:W-:Y:S02]  /*1780*/  UISETP.NE.AND UP2, UPT, UR6, URZ, UPT ;  /* 0x000000ff0600728c */ /* 0x000fe4000bf45270 */
[----:B------:R-:W-:Y:S01]  /*1790*/  UISETP.LT.U32.AND UP0, UPT, UR6, 0x8, UPT ;  /* 0x000000080600788c */ /* 0x000fe2000bf01070 */
[----:B------:R-:W-:Y:S01]  /*17a0*/  IMAD.U32 R35, RZ, RZ, UR6 ;  /* 0x00000006ff237e24 */ /* 0x000fe2000f8e00ff */
[----:B------:R-:W-:Y:S01]  /*17b0*/  MOV R32, UR4 ;  /* 0x0000000400207c02 */ /* 0x000fe20008000f00 */
[----:B------:R-:W-:Y:S01]  /*17c0*/  ULOP3.LUT UR7, UR5, 0x20, URZ, 0xc0, !UPT ;  /* 0x0000002005077892 */ /* 0x000fe2000f8ec0ff */
[----:B--2---:R-:W-:Y:S01]  /*17d0*/  IMAD.U32 R26, RZ, RZ, UR8 ;  /* 0x00000008ff1a7e24 */ /* 0x004fe2000f8e00ff */
[----:B------:R-:W2:Y:S01]  /*17e0*/  LDCU UR8, c[0x0][0x374] ;  /* 0x00006e80ff0877ac */ /* 0x000ea20008000800 */
[----:B------:R-:W-:-:S03]  /*17f0*/  USEL UR4, UR6, 0x8, UP0 ;  /* 0x0000000806047887 */ /* 0x000fc60008000000 */
[----:B------:R-:W-:Y:S01]  /*1800*/  MOV R33, UR7 ;  /* 0x0000000700217c02 */ /* 0x000fe20008000f00 */
[----:B------:R-:W-:Y:S02]  /*1810*/  UIADD3 UR5, UPT, UPT, UR4, -0x1, URZ ;  /* 0xffffffff04057890 */ /* 0x000fe4000fffe0ff */
[----:B------:R-:W-:Y:S02]  /*1820*/  @!UP2 UIADD3 UR5, UPT, UPT, UR4, URZ, URZ ;  /* 0x000000ff0405a290 */ /* 0x000fe4000fffe0ff */
[----:B------:R-:W-:Y:S02]  /*1830*/  UIADD3 UR6, UPT, UPT, UR6, -UR4, URZ ;  /* 0x8000000406067290 */ /* 0x000fe4000fffe0ff */
[----:B------:R-:W-:Y:S01]  /*1840*/  UIADD3 UR4, UPT, UPT, UR5, 0x1, URZ ;  /* 0x0000000105047890 */ /* 0x000fe2000fffe0ff */
[----:B--2---:R-:W-:-:S03]  /*1850*/  IMAD.U32 R25, RZ, RZ, UR8 ;  /* 0x00000008ff197e24 */ /* 0x004fc6000f8e00ff */
[----:B------:R-:W-:Y:S02]  /*1860*/  IMAD.U32 R34, RZ, RZ, UR6 ;  /* 0x00000006ff227e24 */ /* 0x000fe4000f8e00ff */
[----:B-----5:R-:W-:-:S07]  /*1870*/  MOV R24, UR4 ;  /* 0x0000000400187c02 */ /* 0x020fce0008000f00 */
.L_x_39:
[----:B------:R-:W2:Y:S01]  /*1880*/  S2UR UR39, SR_CgaCtaId ;  /* 0x00000000002779c3 */ /* 0x000ea20000008800 */
[----:B------:R-:W-:Y:S01]  /*1890*/  UMOV UR4, 0x400 ;  /* 0x0000040000047882 */ /* 0x000fe20000000000 */
[----:B------:R-:W-:Y:S01]  /*18a0*/  IMAD.U32 R0, RZ, RZ, UR31 ;  /* 0x0000001fff007e24 */ /* 0x000fe2000f8e00ff */
[----:B------:R-:W-:Y:S01]  /*18b0*/  R2UR UR5, R35 ;  /* 0x00000000230572ca */ /* 0x000fe200000e0000 */
[----:B------:R-:W-:Y:S01]  /*18c0*/  UMOV UR23, URZ ;  /* 0x000000ff00177c82 */ /* 0x000fe20008000000 */
[----:B------:R-:W-:Y:S02]  /*18d0*/  R2UR UR7, R33 ;  /* 0x00000000210772ca */ /* 0x000fe400000e0000 */
[----:B------:R-:W-:Y:S02]  /*18e0*/  SHF.L.U32 R0, R0, 0x1f, RZ ;  /* 0x0000001f00007819 */ /* 0x000fe400000006ff */
[----:B------:R-:W-:-:S07]  /*18f0*/  R2UR UR6, R32 ;  /* 0x00000000200672ca */ /* 0x000fce00000e0000 */
[----:B------:R-:W-:Y:S02]  /*1900*/  UISETP.NE.AND UP0, UPT, UR5, URZ, UPT ;  /* 0x000000ff0500728c */ /* 0x000fe4000bf05270 */
[----:B------:R-:W-:Y:S01]  /*1910*/  ULEA UR7, UR19, UR7, 0x6 ;  /* 0x0000000713077291 */ /* 0x000fe2000f8e30ff */
[----:B------:R-:W-:Y:S02]  /*1920*/  UMOV UR5, URZ ;  /* 0x000000ff00057c82 */ /* 0x000fe40008000000 */
[----:B------:R-:W-:Y:S01]  /*1930*/  MOV R30, UR5 ;  /* 0x00000005001e7c02 */ /* 0x000fe20008000f00 */
[----:B--2---:R-:W-:Y:S02]  /*1940*/  ULEA UR39, UR39, UR4, 0x18 ;  /* 0x0000000427277291 */ /* 0x004fe4000f8ec0ff */
[----:B------:R-:W-:Y:S02]  /*1950*/  IMAD.U32 R23, RZ, RZ, UR7 ;  /* 0x00000007ff177e24 */ /* 0x000fe4000f8e00ff */
[----:B------:R-:W-:-:S09]  /*1960*/  ULEA UR4, UR63, UR39, 0x3 ;  /* 0x000000273f047291 */ /* 0x000fd2000f8e18ff */
[----:B------:R2:W3:Y:S01]  /*1970*/  SYNCS.PHASECHK.TRANS64.TRYWAIT P0, [UR4+0x40], R0 ;  /* 0x00004000ff0075a7 */ /* 0x0004e20008001104 */
[----:B------:R-:W-:-:S04]  /*1980*/  ULEA.HI UR4, UR43, UR43, URZ, 0x1 ;  /* 0x0000002b2b047291 */ /* 0x000fc8000f8f08ff */
[----:B------:R-:W-:-:S04]  /*1990*/  USHF.L.U32 UR4, UR4, 0x6, URZ ;  /* 0x0000000604047899 */ /* 0x000fc800080006ff */
[----:B------:R-:W-:-:S04]  /*19a0*/  ULOP3.LUT UR4, UR4, 0xffffff80, URZ, 0xc0, !UPT ;  /* 0xffffff8004047892 */ /* 0x000fc8000f8ec0ff */
[----:B------:R-:W-:-:S03]  /*19b0*/  ULOP3.LUT UR71, UR4, 0x40, UR6, 0xf8, !UPT ;  /* 0x0000004004477892 */ /* 0x000fc6000f8ef806 */
[----:B------:R-:W-:Y:S01]  /*19c0*/  UMOV UR6, URZ ;  /* 0x000000ff00067c82 */ /* 0x000fe20008000000 */
[----:B------:R-:W-:Y:S01]  /*19d0*/  UMOV UR4, URZ ;  /* 0x000000ff00047c82 */ /* 0x000fe20008000000 */
[----:B------:R-:W-:Y:S01]  /*19e0*/  MOV R31, UR6 ;  /* 0x00000006001f7c02 */ /* 0x000fe20008000f00 */
[----:B------:R-:W-:Y:S01]  /*19f0*/  IMAD.U32 R29, RZ, RZ, UR4 ;  /* 0x00000004ff1d7e24 */ /* 0x000fe2000f8e00ff */
[----:B------:R-:W-:Y:S06]  /*1a00*/  BRA.U !UP0, `(.L_x_22) ;  /* 0x0000001d08cc7547 */ /* 0x000fec000b800000 */
[----:B------:R-:W4:Y:S01]  /*1a10*/  LDCU.128 UR4, c[0x0][0x480] ;  /* 0x00009000ff0477ac */ /* 0x000f220008000c00 */
[----:B------:R-:W-:Y:S02]  /*1a20*/  R2UR UR57, R24 ;  /* 0x00000000183972ca */ /* 0x000fe400000e0000 */
[----:B------:R-:W-:Y:S01]  /*1a30*/  R2UR UR56, R23 ;  /* 0x00000000173872ca */ /* 0x000fe200000e0000 */
[----:B------:R-:W-:Y:S02]  /*1a40*/  UIADD3 UR50, UPT, UPT, UR71, 0x8, URZ ;  /* 0x0000000847327890 */ /* 0x000fe4000fffe0ff */
[----:B------:R-:W-:Y:S02]  /*1a50*/  UIADD3 UR49, UPT, UPT, UR71, 0x10, URZ ;  /* 0x0000001047317890 */ /* 0x000fe4000fffe0ff */
[----:B------:R-:W-:Y:S02]  /*1a60*/  UIADD3 UR48, UPT, UPT, UR71, 0x18, URZ ;  /* 0x0000001847307890 */ /* 0x000fe4000fffe0ff */
[----:B------:R-:W-:-:S02]  /*1a70*/  UIADD3 UR46, UPT, UPT, UR71, 0x20, URZ ;  /* 0x00000020472e7890 */ /* 0x000fc4000fffe0ff */
[----:B------:R-:W-:Y:S02]  /*1a80*/  UIADD3 UR45, UPT, UPT, UR71, 0x28, URZ ;  /* 0x00000028472d7890 */ /* 0x000fe4000fffe0ff */
[----:B-1----:R-:W-:Y:S02]  /*1a90*/  UIADD3 UR44, UPT, UPT, UR71, 0x30, URZ ;  /* 0x00000030472c7890 */ /* 0x002fe4000fffe0ff */
[----:B------:R-:W-:Y:S02]  /*1aa0*/  UIADD3 UR38, UPT, UPT, UR71, 0x38, URZ ;  /* 0x0000003847267890 */ /* 0x000fe4000fffe0ff */
[----:B----4-:R-:W-:Y:S02]  /*1ab0*/  UIMAD.WIDE.U32 UR12, UR50, UR5, URZ ;  /* 0x00000005320c72a5 */ /* 0x010fe4000f8e00ff */
[----:B------:R-:W-:Y:S02]  /*1ac0*/  UIMAD.WIDE.U32 UR14, UR49, UR5, URZ ;  /* 0x00000005310e72a5 */ /* 0x000fe4000f8e00ff */
[----:B------:R-:W-:-:S02]  /*1ad0*/  UIMAD.WIDE.U32 UR24, UR71, UR5, URZ ;  /* 0x00000005471872a5 */ /* 0x000fc4000f8e00ff */
[----:B------:R-:W-:Y:S02]  /*1ae0*/  UIMAD.WIDE.U32 UR16, UR48, UR5, URZ ;  /* 0x00000005301072a5 */ /* 0x000fe4000f8e00ff */
[----:B------:R-:W-:Y:S02]  /*1af0*/  UIMAD.WIDE.U32 UR18, UR46, UR5, URZ ;  /* 0x000000052e1272a5 */ /* 0x000fe4000f8e00ff */
[----:B------:R-:W-:Y:S02]  /*1b00*/  UIMAD.WIDE.U32 UR20, UR45, UR5, URZ ;  /* 0x000000052d1472a5 */ /* 0x000fe4000f8e00ff */
[----:B------:R-:W-:Y:S02]  /*1b10*/  UIMAD.WIDE.U32 UR22, UR44, UR5, URZ ;  /* 0x000000052c1672a5 */ /* 0x000fe4000f8e00ff */
[----:B------:R-:W-:Y:S01]  /*1b20*/  UIMAD.WIDE.U32 UR26, UR38, UR5, URZ ;  /* 0x00000005261a72a5 */ /* 0x000fe2000f8e00ff */
[----:B------:R-:W1:Y:S02]  /*1b30*/  LDCU.128 UR8, c[0x0][0x490] ;  /* 0x00009200ff0877ac */ /* 0x000e640008000c00 */
[----:B------:R-:W-:Y:S01]  /*1b40*/  UMOV UR5, UR13 ;  /* 0x0000000d00057c82 */ /* 0x000fe20008000000 */
[----:B------:R-:W-:-:S02]  /*1b50*/  UISETP.NE.AND UP0, UPT, UR4, 0x1, UPT ;  /* 0x000000010400788c */ /* 0x000fc4000bf05270 */
[----:B------:R-:W-:Y:S02]  /*1b60*/  USHF.R.U32.HI UR28, URZ, UR6, UR5 ;  /* 0x00000006ff1c7299 */ /* 0x000fe40008011605 */
[----:B------:R-:W-:Y:S01]  /*1b70*/  UISETP.NE.AND UP1, UPT, UR7, 0x1, UPT ;  /* 0x000000010700788c */ /* 0x000fe2000bf25270 */
[----:B------:R-:W-:Y:S01]  /*1b80*/  UMOV UR5, UR15 ;  /* 0x0000000f00057c82 */ /* 0x000fe20008000000 */
[----:B------:R-:W-:Y:S02]  /*1b90*/  USEL UR16, UR50, UR28, !UP0 ;  /* 0x0000001c32107287 */ /* 0x000fe4000c000000 */
[----:B------:R-:W-:Y:S02]  /*1ba0*/  USHF.R.U32.HI UR15, URZ, UR6, UR5 ;  /* 0x00000006ff0f7299 */ /* 0x000fe40008011605 */
[----:B------:R-:W-:Y:S01]  /*1bb0*/  UIADD3 UR29, UPT, UPT, -UR16, URZ, URZ ;  /* 0x000000ff101d7290 */ /* 0x000fe2000fffe1ff */
[----:B------:R-:W-:Y:S01]  /*1bc0*/  UMOV UR5, UR17 ;  /* 0x0000001100057c82 */ /* 0x000fe20008000000 */
[----:B------:R-:W-:-:S02]  /*1bd0*/  USEL UR15, UR49, UR15, !UP0 ;  /* 0x0000000f310f7287 */ /* 0x000fc4000c000000 */
[----:B------:R-:W-:Y:S02]  /*1be0*/  USHF.R.U32.HI UR14, URZ, UR6, UR5 ;  /* 0x00000006ff0e7299 */ /* 0x000fe40008011605 */
[----:B------:R-:W-:Y:S01]  /*1bf0*/  UIADD3 UR28, UPT, UPT, -UR15, URZ, URZ ;  /* 0x000000ff0f1c7290 */ /* 0x000fe2000fffe1ff */
[----:B------:R-:W-:Y:S01]  /*1c00*/  UMOV UR5, UR19 ;  /* 0x0000001300057c82 */ /* 0x000fe20008000000 */
[----:B------:R-:W-:Y:S02]  /*1c10*/  USEL UR14, UR48, UR14, !UP0 ;  /* 0x0000000e300e7287 */ /* 0x000fe4000c000000 */
[----:B------:R-:W-:Y:S02]  /*1c20*/  USHF.R.U32.HI UR13, URZ, UR6, UR5 ;  /* 0x00000006ff0d7299 */ /* 0x000fe40008011605 */
[----:B-1----:R-:W-:Y:S01]  /*1c30*/  UIMAD.WIDE.U32 UR32, UR14, UR8, URZ ;  /* 0x000000080e2072a5 */ /* 0x002fe2000f8e00ff */
[----:B------:R-:W-:Y:S01]  /*1c40*/  UMOV UR5, UR21 ;  /* 0x0000001500057c82 */ /* 0x000fe20008000000 */
[----:B------:R-:W-:-:S02]  /*1c50*/  USEL UR13, UR46, UR13, !UP0 ;  /* 0x0000000d2e0d7287 */ /* 0x000fc4000c000000 */
[----:B------:R-:W-:Y:S02]  /*1c60*/  USHF.R.U32.HI UR12, URZ, UR6, UR5 ;  /* 0x00000006ff0c7299 */ /* 0x000fe40008011605 */
[----:B------:R-:W-:Y:S01]  /*1c70*/  UIMAD.WIDE.U32 UR20, UR16, UR8, URZ ;  /* 0x00000008101472a5 */ /* 0x000fe2000f8e00ff */
[----:B------:R-:W-:Y:S01]  /*1c80*/  UMOV UR5, UR23 ;  /* 0x0000001700057c82 */ /* 0x000fe20008000000 */
[----:B------:R-:W-:Y:S02]  /*1c90*/  USEL UR12, UR45, UR12, !UP0 ;  /* 0x0000000c2d0c7287 */ /* 0x000fe4000c000000 */
[----:B------:R-:W-:Y:S02]  /*1ca0*/  USHF.R.U32.HI UR18, URZ, UR6, UR5 ;  /* 0x00000006ff127299 */ /* 0x000fe40008011605 */
[----:B------:R-:W-:Y:S01]  /*1cb0*/  UIMAD.WIDE.U32 UR22, UR15, UR8, URZ ;  /* 0x000000080f1672a5 */ /* 0x000fe2000f8e00ff */
[----:B------:R-:W-:Y:S01]  /*1cc0*/  UMOV UR5, UR25 ;  /* 0x0000001900057c82 */ /* 0x000fe20008000000 */
[----:B------:R-:W-:-:S02]  /*1cd0*/  UIMAD.WIDE.U32 UR34, UR13, UR8, URZ ;  /* 0x000000080d2272a5 */ /* 0x000fc4000f8e00ff */
[----:B------:R-:W-:Y:S02]  /*1ce0*/  USHF.R.U32.HI UR17, URZ, UR6, UR5 ;  /* 0x00000006ff117299 */ /* 0x000fe40008011605 */
[----:B------:R-:W-:Y:S01]  /*1cf0*/  UIMAD.WIDE.U32 UR36, UR12, UR8, URZ ;  /* 0x000000080c2472a5 */ /* 0x000fe2000f8e00ff */
[----:B------:R-:W-:Y:S01]  /*1d00*/  UMOV UR5, UR27 ;  /* 0x0000001b00057c82 */ /* 0x000fe20008000000 */
[----:B------:R-:W-:Y:S02]  /*1d10*/  USEL UR17, UR71, UR17, !UP0 ;  /* 0x0000001147117287 */ /* 0x000fe4000c000000 */
[----:B------:R-:W-:Y:S02]  /*1d20*/  USHF.R.U32.HI UR5, URZ, UR6, UR5 ;  /* 0x00000006ff057299 */ /* 0x000fe40008011605 */
[----:B------:R-:W-:Y:S02]  /*1d30*/  USEL UR6, UR44, UR18, !UP0 ;  /* 0x000000122c067287 */ /* 0x000fe4000c000000 */
[----:B------:R-:W-:-:S02]  /*1d40*/  USEL UR5, UR38, UR5, !UP0 ;  /* 0x0000000526057287 */ /* 0x000fc4000c000000 */
[----:B------:R-:W-:Y:S02]  /*1d50*/  UIMAD.WIDE.U32 UR18, UR17, UR8, URZ ;  /* 0x00000008111272a5 */ /* 0x000fe4000f8e00ff */
[----:B------:R-:W-:Y:S02]  /*1d60*/  UIMAD.WIDE.U32 UR40, UR6, UR8, URZ ;  /* 0x00000008062872a5 */ /* 0x000fe4000f8e00ff */
[----:B------:R-:W-:Y:S02]  /*1d70*/  UIMAD.WIDE.U32 UR42, UR5, UR8, URZ ;  /* 0x00000008052a72a5 */ /* 0x000fe4000f8e00ff */
[----:B------:R-:W-:Y:S02]  /*1d80*/  UIADD3 UR27, UPT, UPT, -UR14, URZ, URZ ;  /* 0x000000ff0e1b7290 */ /* 0x000fe4000fffe1ff */
[----:B------:R-:W-:Y:S02]  /*1d90*/  UIADD3 UR26, UPT, UPT, -UR13, URZ, URZ ;  /* 0x000000ff0d1a7290 */ /* 0x000fe4000fffe1ff */
[----:B------:R-:W-:-:S02]  /*1da0*/  UIADD3 UR25, UPT, UPT, -UR12, URZ, URZ ;  /* 0x000000ff0c197290 */ /* 0x000fc4000fffe1ff */
[----:B------:R-:W-:Y:S02]  /*1db0*/  UIADD3 UR24, UPT, UPT, -UR6, URZ, URZ ;  /* 0x000000ff06187290 */ /* 0x000fe4000fffe1ff */
[----:B------:R-:W-:Y:S02]  /*1dc0*/  UIADD3 UR30, UPT, UPT, -UR17, URZ, URZ ;  /* 0x000000ff111e7290 */ /* 0x000fe4000fffe1ff */
[----:B------:R-:W-:Y:S02]  /*1dd0*/  UIADD3 UR8, UPT, UPT, -UR5, URZ, URZ ;  /* 0x000000ff05087290 */ /* 0x000fe4000fffe1ff */
[----:B------:R-:W-:Y:S02]  /*1de0*/  UIMAD UR53, UR4, UR29, UR50 ;  /* 0x0000001d043572a4 */ /* 0x000fe4000f8e0232 */
[----:B------:R-:W-:Y:S02]  /*1df0*/  UIMAD UR52, UR4, UR28, UR49 ;  /* 0x0000001c043472a4 */ /* 0x000fe4000f8e0231 */
[----:B------:R-:W-:-:S02]  /*1e00*/  UIMAD UR51, UR4, UR27, UR48 ;  /* 0x0000001b043372a4 */ /* 0x000fc4000f8e0230 */
[----:B------:R-:W-:Y:S02]  /*1e10*/  UIMAD UR50, UR4, UR26, UR46 ;  /* 0x0000001a043272a4 */ /* 0x000fe4000f8e022e */
[----:B------:R-:W-:Y:S02]  /*1e20*/  UIMAD UR67, UR4, UR25, UR45 ;  /* 0x00000019044372a4 */ /* 0x000fe4000f8e022d */
[----:B------:R-:W-:Y:S02]  /*1e30*/  UIMAD UR59, UR4, UR24, UR44 ;  /* 0x00000018043b72a4 */ /* 0x000fe4000f8e022c */
[----:B------:R-:W-:Y:S02]  /*1e40*/  UIMAD UR48, UR4, UR30, UR71 ;  /* 0x0000001e043072a4 */ /* 0x000fe4000f8e0247 */
[----:B------:R-:W-:Y:S01]  /*1e50*/  UIMAD UR49, UR4, UR8, UR38 ;  /* 0x00000008043172a4 */ /* 0x000fe2000f8e0226 */
[----:B------:R-:W1:Y:S02]  /*1e60*/  LDCU UR54, c[0x0][0x4a0] ;  /* 0x00009400ff3677ac */ /* 0x000e640008000800 */
[----:B------:R-:W-:Y:S01]  /*1e70*/  UMOV UR4, UR19 ;  /* 0x0000001300047c82 */ /* 0x000fe20008000000 */
[----:B------:R-:W4:Y:S01]  /*1e80*/  LDCU.64 UR44, c[0x0][0x4f0] ;  /* 0x00009e00ff2c77ac */ /* 0x000f220008000a00 */
[----:B------:R-:W-:-:S02]  /*1e90*/  USHF.R.U32.HI UR30, URZ, UR9, UR4 ;  /* 0x00000009ff1e7299 */ /* 0x000fc40008011604 */
[----:B------:R-:W-:Y:S01]  /*1ea0*/  UISETP.NE.AND UP0, UPT, UR10, 0x1, UPT ;  /* 0x000000010a00788c */ /* 0x000fe2000bf05270 */
[----:B------:R-:W-:Y:S01]  /*1eb0*/  UMOV UR4, UR21 ;  /* 0x0000001500047c82 */ /* 0x000fe20008000000 */
[----:B------:R-:W-:Y:S02]  /*1ec0*/  USEL UR30, UR17, UR30, !UP1 ;  /* 0x0000001e111e7287 */ /* 0x000fe4000c800000 */
[----:B------:R-:W-:Y:S02]  /*1ed0*/  USHF.R.U32.HI UR29, URZ, UR9, UR4 ;  /* 0x00000009ff1d7299 */ /* 0x000fe40008011604 */
[----:B------:R-:W-:Y:S01]  /*1ee0*/  UIADD3 UR22, UPT, UPT, -UR30, URZ, URZ ;  /* 0x000000ff1e167290 */ /* 0x000fe2000fffe1ff */
[----:B------:R-:W-:Y:S01]  /*1ef0*/  UMOV UR4, UR23 ;  /* 0x0000001700047c82 */ /* 0x000fe20008000000 */
[----:B------:R-:W-:Y:S02]  /*1f00*/  USEL UR29, UR16, UR29, !UP1 ;  /* 0x0000001d101d7287 */ /* 0x000fe4000c800000 */
[----:B------:R-:W-:-:S02]  /*1f10*/  USHF.R.U32.HI UR21, URZ, UR9, UR4 ;  /* 0x00000009ff157299 */ /* 0x000fc40008011604 */
[----:B------:R-:W-:Y:S01]  /*1f20*/  UIADD3 UR77, UPT, UPT, UR57, UR55, URZ ;  /* 0x00000037394d7290 */ /* 0x000fe2000fffe0ff */
[----:B------:R-:W-:Y:S01]  /*1f30*/  UMOV UR4, UR33 ;  /* 0x0000002100047c82 */ /* 0x000fe20008000000 */
[----:B------:R-:W-:Y:S02]  /*1f40*/  USEL UR28, UR15, UR21, !UP1 ;  /* 0x000000150f1c7287 */ /* 0x000fe4000c800000 */
[----:B------:R-:W-:Y:S02]  /*1f50*/  USHF.R.U32.HI UR20, URZ, UR9, UR4 ;  /* 0x00000009ff147299 */ /* 0x000fe40008011604 */
[----:B------:R-:W-:Y:S01]  /*1f60*/  UIADD3 UR21, UPT, UPT, -UR29, URZ, URZ ;  /* 0x000000ff1d157290 */ /* 0x000fe2000fffe1ff */
[----:B------:R-:W-:Y:S01]  /*1f70*/  UMOV UR4, UR35 ;  /* 0x0000002300047c82 */ /* 0x000fe20008000000 */
[----:B------:R-:W-:Y:S02]  /*1f80*/  USEL UR27, UR14, UR20, !UP1 ;  /* 0x000000140e1b7287 */ /* 0x000fe4000c800000 */
[----:B------:R-:W-:-:S02]  /*1f90*/  USHF.R.U32.HI UR19, URZ, UR9, UR4 ;  /* 0x00000009ff137299 */ /* 0x000fc40008011604 */
[----:B------:R-:W-:Y:S01]  /*1fa0*/  UIADD3 UR20, UPT, UPT, -UR28, URZ, URZ ;  /* 0x000000ff1c147290 */ /* 0x000fe2000fffe1ff */
        /* <DEDUP_REMOVED lines=11> */
[----:B------:R-:W-:Y:S02]  /*2060*/  UIADD3 UR8, UPT, UPT, -UR24, URZ, URZ ;  /* 0x000000ff18087290 */ /* 0x000fe4000fffe1ff */
[----:B------:R-:W-:Y:S02]  /*2070*/  USEL UR23, UR5, UR9, !UP1 ;  /* 0x0000000905177287 */ /* 0x000fe4000c800000 */
[----:B------:R-:W-:-:S02]  /*2080*/  UIADD3 UR9, UPT, UPT, -UR25, URZ, URZ ;  /* 0x000000ff19097290 */ /* 0x000fc4000fffe1ff */
[----:B------:R-:W-:Y:S02]  /*2090*/  UIADD3 UR4, UPT, UPT, -UR23, URZ, URZ ;  /* 0x000000ff17047290 */ /* 0x000fe4000fffe1ff */
[----:B------:R-:W-:Y:S02]  /*20a0*/  UIMAD UR41, UR7, UR22, UR17 ;  /* 0x00000016072972a4 */ /* 0x000fe4000f8e0211 */
[----:B------:R-:W-:Y:S02]  /*20b0*/  UIMAD UR34, UR7, UR4, UR5 ;  /* 0x00000004072272a4 */ /* 0x000fe4000f8e0205 */
[----:B------:R-:W-:Y:S02]  /*20c0*/  UIMAD.WIDE.U32 UR4, UR30, UR11, URZ ;  /* 0x0000000b1e0472a5 */ /* 0x000fe4000f8e00ff */
[----:B------:R-:W-:Y:S02]  /*20d0*/  UIMAD UR40, UR7, UR21, UR16 ;  /* 0x00000015072872a4 */ /* 0x000fe4000f8e0210 */
[----:B------:R-:W-:-:S02]  /*20e0*/  UIMAD UR38, UR7, UR20, UR15 ;  /* 0x00000014072672a4 */ /* 0x000fc4000f8e020f */
[----:B------:R-:W-:Y:S02]  /*20f0*/  UIMAD UR37, UR7, UR19, UR14 ;  /* 0x00000013072572a4 */ /* 0x000fe4000f8e020e */
[----:B------:R-:W-:Y:S02]  /*2100*/  UIMAD UR36, UR7, UR18, UR13 ;  /* 0x00000012072472a4 */ /* 0x000fe4000f8e020d */
[----:B------:R-:W-:Y:S02]  /*2110*/  UIMAD UR68, UR7, UR9, UR12 ;  /* 0x00000009074472a4 */ /* 0x000fe4000f8e020c */
[----:B------:R-:W-:Y:S02]  /*2120*/  UIMAD UR60, UR7, UR8, UR6 ;  /* 0x00000008073c72a4 */ /* 0x000fe4000f8e0206 */
[----:B------:R-:W-:Y:S02]  /*2130*/  UIMAD.WIDE.U32 UR6, UR29, UR11, URZ ;  /* 0x0000000b1d0672a5 */ /* 0x000fe4000f8e00ff */
[----:B------:R-:W-:Y:S01]  /*2140*/  UIMAD.WIDE.U32 UR12, UR28, UR11, URZ ;  /* 0x0000000b1c0c72a5 */ /* 0x000fe2000f8e00ff */
[----:B------:R-:W-:Y:S01]  /*2150*/  UMOV UR4, UR5 ;  /* 0x0000000500047c82 */ /* 0x000fe20008000000 */
[----:B------:R-:W-:-:S02]  /*2160*/  UIMAD.WIDE.U32 UR14, UR27, UR11, URZ ;  /* 0x0000000b1b0e72a5 */ /* 0x000fc4000f8e00ff */
[----:B-1----:R-:W-:Y:S02]  /*2170*/  USHF.R.U32.HI UR22, URZ, UR54, UR4 ;  /* 0x00000036ff167299 */ /* 0x002fe40008011604 */
[----:B------:R-:W-:Y:S01]  /*2180*/  UIMAD.WIDE.U32 UR16, UR26, UR11, URZ ;  /* 0x0000000b1a1072a5 */ /* 0x000fe2000f8e00ff */
[----:B------:R-:W-:Y:S01]  /*2190*/  UMOV UR4, UR7 ;  /* 0x0000000700047c82 */ /* 0x000fe20008000000 */
[----:B------:R-:W-:Y:S02]  /*21a0*/  UIMAD.WIDE.U32 UR18, UR25, UR11, URZ ;  /* 0x0000000b191272a5 */ /* 0x000fe4000f8e00ff */
[----:B------:R-:W-:Y:S02]  /*21b0*/  UIMAD.WIDE.U32 UR20, UR24, UR11, URZ ;  /* 0x0000000b181472a5 */ /* 0x000fe4000f8e00ff */
[----:B------:R-:W-:Y:S02]  /*21c0*/  UIMAD.WIDE.U32 UR32, UR23, UR11, URZ ;  /* 0x0000000b172072a5 */ /* 0x000fe4000f8e00ff */
[----:B------:R-:W-:Y:S01]  /*21d0*/  USHF.R.U32.HI UR11, URZ, UR54, UR4 ;  /* 0x00000036ff0b7299 */ /* 0x000fe20008011604 */
[----:B------:R-:W1:Y:S02]  /*21e0*/  LDCU UR43, c[0x0][0x4ec] ;  /* 0x00009d80ff2b77ac */ /* 0x000e640008000800 */
[----:B------:R-:W-:Y:S01]  /*21f0*/  UMOV UR4, UR13 ;  /* 0x0000000d00047c82 */ /* 0x000fe20008000000 */
[----:B------:R-:W1:Y:S01]  /*2200*/  LDCU.64 UR8, c[0x0][0x4c0] ;  /* 0x00009800ff0877ac */ /* 0x000e620008000a00 */
[----:B------:R-:W-:-:S02]  /*2210*/  USHF.R.U32.HI UR7, URZ, UR54, UR4 ;  /* 0x00000036ff077299 */ /* 0x000fc40008011604 */
[----:B------:R-:W-:Y:S01]  /*2220*/  USEL UR66, UR30, UR22, !UP0 ;  /* 0x000000161e427287 */ /* 0x000fe2000c000000 */
[----:B------:R-:W-:Y:S01]  /*2230*/  UMOV UR4, UR15 ;  /* 0x0000000f00047c82 */ /* 0x000fe20008000000 */
[----:B------:R-:W-:Y:S02]  /*2240*/  USEL UR65, UR29, UR11, !UP0 ;  /* 0x0000000b1d417287 */ /* 0x000fe4000c000000 */
[----:B------:R-:W-:Y:S02]  /*2250*/  USHF.R.U32.HI UR6, URZ, UR54, UR4 ;  /* 0x00000036ff067299 */ /* 0x000fe40008011604 */
[----:B------:R-:W-:Y:S01]  /*2260*/  IMAD.U32 R22, RZ, RZ, UR66 ;  /* 0x00000042ff167e24 */ /* 0x000fe2000f8e00ff */
[----:B------:R-:W-:Y:S01]  /*2270*/  USEL UR64, UR28, UR7, !UP0 ;  /* 0x000000071c407287 */ /* 0x000fe2000c000000 */
[----:B------:R-:W-:Y:S01]  /*2280*/  UMOV UR4, UR17 ;  /* 0x0000001100047c82 */ /* 0x000fe20008000000 */
[----:B------:R-:W-:Y:S01]  /*2290*/  USEL UR61, UR27, UR6, !UP0 ;  /* 0x000000061b3d7287 */ /* 0x000fe2000c000000 */
[----:B------:R-:W-:Y:S01]  /*22a0*/  MOV R18, UR65 ;  /* 0x0000004100127c02 */ /* 0x000fe20008000f00 */
[----:B------:R-:W-:-:S02]  /*22b0*/  USHF.R.U32.HI UR5, URZ, UR54, UR4 ;  /* 0x00000036ff057299 */ /* 0x000fc40008011604 */
[----:B------:R-:W-:Y:S01]  /*22c0*/  IMAD.U32 R14, RZ, RZ, UR64 ;  /* 0x00000040ff0e7e24 */ /* 0x000fe2000f8e00ff */
[----:B------:R-:W-:Y:S01]  /*22d0*/  UIADD3 UR14, UPT, UPT, -UR66, URZ, URZ ;  /* 0x000000ff420e7290 */ /* 0x000fe2000fffe1ff */
[----:B------:R-:W-:Y:S01]  /*22e0*/  UMOV UR4, UR19 ;  /* 0x0000001300047c82 */ /* 0x000fe20008000000 */
[----:B------:R-:W-:Y:S01]  /*22f0*/  USEL UR58, UR26, UR5, !UP0 ;  /* 0x000000051a3a7287 */ /* 0x000fe2000c000000 */
[----:B------:R-:W-:Y:S01]  /*2300*/  MOV R10, UR61 ;  /* 0x0000003d000a7c02 */ /* 0x000fe20008000f00 */
[----:B------:R-:W-:Y:S02]  /*2310*/  USHF.R.U32.HI UR70, URZ, UR54, UR4 ;  /* 0x00000036ff467299 */ /* 0x000fe40008011604 */
[----:B------:R-:W-:Y:S01]  /*2320*/  UIADD3 UR13, UPT, UPT, -UR65, URZ, URZ ;  /* 0x000000ff410d7290 */ /* 0x000fe2000fffe1ff */
[----:B------:R-:W-:Y:S01]  /*2330*/  UMOV UR4, UR21 ;  /* 0x0000001500047c82 */ /* 0x000fe20008000000 */
[----:B------:R-:W-:Y:S01]  /*2340*/  USEL UR70, UR25, UR70, !UP0 ;  /* 0x0000004619467287 */ /* 0x000fe2000c000000 */
[----:B------:R-:W-:Y:S01]  /*2350*/  IMAD.U32 R6, RZ, RZ, UR58 ;  /* 0x0000003aff067e24 */ /* 0x000fe2000f8e00ff */
        /* <DEDUP_REMOVED lines=9> */
[----:B------:R-:W-:Y:S02]  /*23f0*/  UIADD3 UR5, UPT, UPT, -UR62, URZ, URZ ;  /* 0x000000ff3e057290 */ /* 0x000fe4000fffe1ff */
[----:B------:R-:W-:Y:S02]  /*2400*/  UIADD3 UR4, UPT, UPT, -UR46, URZ, URZ ;  /* 0x000000ff2e047290 */ /* 0x000fe4000fffe1ff */
[----:B-1----:R-:W-:Y:S02]  /*2410*/  UIMAD UR16, UR48, UR8, UR43 ;  /* 0x00000008301072a4 */ /* 0x002fe4000f8e022b */
[----:B------:R-:W-:Y:S02]  /*2420*/  UIMAD UR15, UR53, UR8, UR43 ;  /* 0x00000008350f72a4 */ /* 0x000fe4000f8e022b */
[----:B------:R-:W-:-:S02]  /*2430*/  UIMAD UR14, UR10, UR14, UR30 ;  /* 0x0000000e0a0e72a4 */ /* 0x000fc4000f8e021e */
[----:B------:R-:W-:Y:S01]  /*2440*/  UIMAD UR13, UR10, UR13, UR29 ;  /* 0x0000000d0a0d72a4 */ /* 0x000fe2000f8e021d */
[----:B------:R-:W-:Y:S01]  /*2450*/  MOV R21, UR16 ;  /* 0x0000001000157c02 */ /* 0x000fe20008000f00 */
[----:B------:R-:W-:Y:S01]  /*2460*/  UIMAD UR12, UR10, UR12, UR28 ;  /* 0x0000000c0a0c72a4 */ /* 0x000fe2000f8e021c */
[----:B------:R-:W-:Y:S01]  /*2470*/  IMAD.U32 R17, RZ, RZ, UR15 ;  /* 0x0000000fff117e24 */ /* 0x000fe2000f8e00ff */
[----:B------:R-:W-:Y:S02]  /*2480*/  UIMAD UR11, UR10, UR11, UR27 ;  /* 0x0000000b0a0b72a4 */ /* 0x000fe4000f8e021b */
[----:B------:R-:W-:Y:S02]  /*2490*/  UIMAD UR26, UR10, UR7, UR26 ;  /* 0x000000070a1a72a4 */ /* 0x000fe4000f8e021a */
[----:B------:R-:W-:Y:S02]  /*24a0*/  UIMAD UR6, UR10, UR6, UR25 ;  /* 0x000000060a0672a4 */ /* 0x000fe4000f8e0219 */
[----:B------:R-:W-:-:S02]  /*24b0*/  UIMAD UR5, UR10, UR5, UR24 ;  /* 0x000000050a0572a4 */ /* 0x000fc4000f8e0218 */
[----:B------:R-:W-:Y:S01]  /*24c0*/  UIMAD UR4, UR10, UR4, UR23 ;  /* 0x000000040a0472a4 */ /* 0x000fe2000f8e0217 */
[----:B------:R-:W1:Y:S01]  /*24d0*/  LDCU UR10, c[0x0][0x4c8] ;  /* 0x00009900ff0a77ac */ /* 0x000e620008000800 */
[----:B------:R-:W-:Y:S02]  /*24e0*/  UIMAD UR17, UR52, UR8, UR43 ;  /* 0x00000008341172a4 */ /* 0x000fe4000f8e022b */
[----:B------:R-:W-:Y:S02]  /*24f0*/  UIMAD UR16, UR51, UR8, UR43 ;  /* 0x00000008331072a4 */ /* 0x000fe4000f8e022b */
[----:B------:R-:W-:Y:S02]  /*2500*/  UIMAD UR15, UR50, UR8, UR43 ;  /* 0x00000008320f72a4 */ /* 0x000fe4000f8e022b */
[----:B------:R-:W-:Y:S01]  /*2510*/  UIMAD UR67, UR67, UR8, UR43 ;  /* 0x00000008434372a4 */ /* 0x000fe2000f8e022b */
[----:B------:R-:W-:Y:S01]  /*2520*/  MOV R13, UR17 ;  /* 0x00000011000d7c02 */ /* 0x000fe20008000f00 */
[----:B------:R-:W-:Y:S01]  /*2530*/  UIMAD UR59, UR59, UR8, UR43 ;  /* 0x000000083b3b72a4 */ /* 0x000fe2000f8e022b */
[----:B------:R-:W-:Y:S01]  /*2540*/  IMAD.U32 R9, RZ, RZ, UR16 ;  /* 0x00000010ff097e24 */ /* 0x000fe2000f8e00ff */
[----:B------:R-:W-:Y:S01]  /*2550*/  UIMAD UR43, UR49, UR8, UR43 ;  /* 0x00000008312b72a4 */ /* 0x000fe2000f8e022b */
[----:B------:R-:W-:Y:S01]  /*2560*/  MOV R5, UR15 ;  /* 0x0000000f00057c02 */ /* 0x000fe20008000f00 */
[----:B----4-:R-:W-:-:S02]  /*2570*/  UIMAD UR8, UR40, UR9, UR44 ;  /* 0x00000009280872a4 */ /* 0x010fc4000f8e022c */
[----:B------:R-:W-:Y:S02]  /*2580*/  UIMAD UR15, UR41, UR9, UR44 ;  /* 0x00000009290f72a4 */ /* 0x000fe4000f8e022c */
[----:B------:R-:W-:Y:S02]  /*2590*/  UIMAD UR16, UR38, UR9, UR44 ;  /* 0x00000009261072a4 */ /* 0x000fe4000f8e022c */
[----:B------:R-:W-:Y:S01]  /*25a0*/  MOV R16, UR8 ;  /* 0x0000000800107c02 */ /* 0x000fe20008000f00 */
[----:B------:R-:W-:Y:S01]  /*25b0*/  UIMAD UR8, UR36, UR9, UR44 ;  /* 0x00000009240872a4 */ /* 0x000fe2000f8e022c */
[----:B------:R-:W-:Y:S01]  /*25c0*/  IMAD.U32 R20, RZ, RZ, UR15 ;  /* 0x0000000fff147e24 */ /* 0x000fe2000f8e00ff */
[----:B------:R-:W-:Y:S01]  /*25d0*/  UIMAD UR15, UR37, UR9, UR44 ;  /* 0x00000009250f72a4 */ /* 0x000fe2000f8e022c */
[----:B------:R-:W-:Y:S01]  /*25e0*/  IMAD.U32 R12, RZ, RZ, UR16 ;  /* 0x00000010ff0c7e24 */ /* 0x000fe2000f8e00ff */
[----:B------:R-:W-:Y:S02]  /*25f0*/  UIMAD UR68, UR68, UR9, UR44 ;  /* 0x00000009444472a4 */ /* 0x000fe4000f8e022c */
[----:B------:R-:W-:Y:S01]  /*2600*/  UIMAD UR60, UR60, UR9, UR44 ;  /* 0x000000093c3c72a4 */ /* 0x000fe2000f8e022c */
[----:B------:R-:W-:Y:S01]  /*2610*/  IMAD.U32 R4, RZ, RZ, UR8 ;  /* 0x00000008ff047e24 */ /* 0x000fe2000f8e00ff */
[----:B------:R-:W-:Y:S01]  /*2620*/  UIMAD UR44, UR34, UR9, UR44 ;  /* 0x00000009222c72a4 */ /* 0x000fe2000f8e022c */
[----:B------:R-:W-:Y:S01]  /*2630*/  MOV R8, UR15 ;  /* 0x0000000f00087c02 */ /* 0x000fe20008000f00 */
[----:B-1----:R-:W-:-:S02]  /*2640*/  UIMAD UR9, UR14, UR10, UR45 ;  /* 0x0000000a0e0972a4 */ /* 0x002fc4000f8e022d */
[----:B------:R-:W-:Y:S02]  /*2650*/  UIMAD UR8, UR13, UR10, UR45 ;  /* 0x0000000a0d0872a4 */ /* 0x000fe4000f8e022d */
[----:B------:R-:W-:Y:S02]  /*2660*/  UIMAD UR12, UR12, UR10, UR45 ;  /* 0x0000000a0c0c72a4 */ /* 0x000fe4000f8e022d */
[----:B------:R-:W-:Y:S01]  /*2670*/  MOV R19, UR9 ;  /* 0x0000000900137c02 */ /* 0x000fe20008000f00 */
[----:B------:R-:W-:Y:S01]  /*2680*/  UIMAD UR9, UR11, UR10, UR45 ;  /* 0x0000000a0b0972a4 */ /* 0x000fe2000f8e022d */
[----:B------:R-:W-:Y:S01]  /*2690*/  IMAD.U32 R15, RZ, RZ, UR8 ;  /* 0x00000008ff0f7e24 */ /* 0x000fe2000f8e00ff */
[----:B------:R-:W-:Y:S01]  /*26a0*/  UIMAD UR8, UR26, UR10, UR45 ;  /* 0x0000000a1a0872a4 */ /* 0x000fe2000f8e022d */
[----:B------:R-:W-:Y:S01]  /*26b0*/  MOV R11, UR12 ;  /* 0x0000000c000b7c02 */ /* 0x000fe20008000f00 */
[----:B------:R-:W-:Y:S02]  /*26c0*/  UIMAD UR69, UR6, UR10, UR45 ;  /* 0x0000000a064572a4 */ /* 0x000fe4000f8e022d */
[----:B------:R-:W-:Y:S01]  /*26d0*/  UIMAD UR61, UR5, UR10, UR45 ;  /* 0x0000000a053d72a4 */ /* 0x000fe2000f8e022d */
[----:B------:R-:W-:Y:S01]  /*26e0*/  IMAD.U32 R7, RZ, RZ, UR9 ;  /* 0x00000009ff077e24 */ /* 0x000fe2000f8e00ff */
[----:B------:R-:W-:Y:S01]  /*26f0*/  UIMAD UR45, UR4, UR10, UR45 ;  /* 0x0000000a042d72a4 */ /* 0x000fe2000f8e022d */
[----:B------:R-:W-:Y:S01]  /*2700*/  MOV R3, UR8 ;  /* 0x0000000800037c02 */ /* 0x000fe20008000f00 */
[----:B------:R-:W-:Y:S01]  /*2710*/  UMOV UR6, URZ ;  /* 0x000000ff00067c82 */ /* 0x000fe20008000000 */
[----:B------:R-:W-:Y:S01]  /*2720*/  UMOV UR5, URZ ;  /* 0x000000ff00057c82 */ /* 0x000fe20008000000 */
[----:B------:R-:W-:Y:S01]  /*2730*/  UMOV UR4, URZ ;  /* 0x000000ff00047c82 */ /* 0x000fe20008000000 */
[----:B------:R-:W-:Y:S01]  /*2740*/  IMAD.U32 R29, RZ, RZ, UR6 ;  /* 0x00000006ff1d7e24 */ /* 0x000fe2000f8e00ff */
[----:B------:R-:W-:Y:S01]  /*2750*/  MOV R31, UR4 ;  /* 0x00000004001f7c02 */ /* 0x000fe20008000f00 */
[----:B------:R-:W-:Y:S01]  /*2760*/  IMAD.U32 R30, RZ, RZ, UR5 ;  /* 0x00000005ff1e7e24 */ /* 0x000fe2000f8e00ff */
[----:B------:R-:W1:Y:S01]  /*2770*/  LDCU UR7, c[0x0][0x4cc] ;  /* 0x00009980ff0777ac */ /* 0x000e620008000800 */
[----:B------:R-:W4:Y:S01]  /*2780*/  LDCU.64 UR74, c[0x0][0x390] ;  /* 0x00007200ff4a77ac */ /* 0x000f220008000a00 */
[----:B------:R-:W-:-:S02]  /*2790*/  UIADD3 UR35, UPT, UPT, UR56, 0x8, URZ ;  /* 0x0000000838237890 */ /* 0x000fc4000fffe0ff */
[----:B------:R-:W-:Y:S02]  /*27a0*/  UIADD3 UR27, UPT, UPT, UR56, 0x10, URZ ;  /* 0x00000010381b7890 */ /* 0x000fe4000fffe0ff */
[----:B------:R-:W-:Y:S01]  /*27b0*/  UIADD3 UR19, UPT, UPT, UR56, 0x18, URZ ;  /* 0x0000001838137890 */ /* 0x000fe2000fffe0ff */
[----:B------:R-:W-:Y:S01]  /*27c0*/  UMOV UR18, UR63 ;  /* 0x0000003f00127c82 */ /* 0x000fe20008000000 */
[----:B------:R-:W-:-:S10]  /*27d0*/  UMOV UR23, URZ ;  /* 0x000000ff00177c82 */ /* 0x000fd40008000000 */
.L_x_28:
[----:B------:R-:W-:Y:S01]  /*27e0*/  @!P3 MOV R36, 0xc000 ;  /* 0x0000c0000024b802 */ /* 0x000fe20000000f00 */
[----:B------:R-:W-:Y:S01]  /*27f0*/  ULEA UR10, UR18, UR39, 0x3 ;  /* 0x00000027120a7291 */ /* 0x000fe2000f8e18ff */
[----:B---3--:R-:W-:Y:S11]  /*2800*/  @P0 BRA `(.L_x_23) ;  /* 0x0000000000100947 */ /* 0x008ff60003800000 */
[----:B--2---:R-:W-:Y:S04]  /*2810*/  MOV R0, UR31 ;  /* 0x0000001f00007c02 */ /* 0x004fe80008000f00 */
[----:B------:R-:W-:Y:S04]  /*2820*/  SHF.L.U32 R37, R0, 0x1f, RZ ;  /* 0x0000001f00257819 */ /* 0x000fe800000006ff */
[----:B------:R-:W2:Y:S02]  /*2830*/  SYNCS.PHASECHK.TRANS64.TRYWAIT P0, [UR10+0x40], R37 ;  /* 0x00004025ff0075a7 */ /* 0x000ea4000800110a */
[----:B--2---:R-:W-:Y:S05]  /*2840*/  @!P0 BRA `(.L_x_24) ;  /* 0x0000009000648947 */ /* 0x004fea0003800000 */
.L_x_23:
[----:B------:R3:W-:Y:S01]  /*2850*/  @!P3 SYNCS.ARRIVE.TRANS64 RZ, [UR10], R36 ;  /* 0x00000024ffffb9a7 */ /* 0x0007e2000800000a */
[----:B------:R-:W-:Y:S04]  /*2860*/  ULOP3.LUT UR4, UR76, 0x2, URZ, 0xfc, !UPT ;  /* 0x000000024c047892 */ /* 0x000fe8000f8efcff */
[----:B------:R-:W-:Y:S09]  /*2870*/  UISETP.NE.AND UP0, UPT, UR4, 0x2, UPT ;  /* 0x000000020400788c */ /* 0x000ff2000bf05270 */
[----:B------:R-:W-:Y:S05]  /*2880*/  BRA.U UP0, `(.L_x_25) ;  /* 0x0000000100047547 */ /* 0x000fea000b800000 */
[----:B-1--4-:R-:W-:Y:S05]  /*2890*/  BPT.TRAP 0x1 ;  /* 0x000000040000795c */ /* 0x012fea0000300000 */
.L_x_25:
[----:B------:R-:W-:Y:S04]  /*28a0*/  BSSY.RECONVERGENT B0, `(.L_x_26) ;  /* 0x0000003000007945 */ /* 0x000fe80003800200 */
[----:B------:R-:W-:Y:S05]  /*28b0*/  @P2 BRA `(.L_x_27) ;  /* 0x0000000000042947 */ /* 0x000fea0003800000 */
[----:B-1--4-:R-:W-:Y:S05]  /*28c0*/  BPT.TRAP 0x1 ;  /* 0x000000040000795c */ /* 0x012fea0000300000 */
.L_x_27:
[----:B-1--4-:R-:W-:Y:S05]  /*28d0*/  BSYNC.RECONVERGENT B0 ;  /* 0x0000000000007941 */ /* 0x012fea0003800200 */
.L_x_26:
[----:B------:R-:W1:Y:S01]  /*28e0*/  LDCU.64 UR4, c[0x0][0x4f8] ;  /* 0x00009f00ff0477ac */ /* 0x000e620008000a00 */
[----:B------:R-:W-:Y:S02]  /*28f0*/  R2UR UR36, R12 ;  /* 0x000000000c2472ca */ /* 0x000fe400000e0000 */
[----:B------:R-:W-:Y:S01]  /*2900*/  R2UR UR37, R11 ;  /* 0x000000000b2572ca */ /* 0x000fe200000e0000 */
[----:B------:R-:W4:Y:S01]  /*2910*/  LDCU.64 UR8, c[0x0][0x4d0] ;  /* 0x00009a00ff0877ac */ /* 0x000f220008000a00 */
[C---:B------:R-:W-:Y:S02]  /*2920*/  R2UR UR14, R29.reuse ;  /* 0x000000001d0e72ca */ /* 0x040fe400000e0000 */
[----:B------:R-:W-:Y:S01]  /*2930*/  R2UR UR38, R14 ;  /* 0x000000000e2672ca */ /* 0x000fe200000e0000 */
[----:B------:R-:W5:Y:S01]  /*2940*/  LDCU UR6, c[0x0][0x500] ;  /* 0x0000a000ff0677ac */ /* 0x000f620008000800 */
[C---:B------:R-:W-:Y:S02]  /*2950*/  R2UR UR13, R30.reuse ;  /* 0x000000001e0d72ca */ /* 0x040fe400000e0000 */
[----:B------:R-:W-:Y:S01]  /*2960*/  R2UR UR28, R29 ;  /* 0x000000001d1c72ca */ /* 0x000fe200000e0000 */
[----:B------:R-:W-:Y:S01]  /*2970*/  UIADD3 UR11, UPT, UPT, UR18, 0x1, URZ ;  /* 0x00000001120b7890 */ /* 0x000fe2000fffe0ff */
[----:B------:R-:W-:Y:S01]  /*2980*/  R2UR UR29, R30 ;  /* 0x000000001e1d72ca */ /* 0x000fe200000e0000 */
[----:B------:R-:W-:Y:S01]  /*2990*/  USHF.L.U32 UR66, UR23, 0x6, URZ ;  /* 0x0000000617427899 */ /* 0x000fe200080006ff */
[C---:B------:R-:W-:Y:S01]  /*29a0*/  R2UR UR30, R31.reuse ;  /* 0x000000001f1e72ca */ /* 0x040fe200000e0000 */
[----:B------:R-:W-:Y:S01]  /*29b0*/  UISETP.NE.AND UP0, UPT, UR11, 0x8, UPT ;  /* 0x000000080b00788c */ /* 0x000fe2000bf05270 */
[----:B------:R-:W-:Y:S01]  /*29c0*/  R2UR UR12, R31 ;  /* 0x000000001f0c72ca */ /* 0x000fe200000e0000 */
[----:B-1----:R-:W-:Y:S01]  /*29d0*/  UIMAD UR4, UR14, UR7, UR4 ;  /* 0x000000070e0472a4 */ /* 0x002fe2000f8e0204 */
[----:B------:R-:W-:Y:S01]  /*29e0*/  MOV.SPILL R46, UR70 ;  /* 0x00000046002e7c02 */ /* 0x000fe20009000f00 */
[----:B------:R-:W-:Y:S01]  /*29f0*/  USEL UR63, UR11, URZ, UP0 ;  /* 0x000000ff0b3f7287 */ /* 0x000fe20008000000 */
[----:B------:R-:W-:Y:S01]  /*2a00*/  R2UR UR70, R22 ;  /* 0x00000000164672ca */ /* 0x000fe200000e0000 */
[----:B----4-:R-:W-:Y:S01]  /*2a10*/  UIMAD UR5, UR13, UR8, UR5 ;  /* 0x000000080d0572a4 */ /* 0x010fe2000f8e0205 */
[----:B------:R-:W-:Y:S01]  /*2a20*/  MOV.SPILL R45, UR69 ;  /* 0x00000045002d7c02 */ /* 0x000fe20009000f00 */
[----:B------:R-:W-:Y:S01]  /*2a30*/  ULOP3.LUT UR65, UR10, 0xfefffff8, URZ, 0xc0, !UPT ;  /* 0xfefffff80a417892 */ /* 0x000fe2000f8ec0ff */
[----:B------:R-:W-:Y:S01]  /*2a40*/  R2UR UR69, R19 ;  /* 0x00000000134572ca */ /* 0x000fe200000e0000 */
[----:B------:R-:W-:Y:S01]  /*2a50*/  ULEA UR4, UR5, UR4, 0x5 ;  /* 0x0000000405047291 */ /* 0x000fe2000f8e28ff */
[----:B------:R-:W-:Y:S01]  /*2a60*/  MOV.SPILL R44, UR68 ;  /* 0x00000044002c7c02 */ /* 0x000fe20009000f00 */
[----:B------:R-:W-:Y:S01]  /*2a70*/  ULEA UR5, UR63, UR39, 0x3 ;  /* 0x000000273f057291 */ /* 0x000fe2000f8e18ff */
[----:B------:R-:W-:Y:S01]  /*2a80*/  R2UR UR68, R20 ;  /* 0x00000000144472ca */ /* 0x000fe200000e0000 */
[----:B------:R-:W1:Y:S01]  /*2a90*/  LDCU.64 UR24, c[0x0][0x348] ;  /* 0x00006900ff1877ac */ /* 0x000e620008000a00 */
[----:B------:R-:W-:Y:S02]  /*2aa0*/  MOV.SPILL R43, UR67 ;  /* 0x00000043002b7c02 */ /* 0x000fe40009000f00 */
[----:B------:R-:W-:Y:S01]  /*2ab0*/  R2UR UR67, R21 ;  /* 0x00000000154372ca */ /* 0x000fe200000e0000 */
[----:B------:R-:W-:Y:S01]  /*2ac0*/  USEL UR8, URZ, 0x1, UP0 ;  /* 0x00000001ff087887 */ /* 0x000fe20008000000 */
[----:B------:R-:W-:Y:S01]  /*2ad0*/  MOV.SPILL R53, UR62 ;  /* 0x0000003e00357c02 */ /* 0x000fe20009000f00 */
[----:B-----5:R-:W-:Y:S01]  /*2ae0*/  UIMAD UR6, UR12, UR9, UR6 ;  /* 0x000000090c0672a4 */ /* 0x020fe2000f8e0206 */
[----:B------:R-:W-:Y:S01]  /*2af0*/  R2UR UR62, R18 ;  /* 0x00000000123e72ca */ /* 0x000fe200000e0000 */
[----:B------:R-:W-:Y:S01]  /*2b00*/  ULOP3.LUT UR31, UR31, UR8, URZ, 0x3c, !UPT ;  /* 0x000000081f1f7292 */ /* 0x000fe2000f8e3cff */
[----:B------:R-:W-:Y:S01]  /*2b10*/  MOV.SPILL R52, UR61 ;  /* 0x0000003d00347c02 */ /* 0x000fe20009000f00 */
[----:B------:R-:W-:Y:S01]  /*2b20*/  ULEA UR15, UR18, UR39, 0xe ;  /* 0x00000027120f7291 */ /* 0x000fe2000f8e70ff */
[----:B------:R-:W-:Y:S01]  /*2b30*/  R2UR UR61, R15 ;  /* 0x000000000f3d72ca */ /* 0x000fe200000e0000 */
[----:B------:R-:W-:Y:S01]  /*2b40*/  ULEA UR4, UR6, UR4, 0xa ;  /* 0x0000000406047291 */ /* 0x000fe2000f8e50ff */
[----:B------:R-:W-:Y:S01]  /*2b50*/  MOV.SPILL R51, UR60 ;  /* 0x0000003c00337c02 */ /* 0x000fe20009000f00 */
[----:B------:R-:W-:Y:S01]  /*2b60*/  UIADD3 UR64, UPT, UPT, UR15, 0x6400, URZ ;  /* 0x000064000f407890 */ /* 0x000fe2000fffe0ff */
[----:B------:R-:W-:Y:S01]  /*2b70*/  R2UR UR60, R16 ;  /* 0x00000000103c72ca */ /* 0x000fe200000e0000 */
[----:B------:R-:W-:Y:S01]  /*2b80*/  UPRMT UR4, UR4, 0x5410, URZ ;  /* 0x0000541004047896 */ /* 0x000fe200080000ff */
[----:B--2---:R-:W-:Y:S01]  /*2b90*/  IMAD.U32 R0, RZ, RZ, UR31 ;  /* 0x0000001fff007e24 */ /* 0x004fe2000f8e00ff */
[----:B-1----:R-:W-:Y:S01]  /*2ba0*/  UIADD3 UR16, UP1, UPT, UR24, 0x80, URZ ;  /* 0x0000008018107890 */ /* 0x002fe2000ff3e0ff */
[----:B------:R-:W-:Y:S01]  /*2bb0*/  MOV.SPILL R50, UR59 ;  /* 0x0000003b00327c02 */ /* 0x000fe20009000f00 */
[----:B------:R-:W-:Y:S01]  /*2bc0*/  UMOV UR20, UR66 ;  /* 0x0000004200147c82 */ /* 0x000fe20008000000 */
[----:B------:R-:W-:Y:S01]  /*2bd0*/  UMOV UR72, 0x0 ;  /* 0x0000000000487882 */ /* 0x000fe20000000000 */
[----:B------:R-:W-:Y:S01]  /*2be0*/  UIADD3.X UR17, UPT, UPT, URZ, UR25, URZ, UP1, !UPT ;  /* 0x00000019ff117290 */ /* 0x000fe20008ffe4ff */
[----:B------:R-:W-:Y:S01]  /*2bf0*/  SHF.L.U32 R55, R0, 0x1f, RZ ;  /* 0x0000001f00377819 */ /* 0x000fe200000006ff */
[----:B------:R-:W-:Y:S01]  /*2c00*/  UMOV UR73, 0x10000000 ;  /* 0x1000000000497882 */ /* 0x000fe20000000000 */
[----:B------:R-:W-:Y:S01]  /*2c10*/  UIADD3 UR50, UPT, UPT, UR20, 0x20, URZ ;  /* 0x0000002014327890 */ /* 0x000fe2000fffe0ff */
[----:B------:R-:W-:Y:S01]  /*2c20*/  R2UR UR59, R17 ;  /* 0x00000000113b72ca */ /* 0x000fe200000e0000 */
[----:B------:R-:W-:Y:S01]  /*2c30*/  UIADD3 UR48, UPT, UPT, UR15, 0x6800, URZ ;  /* 0x000068000f307890 */ /* 0x000fe2000fffe0ff */
[----:B------:R1:W2:Y:S01]  /*2c40*/  SYNCS.PHASECHK.TRANS64.TRYWAIT P0, [UR5+0x40], R55 ;  /* 0x00004037ff0075a7 */ /* 0x0002a20008001105 */
[----:B------:R-:W-:Y:S01]  /*2c50*/  UIADD3 UR56, UPT, UPT, UR15, 0x6c00, URZ ;  /* 0x00006c000f387890 */ /* 0x000fe2000fffe0ff */
[----:B------:R-:W-:Y:S01]  /*2c60*/  MOV.SPILL R48, UR35 ;  /* 0x0000002300307c02 */ /* 0x000fe20009000f00 */
[----:B------:R4:W-:Y:S01]  /*2c70*/  UTMALDG.5D.IM2COL.2CTA [UR64], [UR16], UR4, desc[UR72] ;  /* 0x00004840100073b4 */ /* 0x0009e20008261004 */
[----:B------:R-:W-:Y:S01]  /*2c80*/  UMOV UR5, UR65 ;  /* 0x0000004100057c82 */ /* 0x000fe20008000000 */
        /* <DEDUP_REMOVED lines=10> */
[----:B------:R5:W-:Y:S01]  /*2d30*/  UTMALDG.5D.IM2COL.2CTA [UR48], [UR16], UR4, desc[UR72] ;  /* 0x00004830100073b4 */ /* 0x000be20008261004 */
[----:B------:R-:W-:Y:S01]  /*2d40*/  UMOV UR57, UR5 ;  /* 0x0000000500397c82 */ /* 0x000fe20008000000 */
[----:B------:R-:W-:Y:S01]  /*2d50*/  UMOV UR58, UR20 ;  /* 0x00000014003a7c82 */ /* 0x000fe20008000000 */
[----:B------:R-:W-:Y:S01]  /*2d60*/  UIADD3 UR8, UPT, UPT, UR15, 0x7000, URZ ;  /* 0x000070000f087890 */ /* 0x000fe2000fffe0ff */
[----:B------:R-:W-:Y:S01]  /*2d70*/  R2UR UR35, R13 ;  /* 0x000000000d2372ca */ /* 0x000fe200000e0000 */
[----:B------:R-:W-:Y:S01]  /*2d80*/  UMOV UR11, UR59 ;  /* 0x0000003b000b7c82 */ /* 0x000fe20008000000 */
        /* <DEDUP_REMOVED lines=14> */
[----:B------:R-:W-:Y:S01]  /*2e70*/  R2UR UR46, R6 ;  /* 0x00000000062e72ca */ /* 0x000fe200000e0000 */
[----:B------:R-:W-:Y:S01]  /*2e80*/  UIADD3 UR40, UPT, UPT, UR15, 0x8400, URZ ;  /* 0x000084000f287890 */ /* 0x000fe2000fffe0ff */
[----:B------:R-:W-:Y:S01]  /*2e90*/  MOV.SPILL R40, UR45 ;  /* 0x0000002d00287c02 */ /* 0x000fe20009000f00 */
[----:B------:R-:W-:Y:S01]  /*2ea0*/  UMOV UR42, UR20 ;  /* 0x00000014002a7c82 */ /* 0x000fe20008000000 */
[----:B------:R-:W-:Y:S01]  /*2eb0*/  R2UR UR45, R3 ;  /* 0x00000000032d72ca */ /* 0x000fe200000e0000 */
[----:B------:R-:W-:Y:S01]  /*2ec0*/  UMOV UR26, UR20 ;  /* 0x00000014001a7c82 */ /* 0x000fe20008000000 */
[----:B------:R1:W-:Y:S01]  /*2ed0*/  UTMALDG.5D.IM2COL.2CTA [UR32], [UR16], UR4, desc[UR72] ;  /* 0x00004820100073b4 */ /* 0x0003e20008261004 */
[----:B------:R-:W-:Y:S01]  /*2ee0*/  UMOV UR6, UR38 ;  /* 0x0000002600067c82 */ /* 0x000fe20008000000 */
[----:B------:R-:W-:Y:S01]  /*2ef0*/  MOV.SPILL R39, UR44 ;  /* 0x0000002c00277c02 */ /* 0x000fe20009000f00 */
[----:B------:R-:W-:Y:S01]  /*2f00*/  UIADD3 UR55, UPT, UPT, UR55, 0x1, URZ ;  /* 0x0000000137377890 */ /* 0x000fe2000fffe0ff */
[----:B------:R-:W-:Y:S02]  /*2f10*/  MOV.SPILL R38, UR43 ;  /* 0x0000002b00267c02 */ /* 0x000fe40009000f00 */
[----:B------:R-:W-:Y:S01]  /*2f20*/  R2UR UR43, R5 ;  /* 0x00000000052b72ca */ /* 0x000fe200000e0000 */
[----:B----4-:R-:W-:Y:S01]  /*2f30*/  UIADD3 UR64, UPT, UPT, UR15, 0x7c00, URZ ;  /* 0x00007c000f407890 */ /* 0x010fe2000fffe0ff */
[----:B------:R-:W-:Y:S01]  /*2f40*/  R2UR UR67, R9 ;  /* 0x00000000094372ca */ /* 0x000fe200000e0000 */
[----:B------:R-:W-:Y:S01]  /*2f50*/  UMOV UR66, UR20 ;  /* 0x0000001400427c82 */ /* 0x000fe20008000000 */
[----:B------:R-:W-:Y:S01]  /*2f60*/  R2UR UR68, R8 ;  /* 0x00000000084472ca */ /* 0x000fe200000e0000 */
[----:B------:R-:W-:Y:S01]  /*2f70*/  UMOV UR65, UR5 ;  /* 0x0000000500417c82 */ /* 0x000fe20008000000 */
[----:B------:R-:W-:Y:S02]  /*2f80*/  R2UR UR69, R7 ;  /* 0x00000000074572ca */ /* 0x000fe400000e0000 */
[----:B------:R-:W-:Y:S02]  /*2f90*/  R2UR UR70, R10 ;  /* 0x000000000a4672ca */ /* 0x000fe400000e0000 */
[----:B------:R-:W-:Y:S02]  /*2fa0*/  R2UR UR44, R4 ;  /* 0x00000000042c72ca */ /* 0x000fe400000e0000 */
[----:B------:R-:W-:Y:S01]  /*2fb0*/  MOV.SPILL R49, UR39 ;  /* 0x0000002700317c02 */ /* 0x000fe20009000f00 */
[----:B-----5:R-:W-:Y:S01]  /*2fc0*/  UIADD3 UR48, UPT, UPT, UR15, 0x7800, URZ ;  /* 0x000078000f307890 */ /* 0x020fe2000fffe0ff */
[----:B---3--:R-:W-:Y:S01]  /*2fd0*/  MOV.SPILL R36, UR27 ;  /* 0x0000001b00247c02 */ /* 0x008fe20009000f00 */
[----:B------:R-:W-:Y:S01]  /*2fe0*/  UMOV UR54, UR6 ;  /* 0x0000000600367c82 */ /* 0x000fe20008000000 */
[----:B------:R-:W-:Y:S02]  /*2ff0*/  R2UR.FILL UR39, R49 ;  /* 0x00000000312772ca */ /* 0x000fe400004e0000 */
[----:B------:R-:W-:Y:S02]  /*3000*/  R2UR UR27, R23 ;  /* 0x00000000171b72ca */ /* 0x000fe400000e0000 */
[----:B------:R-:W-:Y:S01]  /*3010*/  MOV.SPILL R54, UR63 ;  /* 0x0000003f00367c02 */ /* 0x000fe20009000f00 */
[----:B------:R-:W-:Y:S01]  /*3020*/  UMOV UR6, UR70 ;  /* 0x0000004600067c82 */ /* 0x000fe20008000000 */
[----:B-1----:R-:W-:Y:S01]  /*3030*/  R2UR.FILL UR62, R53 ;  /* 0x00000000353e72ca */ /* 0x002fe200004e0000 */
[----:B------:R-:W-:Y:S01]  /*3040*/  UIADD3 UR56, UPT, UPT, UR15, 0x9400, URZ ;  /* 0x000094000f387890 */ /* 0x000fe2000fffe0ff */
[----:B------:R-:W-:Y:S02]  /*3050*/  R2UR.FILL UR61, R52 ;  /* 0x00000000343d72ca */ /* 0x000fe400004e0000 */
[----:B------:R-:W-:Y:S02]  /*3060*/  R2UR.FILL UR60, R51 ;  /* 0x00000000333c72ca */ /* 0x000fe400004e0000 */
[----:B------:R-:W-:Y:S02]  /*3070*/  R2UR.FILL UR59, R50 ;  /* 0x00000000323b72ca */ /* 0x000fe400004e0000 */
[----:B------:R-:W-:Y:S01]  /*3080*/  MOV.SPILL R47, UR71 ;  /* 0x00000047002f7c02 */ /* 0x000fe20009000f00 */
[----:B------:R-:W-:Y:S01]  /*3090*/  UMOV UR10, UR35 ;  /* 0x00000023000a7c82 */ /* 0x000fe20008000000 */
[----:B------:R-:W-:Y:S01]  /*30a0*/  UMOV UR9, UR36 ;  /* 0x0000002400097c82 */ /* 0x000fe20008000000 */
[----:B------:R-:W-:Y:S01]  /*30b0*/  UMOV UR8, UR37 ;  /* 0x0000002500087c82 */ /* 0x000fe20008000000 */
[----:B------:R-:W-:Y:S01]  /*30c0*/  UMOV UR51, UR10 ;  /* 0x0000000a00337c82 */ /* 0x000fe20008000000 */
[----:B------:R-:W-:Y:S01]  /*30d0*/  UMOV UR52, UR9 ;  /* 0x0000000900347c82 */ /* 0x000fe20008000000 */
[----:B------:R-:W-:Y:S01]  /*30e0*/  UMOV UR53, UR8 ;  /* 0x0000000800357c82 */ /* 0x000fe20008000000 */
[----:B------:R-:W-:Y:S01]  /*30f0*/  UIADD3 UR8, UPT, UPT, UR15, 0x8000, URZ ;  /* 0x000080000f087890 */ /* 0x000fe2000fffe0ff */
[----:B------:R1:W-:Y:S01]  /*3100*/  UTMALDG.5D.IM2COL.2CTA [UR48], [UR16], UR4, desc[UR72] ;  /* 0x00004830100073b4 */ /* 0x0003e20008261004 */
[----:B------:R-:W-:Y:S01]  /*3110*/  UMOV UR11, UR67 ;  /* 0x00000043000b7c82 */ /* 0x000fe20008000000 */
[----:B------:R-:W-:Y:S01]  /*3120*/  UMOV UR14, UR6 ;  /* 0x00000006000e7c82 */ /* 0x000fe20008000000 */
[----:B------:R-:W-:Y:S01]  /*3130*/  R2UR.FILL UR35, R48 ;  /* 0x00000000302372ca */ /* 0x000fe200004e0000 */
[----:B------:R-:W-:Y:S01]  /*3140*/  UMOV UR10, UR68 ;  /* 0x00000044000a7c82 */ /* 0x000fe20008000000 */
[----:B------:R-:W-:Y:S01]  /*3150*/  UMOV UR9, UR69 ;  /* 0x0000004500097c82 */ /* 0x000fe20008000000 */
[----:B------:R-:W-:Y:S01]  /*3160*/  UMOV UR12, UR10 ;  /* 0x0000000a000c7c82 */ /* 0x000fe20008000000 */
[----:B------:R-:W-:Y:S01]  /*3170*/  UMOV UR13, UR9 ;  /* 0x00000009000d7c82 */ /* 0x000fe20008000000 */
[----:B------:R3:W-:Y:S01]  /*3180*/  UTMALDG.5D.IM2COL.2CTA [UR64], [UR16], UR4, desc[UR72] ;  /* 0x00004840100073b4 */ /* 0x0007e20008261004 */
[----:B------:R-:W-:Y:S01]  /*3190*/  UMOV UR9, UR5 ;  /* 0x0000000500097c82 */ /* 0x000fe20008000000 */
[----:B------:R-:W-:Y:S01]  /*31a0*/  UMOV UR10, UR50 ;  /* 0x00000032000a7c82 */ /* 0x000fe20008000000 */
[----:B------:R-:W-:Y:S01]  /*31b0*/  UMOV UR6, UR46 ;  /* 0x0000002e00067c82 */ /* 0x000fe20008000000 */
[----:B------:R-:W-:Y:S02]  /*31c0*/  MOV.SPILL R42, UR47 ;  /* 0x0000002f002a7c02 */ /* 0x000fe40009000f00 */
[----:B------:R-:W-:Y:S01]  /*31d0*/  MOV.SPILL R37, UR31 ;  /* 0x0000001f00257c02 */ /* 0x000fe20009000f00 */
[----:B------:R4:W-:Y:S01]  /*31e0*/  UTMALDG.5D.IM2COL.2CTA [UR8], [UR16], UR4, desc[UR72] ;  /* 0x00004808100073b4 */ /* 0x0009e20008261004 */
[----:B------:R-:W-:Y:S02]  /*31f0*/  R2UR.FILL UR63, R54 ;  /* 0x00000000363f72ca */ /* 0x000fe400004e0000 */
[----:B------:R-:W-:Y:S02]  /*3200*/  R2UR.FILL UR71, R47 ;  /* 0x000000002f4772ca */ /* 0x000fe400004e0000 */
[----:B------:R-:W-:Y:S02]  /*3210*/  R2UR.FILL UR47, R42 ;  /* 0x000000002a2f72ca */ /* 0x000fe400004e0000 */
[----:B------:R-:W-:Y:S01]  /*3220*/  R2UR.FILL UR31, R37 ;  /* 0x00000000251f72ca */ /* 0x000fe200004e0000 */
[----:B------:R5:W-:Y:S01]  /*3230*/  UTMALDG.5D.IM2COL.2CTA [UR40], [UR16], UR4, desc[UR72] ;  /* 0x00004828100073b4 */ /* 0x000be20008261004 */
[----:B-1----:R-:W-:Y:S01]  /*3240*/  UIADD3 UR48, UPT, UPT, UR15, 0x8800, URZ ;  /* 0x000088000f307890 */ /* 0x002fe2000fffe0ff */
[----:B------:R-:W-:Y:S01]  /*3250*/  UMOV UR54, UR6 ;  /* 0x0000000600367c82 */ /* 0x000fe20008000000 */
[----:B------:R-:W-:Y:S03]  /*3260*/  ULEA UR6, UR18, UR39, 0xd ;  /* 0x0000002712067291 */ /* 0x000fe6000f8e68ff */
[----:B------:R-:W-:Y:S01]  /*3270*/  UMOV UR18, UR20 ;  /* 0x0000001400127c82 */ /* 0x000fe20008000000 */
[----:B------:R-:W-:Y:S01]  /*3280*/  UIADD3 UR32, UPT, UPT, UR6, 0x26c00, URZ ;  /* 0x00026c0006207890 */ /* 0x000fe2000fffe0ff */
[----:B---3--:R-:W-:Y:S01]  /*3290*/  R2UR.FILL UR70, R46 ;  /* 0x000000002e4672ca */ /* 0x008fe200004e0000 */
[----:B------:R-:W-:Y:S01]  /*32a0*/  UIADD3 UR64, UPT, UPT, UR15, 0x8c00, URZ ;  /* 0x00008c000f407890 */ /* 0x000fe2000fffe0ff */
[----:B------:R-:W-:Y:S02]  /*32b0*/  R2UR.FILL UR69, R45 ;  /* 0x000000002d4572ca */ /* 0x000fe400004e0000 */
[----:B------:R-:W-:Y:S02]  /*32c0*/  R2UR.FILL UR68, R44 ;  /* 0x000000002c4472ca */ /* 0x000fe400004e0000 */
[----:B------:R-:W-:Y:S01]  /*32d0*/  R2UR.FILL UR67, R43 ;  /* 0x000000002b4372ca */ /* 0x000fe200004e0000 */
[----:B----4-:R-:W-:Y:S01]  /*32e0*/  UMOV UR10, UR43 ;  /* 0x0000002b000a7c82 */ /* 0x010fe20008000000 */
[----:B------:R-:W-:Y:S01]  /*32f0*/  UMOV UR9, UR44 ;  /* 0x0000002c00097c82 */ /* 0x000fe20008000000 */
[----:B------:R-:W-:Y:S01]  /*3300*/  UMOV UR8, UR45 ;  /* 0x0000002d00087c82 */ /* 0x000fe20008000000 */
[----:B------:R-:W-:Y:S01]  /*3310*/  UMOV UR51, UR10 ;  /* 0x0000000a00337c82 */ /* 0x000fe20008000000 */
[----:B------:R-:W-:Y:S01]  /*3320*/  UMOV UR52, UR9 ;  /* 0x0000000900347c82 */ /* 0x000fe20008000000 */
[----:B------:R-:W-:Y:S01]  /*3330*/  UMOV UR53, UR8 ;  /* 0x0000000800357c82 */ /* 0x000fe20008000000 */
[----:B------:R-:W-:Y:S01]  /*3340*/  UIADD3 UR8, UPT, UPT, UR15, 0x9000, URZ ;  /* 0x000090000f087890 */ /* 0x000fe2000fffe0ff */
[----:B------:R1:W-:Y:S01]  /*3350*/  UTMALDG.5D.IM2COL.2CTA [UR48], [UR16], UR4, desc[UR72] ;  /* 0x00004830100073b4 */ /* 0x0003e20008261004 */
[----:B------:R-:W-:Y:S02]  /*3360*/  UMOV UR13, UR69 ;  /* 0x00000045000d7c82 */ /* 0x000fe40008000000 */
[----:B------:R-:W-:Y:S01]  /*3370*/  UMOV UR12, UR68 ;  /* 0x00000044000c7c82 */ /* 0x000fe20008000000 */
[----:B------:R-:W-:Y:S01]  /*3380*/  UMOV UR14, UR70 ;  /* 0x00000046000e7c82 */ /* 0x000fe20008000000 */
[----:B------:R-:W-:Y:S01]  /*3390*/  UMOV UR11, UR67 ;  /* 0x00000043000b7c82 */ /* 0x000fe20008000000 */
[----:B------:R-:W-:Y:S01]  /*33a0*/  UMOV UR10, UR50 ;  /* 0x00000032000a7c82 */ /* 0x000fe20008000000 */
[----:B-----5:R-:W-:Y:S01]  /*33b0*/  R2UR.FILL UR46, R41 ;  /* 0x00000000292e72ca */ /* 0x020fe200004e0000 */
[----:B------:R-:W-:Y:S01]  /*33c0*/  UIADD3 UR40, UPT, UPT, UR15, 0x9c00, URZ ;  /* 0x00009c000f287890 */ /* 0x000fe2000fffe0ff */
[----:B------:R3:W-:Y:S01]  /*33d0*/  UTMALDG.5D.IM2COL.2CTA [UR64], [UR16], UR4, desc[UR72] ;  /* 0x00004840100073b4 */ /* 0x0007e20008261004 */
[----:B------:R-:W-:Y:S02]  /*33e0*/  R2UR.FILL UR45, R40 ;  /* 0x00000000282d72ca */ /* 0x000fe400004e0000 */
[----:B------:R-:W-:Y:S02]  /*33f0*/  R2UR.FILL UR44, R39 ;  /* 0x00000000272c72ca */ /* 0x000fe400004e0000 */
[----:B------:R-:W-:Y:S01]  /*3400*/  R2UR.FILL UR43, R38 ;  /* 0x00000000262b72ca */ /* 0x000fe200004e0000 */
[----:B-1----:R-:W-:Y:S01]  /*3410*/  UIADD3 UR48, UPT, UPT, UR15, 0x9800, URZ ;  /* 0x000098000f307890 */ /* 0x002fe2000fffe0ff */
[----:B------:R-:W-:Y:S01]  /*3420*/  UMOV UR51, UR59 ;  /* 0x0000003b00337c82 */ /* 0x000fe20008000000 */
[----:B------:R-:W-:Y:S01]  /*3430*/  UMOV UR52, UR60 ;  /* 0x0000003c00347c82 */ /* 0x000fe20008000000 */
[----:B------:R-:W-:Y:S01]  /*3440*/  UMOV UR53, UR61 ;  /* 0x0000003d00357c82 */ /* 0x000fe20008000000 */
[----:B------:R-:W-:Y:S01]  /*3450*/  UMOV UR54, UR62 ;  /* 0x0000003e00367c82 */ /* 0x000fe20008000000 */
[----:B---3--:R-:W-:Y:S02]  /*3460*/  UMOV UR66, UR5 ;  /* 0x0000000500427c82 */ /* 0x008fe40008000000 */
[----:B------:R-:W-:Y:S01]  /*3470*/  UMOV UR9, UR66 ;  /* 0x0000004200097c82 */ /* 0x000fe20008000000 */
[----:B------:R-:W-:Y:S01]  /*3480*/  UMOV UR41, UR66 ;  /* 0x0000004200297c82 */ /* 0x000fe20008000000 */
[----:B------:R1:W-:Y:S01]  /*3490*/  UTMALDG.5D.IM2COL.2CTA [UR8], [UR16], UR4, desc[UR72] ;  /* 0x00004808100073b4 */ /* 0x0003e20008261004 */
[----:B------:R-:W-:Y:S01]  /*34a0*/  UMOV UR57, UR66 ;  /* 0x0000004200397c82 */ /* 0x000fe20008000000 */
[----:B------:R-:W-:Y:S01]  /*34b0*/  UMOV UR49, UR66 ;  /* 0x0000004200317c82 */ /* 0x000fe20008000000 */
[----:B------:R-:W-:Y:S01]  /*34c0*/  UMOV UR33, UR66 ;  /* 0x0000004200217c82 */ /* 0x000fe20008000000 */
[----:B------:R-:W-:Y:S01]  /*34d0*/  UTMALDG.5D.IM2COL.2CTA [UR56], [UR16], UR4, desc[UR72] ;  /* 0x00004838100073b4 */ /* 0x000fe20008261004 */
[----:B------:R-:W-:Y:S01]  /*34e0*/  UTMALDG.5D.IM2COL.2CTA [UR48], [UR16], UR4, desc[UR72] ;  /* 0x00004830100073b4 */ /* 0x000fe20008261004 */
[----:B------:R3:W-:Y:S01]  /*34f0*/  UTMALDG.5D.IM2COL.2CTA [UR40], [UR16], UR4, desc[UR72] ;  /* 0x00004828100073b4 */ /* 0x0007e20008261004 */
[----:B-1----:R-:W-:Y:S01]  /*3500*/  UIADD3 UR8, UPT, UPT, UR15, 0xa000, URZ ;  /* 0x0000a0000f087890 */ /* 0x002fe2000fffe0ff */
[----:B------:R-:W-:Y:S01]  /*3510*/  UMOV UR11, UR43 ;  /* 0x0000002b000b7c82 */ /* 0x000fe20008000000 */
[----:B------:R-:W-:Y:S01]  /*3520*/  UMOV UR12, UR44 ;  /* 0x0000002c000c7c82 */ /* 0x000fe20008000000 */
[----:B------:R-:W-:Y:S01]  /*3530*/  UMOV UR13, UR45 ;  /* 0x0000002d000d7c82 */ /* 0x000fe20008000000 */
[----:B------:R-:W-:Y:S01]  /*3540*/  UMOV UR14, UR46 ;  /* 0x0000002e000e7c82 */ /* 0x000fe20008000000 */
[----:B------:R-:W-:Y:S02]  /*3550*/  UMOV UR15, UR30 ;  /* 0x0000001e000f7c82 */ /* 0x000fe40008000000 */
[----:B------:R-:W-:Y:S02]  /*3560*/  UMOV UR38, UR15 ;  /* 0x0000000f00267c82 */ /* 0x000fe40008000000 */
[----:B------:R1:W-:Y:S01]  /*3570*/  UTMALDG.5D.IM2COL.2CTA [UR8], [UR16], UR4, desc[UR72] ;  /* 0x00004808100073b4 */ /* 0x0003e20008261004 */
[----:B------:R-:W-:Y:S01]  /*3580*/  UMOV UR22, UR15 ;  /* 0x0000000f00167c82 */ /* 0x000fe20008000000 */
[----:B---3--:R-:W3:Y:S01]  /*3590*/  LDCU UR41, c[0x0][0x38c] ;  /* 0x00007180ff2977ac */ /* 0x008ee20008000800 */
[----:B------:R-:W-:Y:S01]  /*35a0*/  UMOV UR42, UR28 ;  /* 0x0000001c002a7c82 */ /* 0x000fe20008000000 */
[----:B------:R-:W-:Y:S01]  /*35b0*/  UMOV UR40, UR29 ;  /* 0x0000001d00287c82 */ /* 0x000fe20008000000 */
[----:B------:R-:W-:Y:S01]  /*35c0*/  UMOV UR36, UR42 ;  /* 0x0000002a00247c82 */ /* 0x000fe20008000000 */
[----:B------:R-:W-:Y:S01]  /*35d0*/  UMOV UR37, UR40 ;  /* 0x0000002800257c82 */ /* 0x000fe20008000000 */
[----:B------:R-:W-:Y:S01]  /*35e0*/  UMOV UR20, UR42 ;  /* 0x0000002a00147c82 */ /* 0x000fe20008000000 */
[----:B------:R-:W-:Y:S01]  /*35f0*/  UMOV UR21, UR40 ;  /* 0x0000002800157c82 */ /* 0x000fe20008000000 */
[----:B-1----:R-:W-:Y:S02]  /*3600*/  UIADD3 UR4, UP0, UPT, UR24, 0x200, URZ ;  /* 0x0000020018047890 */ /* 0x002fe4000ff1e0ff */
[----:B------:R-:W-:Y:S02]  /*3610*/  UIADD3 UR24, UPT, UPT, UR6, 0x26400, URZ ;  /* 0x0002640006187890 */ /* 0x000fe4000fffe0ff */
[----:B------:R-:W-:Y:S02]  /*3620*/  UIADD3.X UR5, UPT, UPT, URZ, UR25, URZ, UP0, !UPT ;  /* 0x00000019ff057290 */ /* 0x000fe400087fe4ff */
[----:B------:R-:W-:Y:S01]  /*3630*/  UIADD3 UR8, UPT, UPT, UR6, 0x26800, URZ ;  /* 0x0002680006087890 */ /* 0x000fe2000fffe0ff */
[----:B------:R-:W-:Y:S01]  /*3640*/  UMOV UR25, UR66 ;  /* 0x0000004200197c82 */ /* 0x000fe20008000000 */
[----:B------:R-:W-:Y:S01]  /*3650*/  UMOV UR12, UR42 ;  /* 0x0000002a000c7c82 */ /* 0x000fe20008000000 */
[----:B------:R-:W-:Y:S01]  /*3660*/  UMOV UR13, UR40 ;  /* 0x00000028000d7c82 */ /* 0x000fe20008000000 */
[----:B------:R-:W-:Y:S01]  /*3670*/  UMOV UR14, UR15 ;  /* 0x0000000f000e7c82 */ /* 0x000fe20008000000 */
[----:B------:R-:W-:Y:S02]  /*3680*/  UIADD3 UR16, UPT, UPT, UR6, 0x27c00, URZ ;  /* 0x00027c0006107890 */ /* 0x000fe4000fffe0ff */
[----:B------:R1:W-:Y:S01]  /*3690*/  UTMALDG.5D.2CTA [UR24], [UR4], desc[UR72] ;  /* 0x00004818040075b4 */ /* 0x0003e20008221000 */
[----:B------:R-:W-:Y:S01]  /*36a0*/  UMOV UR9, UR27 ;  /* 0x0000001b00097c82 */ /* 0x000fe20008000000 */
[----:B------:R-:W-:Y:S01]  /*36b0*/  UMOV UR17, UR66 ;  /* 0x0000004200117c82 */ /* 0x000fe20008000000 */
[----:B------:R-:W-:Y:S01]  /*36c0*/  UMOV UR11, UR9 ;  /* 0x00000009000b7c82 */ /* 0x000fe20008000000 */
[----:B------:R-:W-:Y:S02]  /*36d0*/  UMOV UR9, UR66 ;  /* 0x0000004200097c82 */ /* 0x000fe40008000000 */
[----:B------:R4:W-:Y:S01]  /*36e0*/  UTMALDG.5D.2CTA [UR8], [UR4], desc[UR72] ;  /* 0x00004808040075b4 */ /* 0x0009e20008221000 */
[----:B------:R-:W-:Y:S01]  /*36f0*/  UTMALDG.5D.2CTA [UR32], [UR4], desc[UR72] ;  /* 0x00004820040075b4 */ /* 0x000fe20008221000 */
[----:B-1----:R-:W-:Y:S01]  /*3700*/  UIADD3 UR24, UPT, UPT, UR6, 0x27400, URZ ;  /* 0x0002740006187890 */ /* 0x002fe2000fffe0ff */
[----:B------:R-:W-:Y:S01]  /*3710*/  R2UR.FILL UR27, R36 ;  /* 0x00000000241b72ca */ /* 0x000fe200004e0000 */
[----:B------:R-:W-:Y:S01]  /*3720*/  UMOV UR28, UR42 ;  /* 0x0000002a001c7c82 */ /* 0x000fe20008000000 */
[----:B------:R-:W-:Y:S01]  /*3730*/  UMOV UR29, UR40 ;  /* 0x00000028001d7c82 */ /* 0x000fe20008000000 */
[----:B------:R-:W-:Y:S01]  /*3740*/  UMOV UR30, UR15 ;  /* 0x0000000f001e7c82 */ /* 0x000fe20008000000 */
[----:B----4-:R-:W-:Y:S01]  /*3750*/  UIADD3 UR8, UPT, UPT, UR6, 0x27000, URZ ;  /* 0x0002700006087890 */ /* 0x010fe2000fffe0ff */
[----:B------:R-:W-:Y:S08]  /*3760*/  UMOV UR11, UR35 ;  /* 0x00000023000b7c82 */ /* 0x000ff00008000000 */
[----:B------:R1:W-:Y:S01]  /*3770*/  UTMALDG.5D.2CTA [UR8], [UR4], desc[UR72] ;  /* 0x00004808040075b4 */ /* 0x0003e20008221000 */
[----:B------:R-:W-:Y:S01]  /*3780*/  UTMALDG.5D.2CTA [UR24], [UR4], desc[UR72] ;  /* 0x00004818040075b4 */ /* 0x000fe20008221000 */
[----:B-1----:R-:W-:Y:S01]  /*3790*/  UIADD3 UR8, UPT, UPT, UR6, 0x27800, URZ ;  /* 0x0002780006087890 */ /* 0x002fe2000fffe0ff */
[----:B------:R-:W-:Y:S08]  /*37a0*/  UMOV UR11, UR27 ;  /* 0x0000001b000b7c82 */ /* 0x000ff00008000000 */
[----:B------:R1:W-:Y:S01]  /*37b0*/  UTMALDG.5D.2CTA [UR8], [UR4], desc[UR72] ;  /* 0x00004808040075b4 */ /* 0x0003e20008221000 */
[----:B------:R4:W-:Y:S01]  /*37c0*/  UTMALDG.5D.2CTA [UR16], [UR4], desc[UR72] ;  /* 0x00004810040075b4 */ /* 0x0009e20008221000 */
[----:B-1----:R-:W-:Y:S02]  /*37d0*/  UIADD3 UR8, UPT, UPT, UR6, 0x28000, URZ ;  /* 0x0002800006087890 */ /* 0x002fe4000fffe0ff */
[----:B------:R-:W-:Y:S01]  /*37e0*/  UIADD3 UR6, UPT, UPT, UR42, 0x1, URZ ;  /* 0x000000012a067890 */ /* 0x000fe2000fffe0ff */
[----:B------:R-:W-:Y:S03]  /*37f0*/  UMOV UR11, UR19 ;  /* 0x00000013000b7c82 */ /* 0x000fe60008000000 */
[----:B---3--:R-:W-:Y:S01]  /*3800*/  UISETP.NE.AND UP2, UPT, UR6, UR41, UPT ;  /* 0x000000290600728c */ /* 0x008fe2000bf45270 */
[----:B----4-:R-:W-:Y:S02]  /*3810*/  UMOV UR18, UR63 ;  /* 0x0000003f00127c82 */ /* 0x010fe40008000000 */
[----:B------:R1:W-:Y:S01]  /*3820*/  UTMALDG.5D.2CTA [UR8], [UR4], desc[UR72] ;  /* 0x00004808040075b4 */ /* 0x0003e20008221000 */
[----:B------:R-:W-:Y:S06]  /*3830*/  USEL UR6, UR6, URZ, UP2 ;  /* 0x000000ff06067287 */ /* 0x000fec0009000000 */
[----:B------:R-:W-:Y:S01]  /*3840*/  IMAD.U32 R29, RZ, RZ, UR6 ;  /* 0x00000006ff1d7e24 */ /* 0x000fe2000f8e00ff */
[----:B-1----:R-:W-:Y:S02]  /*3850*/  UIADD3 UR5, UPT, UPT, UR40, 0x1, URZ ;  /* 0x0000000128057890 */ /* 0x002fe4000fffe0ff */
[----:B------:R-:W-:Y:S02]  /*3860*/  @UP2 UIADD3 UR5, UPT, UPT, UR40, URZ, URZ ;  /* 0x000000ff28052290 */ /* 0x000fe4000fffe0ff */
[----:B------:R-:W-:Y:S02]  /*3870*/  UIADD3 UR4, UPT, UPT, UR15, 0x1, URZ ;  /* 0x000000010f047890 */ /* 0x000fe4000fffe0ff */
[----:B------:R-:W-:Y:S02]  /*3880*/  UISETP.NE.AND UP1, UPT, UR5, UR74, UPT ;  /* 0x0000004a0500728c */ /* 0x000fe4000bf25270 */
[----:B------:R-:W-:Y:S02]  /*3890*/  UIADD3 UR8, UPT, UPT, UR23, 0x1, URZ ;  /* 0x0000000117087890 */ /* 0x000fe4000fffe0ff */
[----:B------:R-:W-:Y:S06]  /*38a0*/  USEL UR5, UR5, URZ, UP1 ;  /* 0x000000ff05057287 */ /* 0x000fec0008800000 */
[----:B------:R-:W-:Y:S01]  /*38b0*/  IMAD.U32 R30, RZ, RZ, UR5 ;  /* 0x00000005ff1e7e24 */ /* 0x000fe2000f8e00ff */
[----:B------:R-:W-:Y:S04]  /*38c0*/  @UP1 UIADD3 UR4, UPT, UPT, UR15, URZ, URZ ;  /* 0x000000ff0f041290 */ /* 0x000fe8000fffe0ff */
[----:B------:R-:W-:Y:S04]  /*38d0*/  UISETP.NE.AND UP0, UPT, UR4, UR75, UPT ;  /* 0x0000004b0400728c */ /* 0x000fe8000bf05270 */
[----:B------:R-:W-:Y:S06]  /*38e0*/  USEL UR4, UR4, URZ, UP0 ;  /* 0x000000ff04047287 */ /* 0x000fec0008000000 */
[----:B------:R-:W-:Y:S01]  /*38f0*/  IMAD.U32 R31, RZ, RZ, UR4 ;  /* 0x00000004ff1f7e24 */ /* 0x000fe2000f8e00ff */
[----:B------:R-:W-:Y:S02]  /*3900*/  @UP0 UIADD3 UR8, UPT, UPT, UR23, URZ, URZ ;  /* 0x000000ff17080290 */ /* 0x000fe4000fffe0ff */
[----:B------:R-:W-:Y:S05]  /*3910*/  UISETP.NE.AND UP0, UPT, UR55, UR77, UPT ;  /* 0x0000004d3700728c */ /* 0x000fea000bf05270 */
[----:B------:R-:W-:Y:S04]  /*3920*/  UMOV UR23, UR8 ;  /* 0x0000000800177c82 */ /* 0x000fe80008000000 */
[----:B--2---:R-:W-:Y:S05]  /*3930*/  BRA.U UP0, `(.L_x_28) ;  /* 0xffffffed00a87547 */ /* 0x004fea000b83ffff */
.L_x_22:
[----:B------:R-:W-:Y:S01]  /*3940*/  ULEA UR4, UR63, UR39, 0x3 ;  /* 0x000000273f047291 */ /* 0x000fe2000f8e18ff */
[----:B--2---:R-:W-:Y:S01]  /*3950*/  IMAD.U32 R0, RZ, RZ, UR31 ;  /* 0x0000001fff007e24 */ /* 0x004fe2000f8e00ff */
[----:B------:R-:W-:Y:S01]  /*3960*/  @!P1 SYNCS.ARRIVE.TRANS64.A1T0 RZ, [UR39+0xb8], RZ ;  /* 0x0000b8ffffff99a7 */ /* 0x000fe20008100027 */
[----:B------:R-:W-:-:S03]  /*3970*/  R2UR UR5, R34 ;  /* 0x00000000220572ca */ /* 0x000fc600000e0000 */
[----:B------:R-:W-:-:S04]  /*3980*/  SHF.L.U32 R0, R0, 0x1f, RZ ;  /* 0x0000001f00007819 */ /* 0x000fc800000006ff */
[----:B---3--:R2:W3:Y:S06]  /*3990*/  SYNCS.PHASECHK.TRANS64.TRYWAIT P0, [UR4+0x40], R0 ;  /* 0x00004000ff0075a7 */ /* 0x0084ec0008001104 */
[----:B------:R-:W-:-:S09]  /*39a0*/  UISETP.GE.AND UP0, UPT, UR5, 0x1, UPT ;  /* 0x000000010500788c */ /* 0x000fd2000bf06270 */
[----:B------:R-:W-:Y:S05]  /*39b0*/  BRA.U !UP0, `(.L_x_29) ;  /* 0x0000001d08687547 */ /* 0x000fea000b800000 */
[----:B------:R-:W4:Y:S01]  /*39c0*/  LDCU.128 UR4, c[0x0][0x480] ;  /* 0x00009000ff0477ac */ /* 0x000f220008000c00 */
[----:B------:R-:W-:Y:S02]  /*39d0*/  R2UR UR56, R23 ;  /* 0x00000000173872ca */ /* 0x000fe400000e0000 */
[----:B------:R-:W-:Y:S01]  /*39e0*/  R2UR UR55, R34 ;  /* 0x00000000223772ca */ /* 0x000fe200000e0000 */
[----:B------:R-:W-:Y:S02]  /*39f0*/  UIADD3 UR46, UPT, UPT, UR71, 0x8, URZ ;  /* 0x00000008472e7890 */ /* 0x000fe4000fffe0ff */
[----:B------:R-:W-:Y:S02]  /*3a00*/  UIADD3 UR45, UPT, UPT, UR71, 0x10, URZ ;  /* 0x00000010472d7890 */ /* 0x000fe4000fffe0ff */
[----:B-1----:R-:W-:Y:S02]  /*3a10*/  UIADD3 UR44, UPT, UPT, UR71, 0x18, URZ ;  /* 0x00000018472c7890 */ /* 0x002fe4000fffe0ff */
[----:B------:R-:W-:-:S02]  /*3a20*/  UIADD3 UR43, UPT, UPT, UR71, 0x20, URZ ;  /* 0x00000020472b7890 */ /* 0x000fc4000fffe0ff */
[----:B------:R-:W-:Y:S02]  /*3a30*/  UIADD3 UR42, UPT, UPT, UR71, 0x28, URZ ;  /* 0x00000028472a7890 */ /* 0x000fe4000fffe0ff */
[----:B------:R-:W-:Y:S02]  /*3a40*/  UIADD3 UR38, UPT, UPT, UR71, 0x30, URZ ;  /* 0x0000003047267890 */ /* 0x000fe4000fffe0ff */
        /* <DEDUP_REMOVED lines=21> */
[----:B-1----:R-:W-:Y:S01]  /*3ba0*/  UIMAD.WIDE.U32 UR32, UR15, UR8, URZ ;  /* 0x000000080f2072a5 */ /* 0x002fe2000f8e00ff */
[----:B------:R-:W-:Y:S01]  /*3bb0*/  UMOV UR5, UR19 ;  /* 0x0000001300057c82 */ /* 0x000fe20008000000 */
[----:B------:R-:W-:Y:S02]  /*3bc0*/  USEL UR14, UR44, UR14, !UP0 ;  /* 0x0000000e2c0e7287 */ /* 0x000fe4000c000000 */
[----:B------:R-:W-:Y:S02]  /*3bd0*/  USHF.R.U32.HI UR13, URZ, UR6, UR5 ;  /* 0x00000006ff0d7299 */ /* 0x000fe40008011605 */
[----:B------:R-:W-:Y:S01]  /*3be0*/  UIMAD.WIDE.U32 UR34, UR14, UR8, URZ ;  /* 0x000000080e2272a5 */ /* 0x000fe2000f8e00ff */
        /* <DEDUP_REMOVED lines=11> */
[----:B------:R-:W-:Y:S01]  /*3ca0*/  UIADD3 UR24, UPT, UPT, -UR12, URZ, URZ ;  /* 0x000000ff0c187290 */ /* 0x000fe2000fffe1ff */
        /* <DEDUP_REMOVED lines=24> */
[----:B------:R-:W-:-:S02]  /*3e30*/  UISETP.NE.AND UP0, UPT, UR10, 0x1, UPT ;  /* 0x000000010a00788c */ /* 0x000fc4000bf05270 */
[----:B------:R-:W-:Y:S02]  /*3e40*/  USHF.R.U32.HI UR24, URZ, UR9, UR4 ;  /* 0x00000009ff187299 */ /* 0x000fe40008011604 */
[----:B------:R-:W-:Y:S01]  /*3e50*/  UIADD3 UR77, UPT, UPT, UR55, UR77, URZ ;  /* 0x0000004d374d7290 */ /* 0x000fe2000fffe0ff */
        /* <DEDUP_REMOVED lines=25> */
[----:B------:R-:W-:Y:S02]  /*3ff0*/  UIMAD UR40, UR7, UR30, UR16 ;  /* 0x0000001e072872a4 */ /* 0x000fe4000f8e0210 */
[----:B------:R-:W-:Y:S02]  /*4000*/  USHF.R.U32.HI UR4, URZ, UR9, UR4 ;  /* 0x00000009ff047299 */ /* 0x000fe40008011604 */
[----:B------:R-:W-:Y:S02]  /*4010*/  USEL UR9, UR6, UR8, !UP1 ;  /* 0x0000000806097287 */ /* 0x000fe4000c800000 */
[----:B------:R-:W-:-:S02]  /*4020*/  USEL UR8, UR5, UR4, !UP1 ;  /* 0x0000000405087287 */ /* 0x000fc4000c800000 */
[----:B------:R-:W-:Y:S02]  /*4030*/  UIADD3 UR25, UPT, UPT, -UR9, URZ, URZ ;  /* 0x000000ff09197290 */ /* 0x000fe4000fffe1ff */
[----:B------:R-:W-:Y:S02]  /*4040*/  UIADD3 UR4, UPT, UPT, -UR8, URZ, URZ ;  /* 0x000000ff08047290 */ /* 0x000fe4000fffe1ff */
[----:B------:R-:W-:Y:S02]  /*4050*/  UIMAD UR41, UR7, UR32, UR17 ;  /* 0x00000020072972a4 */ /* 0x000fe4000f8e0211 */
[----:B------:R-:W-:Y:S02]  /*4060*/  UIMAD UR38, UR7, UR29, UR15 ;  /* 0x0000001d072672a4 */ /* 0x000fe4000f8e020f */
[----:B------:R-:W-:Y:S02]  /*4070*/  UIMAD UR37, UR7, UR28, UR14 ;  /* 0x0000001c072572a4 */ /* 0x000fe4000f8e020e */
[----:B------:R-:W-:-:S02]  /*4080*/  UIMAD UR36, UR7, UR27, UR13 ;  /* 0x0000001b072472a4 */ /* 0x000fc4000f8e020d */
[----:B------:R-:W-:Y:S02]  /*4090*/  UIMAD UR68, UR7, UR26, UR12 ;  /* 0x0000001a074472a4 */ /* 0x000fe4000f8e020c */
[----:B------:R-:W-:Y:S02]  /*40a0*/  UIMAD UR60, UR7, UR25, UR6 ;  /* 0x00000019073c72a4 */ /* 0x000fe4000f8e0206 */
[----:B------:R-:W-:Y:S02]  /*40b0*/  UIMAD UR30, UR7, UR4, UR5 ;  /* 0x00000004071e72a4 */ /* 0x000fe4000f8e0205 */
[----:B------:R-:W-:Y:S02]  /*40c0*/  UIMAD.WIDE.U32 UR6, UR24, UR11, URZ ;  /* 0x0000000b180672a5 */ /* 0x000fe4000f8e00ff */
[----:B------:R-:W-:Y:S02]  /*40d0*/  UIMAD.WIDE.U32 UR12, UR22, UR11, URZ ;  /* 0x0000000b160c72a5 */ /* 0x000fe4000f8e00ff */
[----:B------:R-:W-:-:S02]  /*40e0*/  UIMAD.WIDE.U32 UR14, UR21, UR11, URZ ;  /* 0x0000000b150e72a5 */ /* 0x000fc4000f8e00ff */
[----:B------:R-:W-:Y:S01]  /*40f0*/  UIMAD.WIDE.U32 UR16, UR20, UR11, URZ ;  /* 0x0000000b141072a5 */ /* 0x000fe2000f8e00ff */
[----:B------:R-:W-:Y:S01]  /*4100*/  UMOV UR6, UR7 ;  /* 0x0000000700067c82 */ /* 0x000fe20008000000 */
[----:B------:R-:W-:Y:S02]  /*4110*/  UIMAD.WIDE.U32 UR26, UR19, UR11, URZ ;  /* 0x0000000b131a72a5 */ /* 0x000fe4000f8e00ff */
[----:B-1----:R-:W-:Y:S02]  /*4120*/  USHF.R.U32.HI UR25, URZ, UR52, UR6 ;  /* 0x00000034ff197299 */ /* 0x002fe40008011606 */
[----:B------:R-:W-:Y:S01]  /*4130*/  UIMAD.WIDE.U32 UR28, UR18, UR11, URZ ;  /* 0x0000000b121c72a5 */ /* 0x000fe2000f8e00ff */
[----:B------:R-:W-:Y:S01]  /*4140*/  UMOV UR6, UR13 ;  /* 0x0000000d00067c82 */ /* 0x000fe20008000000 */
[----:B------:R-:W-:Y:S02]  /*4150*/  UIMAD.WIDE.U32 UR32, UR9, UR11, URZ ;  /* 0x0000000b092072a5 */ /* 0x000fe4000f8e00ff */
[----:B------:R-:W-:-:S02]  /*4160*/  USHF.R.U32.HI UR13, URZ, UR52, UR6 ;  /* 0x00000034ff0d7299 */ /* 0x000fc40008011606 */
[----:B------:R-:W-:Y:S01]  /*4170*/  UIMAD.WIDE.U32 UR34, UR8, UR11, URZ ;  /* 0x0000000b082272a5 */ /* 0x000fe2000f8e00ff */
[----:B------:R-:W-:Y:S01]  /*4180*/  UMOV UR6, UR15 ;  /* 0x0000000f00067c82 */ /* 0x000fe20008000000 */
[----:B------:R-:W1:Y:S01]  /*4190*/  LDCU UR51, c[0x0][0x4ec] ;  /* 0x00009d80ff3377ac */ /* 0x000e620008000800 */
[----:B------:R-:W-:Y:S01]  /*41a0*/  USHF.R.U32.HI UR12, URZ, UR52, UR6 ;  /* 0x00000034ff0c7299 */ /* 0x000fe20008011606 */
[----:B------:R-:W1:Y:S02]  /*41b0*/  LDCU.64 UR4, c[0x0][0x4c0] ;  /* 0x00009800ff0477ac */ /* 0x000e640008000a00 */
[----:B------:R-:W-:Y:S01]  /*41c0*/  UMOV UR6, UR17 ;  /* 0x0000001100067c82 */ /* 0x000fe20008000000 */
[----:B------:R-:W-:Y:S02]  /*41d0*/  USEL UR58, UR21, UR12, !UP0 ;  /* 0x0000000c153a7287 */ /* 0x000fe4000c000000 */
[----:B------:R-:W-:Y:S02]  /*41e0*/  USHF.R.U32.HI UR11, URZ, UR52, UR6 ;  /* 0x00000034ff0b7299 */ /* 0x000fe40008011606 */
[----:B------:R-:W-:Y:S01]  /*41f0*/  USEL UR64, UR24, UR25, !UP0 ;  /* 0x0000001918407287 */ /* 0x000fe2000c000000 */
[----:B------:R-:W-:Y:S01]  /*4200*/  UMOV UR6, UR27 ;  /* 0x0000001b00067c82 */ /* 0x000fe20008000000 */
[----:B------:R-:W-:Y:S01]  /*4210*/  USEL UR61, UR22, UR13, !UP0 ;  /* 0x0000000d163d7287 */ /* 0x000fe2000c000000 */
[----:B------:R-:W-:Y:S01]  /*4220*/  MOV R10, UR58 ;  /* 0x0000003a000a7c02 */ /* 0x000fe20008000f00 */
[----:B------:R-:W-:-:S02]  /*4230*/  USHF.R.U32.HI UR7, URZ, UR52, UR6 ;  /* 0x00000034ff077299 */ /* 0x000fc40008011606 */
[----:B------:R-:W-:Y:S01]  /*4240*/  IMAD.U32 R16, RZ, RZ, UR64 ;  /* 0x00000040ff107e24 */ /* 0x000fe2000f8e00ff */
[----:B------:R-:W-:Y:S01]  /*4250*/  USEL UR57, UR20, UR11, !UP0 ;  /* 0x0000000b14397287 */ /* 0x000fe2000c000000 */
[----:B------:R-:W-:Y:S01]  /*4260*/  UMOV UR6, UR29 ;  /* 0x0000001d00067c82 */ /* 0x000fe20008000000 */
[----:B------:R-:W-:Y:S01]  /*4270*/  USEL UR53, UR19, UR7, !UP0 ;  /* 0x0000000713357287 */ /* 0x000fe2000c000000 */
[----:B------:R-:W-:Y:S01]  /*4280*/  IMAD.U32 R13, RZ, RZ, UR61 ;  /* 0x0000003dff0d7e24 */ /* 0x000fe2000f8e00ff */
[----:B------:R-:W-:Y:S02]  /*4290*/  USHF.R.U32.HI UR70, URZ, UR52, UR6 ;  /* 0x00000034ff467299 */ /* 0x000fe40008011606 */
[----:B------:R-:W-:Y:S01]  /*42a0*/  IMAD.U32 R7, RZ, RZ, UR57 ;  /* 0x00000039ff077e24 */ /* 0x000fe2000f8e00ff */
[----:B------:R-:W-:Y:S01]  /*42b0*/  UIADD3 UR12, UPT, UPT, -UR53, URZ, URZ ;  /* 0x000000ff350c7290 */ /* 0x000fe2000fffe1ff */
[----:B------:R-:W-:Y:S01]  /*42c0*/  UMOV UR6, UR33 ;  /* 0x0000002100067c82 */ /* 0x000fe20008000000 */
[----:B------:R-:W-:Y:S01]  /*42d0*/  MOV R4, UR53 ;  /* 0x0000003500047c02 */ /* 0x000fe20008000f00 */
[----:B------:R-:W-:-:S02]  /*42e0*/  USHF.R.U32.HI UR62, URZ, UR52, UR6 ;  /* 0x00000034ff3e7299 */ /* 0x000fc40008011606 */
[----:B------:R-:W-:Y:S01]  /*42f0*/  USEL UR70, UR18, UR70, !UP0 ;  /* 0x0000004612467287 */ /* 0x000fe2000c000000 */
[----:B------:R-:W-:Y:S01]  /*4300*/  UMOV UR6, UR35 ;  /* 0x0000002300067c82 */ /* 0x000fe20008000000 */
[----:B------:R-:W-:Y:S02]  /*4310*/  USEL UR62, UR9, UR62, !UP0 ;  /* 0x0000003e093e7287 */ /* 0x000fe4000c000000 */
[----:B------:R-:W-:Y:S01]  /*4320*/  USHF.R.U32.HI UR6, URZ, UR52, UR6 ;  /* 0x00000034ff067299 */ /* 0x000fe20008011606 */
[----:B------:R-:W4:Y:S03]  /*4330*/  LDCU.64 UR52, c[0x0][0x4f0] ;  /* 0x00009e00ff3477ac */ /* 0x000f260008000a00 */
[----:B------:R-:W-:Y:S02]  /*4340*/  USEL UR54, UR8, UR6, !UP0 ;  /* 0x0000000608367287 */ /* 0x000fe4000c000000 */
[----:B------:R-:W-:-:S02]  /*4350*/  UIADD3 UR16, UPT, UPT, -UR64, URZ, URZ ;  /* 0x000000ff40107290 */ /* 0x000fc4000fffe1ff */
[----:B------:R-:W-:Y:S02]  /*4360*/  UIADD3 UR15, UPT, UPT, -UR61, URZ, URZ ;  /* 0x000000ff3d0f7290 */ /* 0x000fe4000fffe1ff */
[----:B------:R-:W-:Y:S02]  /*4370*/  UIADD3 UR14, UPT, UPT, -UR58, URZ, URZ ;  /* 0x000000ff3a0e7290 */ /* 0x000fe4000fffe1ff */
[----:B------:R-:W-:Y:S02]  /*4380*/  UIADD3 UR13, UPT, UPT, -UR57, URZ, URZ ;  /* 0x000000ff390d7290 */ /* 0x000fe4000fffe1ff */
[----:B------:R-:W-:Y:S02]  /*4390*/  UIADD3 UR11, UPT, UPT, -UR70, URZ, URZ ;  /* 0x000000ff460b7290 */ /* 0x000fe4000fffe1ff */
[----:B------:R-:W-:Y:S02]  /*43a0*/  UIADD3 UR7, UPT, UPT, -UR62, URZ, URZ ;  /* 0x000000ff3e077290 */ /* 0x000fe4000fffe1ff */
[----:B------:R-:W-:-:S02]  /*43b0*/  UIADD3 UR6, UPT, UPT, -UR54, URZ, URZ ;  /* 0x000000ff36067290 */ /* 0x000fc4000fffe1ff */
[----:B------:R-:W-:Y:S02]  /*43c0*/  UIMAD UR16, UR10, UR16, UR24 ;  /* 0x000000100a1072a4 */ /* 0x000fe4000f8e0218 */
[----:B------:R-:W-:Y:S02]  /*43d0*/  UIMAD UR22, UR10, UR15, UR22 ;  /* 0x0000000f0a1672a4 */ /* 0x000fe4000f8e0216 */
[----:B------:R-:W-:Y:S02]  /*43e0*/  UIMAD UR14, UR10, UR14, UR21 ;  /* 0x0000000e0a0e72a4 */ /* 0x000fe4000f8e0215 */
[----:B------:R-:W-:Y:S02]  /*43f0*/  UIMAD UR13, UR10, UR13, UR20 ;  /* 0x0000000d0a0d72a4 */ /* 0x000fe4000f8e0214 */
[----:B------:R-:W-:Y:S02]  /*4400*/  UIMAD UR12, UR10, UR12, UR19 ;  /* 0x0000000c0a0c72a4 */ /* 0x000fe4000f8e0213 */
[----:B------:R-:W-:-:S02]  /*4410*/  UIMAD UR11, UR10, UR11, UR18 ;  /* 0x0000000b0a0b72a4 */ /* 0x000fc4000f8e0212 */
[----:B------:R-:W-:Y:S02]  /*4420*/  UIMAD UR7, UR10, UR7, UR9 ;  /* 0x000000070a0772a4 */ /* 0x000fe4000f8e0209 */
[----:B------:R-:W-:Y:S02]  /*4430*/  UIMAD UR8, UR10, UR6, UR8 ;  /* 0x000000060a0872a4 */ /* 0x000fe4000f8e0208 */
[----:B-1----:R-:W-:Y:S02]  /*4440*/  UIMAD UR17, UR71, UR4, UR51 ;  /* 0x00000004471172a4 */ /* 0x002fe4000f8e0233 */
[----:B------:R-:W-:Y:S01]  /*4450*/  UIMAD UR10, UR46, UR4, UR51 ;  /* 0x000000042e0a72a4 */ /* 0x000fe2000f8e0233 */
[----:B------:R-:W1:Y:S03]  /*4460*/  LDCU UR9, c[0x0][0x4c8] ;  /* 0x00009900ff0977ac */ /* 0x000e660008000800 */
[----:B------:R-:W-:-:S02]  /*4470*/  IMAD.U32 R15, RZ, RZ, UR17 ;  /* 0x00000011ff0f7e24 */ /* 0x000fc4000f8e00ff */
[----:B------:R-:W-:Y:S01]  /*4480*/  MOV R12, UR10 ;  /* 0x0000000a000c7c02 */ /* 0x000fe20008000f00 */
[----:B------:R-:W-:Y:S02]  /*4490*/  UIMAD UR18, UR45, UR4, UR51 ;  /* 0x000000042d1272a4 */ /* 0x000fe4000f8e0233 */
[----:B------:R-:W-:Y:S02]  /*44a0*/  UIMAD UR17, UR44, UR4, UR51 ;  /* 0x000000042c1172a4 */ /* 0x000fe4000f8e0233 */
[----:B------:R-:W-:Y:S02]  /*44b0*/  UIMAD UR10, UR43, UR4, UR51 ;  /* 0x000000042b0a72a4 */ /* 0x000fe4000f8e0233 */
[----:B------:R-:W-:Y:S01]  /*44c0*/  UIMAD UR67, UR67, UR4, UR51 ;  /* 0x00000004434372a4 */ /* 0x000fe2000f8e0233 */
[----:B------:R-:W-:Y:S01]  /*44d0*/  IMAD.U32 R9, RZ, RZ, UR18 ;  /* 0x00000012ff097e24 */ /* 0x000fe2000f8e00ff */
[----:B------:R-:W-:Y:S01]  /*44e0*/  UIMAD UR59, UR59, UR4, UR51 ;  /* 0x000000043b3b72a4 */ /* 0x000fe2000f8e0233 */
[----:B------:R-:W-:Y:S01]  /*44f0*/  MOV R6, UR17 ;  /* 0x0000001100067c02 */ /* 0x000fe20008000f00 */
[----:B------:R-:W-:Y:S01]  /*4500*/  UIMAD UR51, UR42, UR4, UR51 ;  /* 0x000000042a3372a4 */ /* 0x000fe2000f8e0233 */
[----:B------:R-:W-:Y:S01]  /*4510*/  IMAD.U32 R3, RZ, RZ, UR10 ;  /* 0x0000000aff037e24 */ /* 0x000fe2000f8e00ff */
[----:B----4-:R-:W-:-:S02]  /*4520*/  UIMAD UR4, UR40, UR5, UR52 ;  /* 0x00000005280472a4 */ /* 0x010fc4000f8e0234 */
[----:B------:R-:W-:Y:S02]  /*4530*/  UIMAD UR10, UR41, UR5, UR52 ;  /* 0x00000005290a72a4 */ /* 0x000fe4000f8e0234 */
[----:B------:R-:W-:Y:S02]  /*4540*/  UIMAD UR17, UR38, UR5, UR52 ;  /* 0x00000005261172a4 */ /* 0x000fe4000f8e0234 */
[----:B------:R-:W-:Y:S01]  /*4550*/  IMAD.U32 R11, RZ, RZ, UR4 ;  /* 0x00000004ff0b7e24 */ /* 0x000fe2000f8e00ff */
[----:B------:R-:W-:Y:S01]  /*4560*/  UIMAD UR4, UR36, UR5, UR52 ;  /* 0x00000005240472a4 */ /* 0x000fe2000f8e0234 */
[----:B------:R-:W-:Y:S01]  /*4570*/  MOV R14, UR10 ;  /* 0x0000000a000e7c02 */ /* 0x000fe20008000f00 */
[----:B------:R-:W-:Y:S01]  /*4580*/  UIMAD UR10, UR37, UR5, UR52 ;  /* 0x00000005250a72a4 */ /* 0x000fe2000f8e0234 */
[----:B------:R-:W-:Y:S01]  /*4590*/  MOV R8, UR17 ;  /* 0x0000001100087c02 */ /* 0x000fe20008000f00 */
[----:B------:R-:W-:Y:S02]  /*45a0*/  UIMAD UR68, UR68, UR5, UR52 ;  /* 0x00000005444472a4 */ /* 0x000fe4000f8e0234 */
[----:B------:R-:W-:Y:S01]  /*45b0*/  UIMAD UR60, UR60, UR5, UR52 ;  /* 0x000000053c3c72a4 */ /* 0x000fe2000f8e0234 */
[----:B--2---:R-:W-:Y:S01]  /*45c0*/  MOV R0, UR4 ;  /* 0x0000000400007c02 */ /* 0x004fe20008000f00 */
[----:B------:R-:W-:Y:S01]  /*45d0*/  UIMAD UR52, UR30, UR5, UR52 ;  /* 0x000000051e3472a4 */ /* 0x000fe2000f8e0234 */
[----:B------:R-:W-:Y:S01]  /*45e0*/  IMAD.U32 R5, RZ, RZ, UR10 ;  /* 0x0000000aff057e24 */ /* 0x000fe2000f8e00ff */
[----:B-1----:R-:W-:-:S02]  /*45f0*/  UIMAD UR5, UR16, UR9, UR53 ;  /* 0x00000009100572a4 */ /* 0x002fc4000f8e0235 */
[----:B------:R-:W-:Y:S02]  /*4600*/  UIMAD UR4, UR22, UR9, UR53 ;  /* 0x00000009160472a4 */ /* 0x000fe4000f8e0235 */
[----:B------:R-:W-:Y:S02]  /*4610*/  UIMAD UR10, UR14, UR9, UR53 ;  /* 0x000000090e0a72a4 */ /* 0x000fe4000f8e0235 */
[----:B------:R-:W-:Y:S01]  /*4620*/  IMAD.U32 R21, RZ, RZ, UR5 ;  /* 0x00000005ff157e24 */ /* 0x000fe2000f8e00ff */
[----:B------:R-:W-:Y:S01]  /*4630*/  UIMAD UR5, UR13, UR9, UR53 ;  /* 0x000000090d0572a4 */ /* 0x000fe2000f8e0235 */
[----:B------:R-:W-:Y:S01]  /*4640*/  MOV R20, UR4 ;  /* 0x0000000400147c02 */ /* 0x000fe20008000f00 */
[----:B------:R-:W-:Y:S01]  /*4650*/  UIMAD UR4, UR12, UR9, UR53 ;  /* 0x000000090c0472a4 */ /* 0x000fe2000f8e0235 */
[----:B------:R-:W-:Y:S01]  /*4660*/  IMAD.U32 R19, RZ, RZ, UR10 ;  /* 0x0000000aff137e24 */ /* 0x000fe2000f8e00ff */
[----:B------:R-:W-:Y:S02]  /*4670*/  UIMAD UR69, UR11, UR9, UR53 ;  /* 0x000000090b4572a4 */ /* 0x000fe4000f8e0235 */
[----:B------:R-:W-:Y:S01]  /*4680*/  MOV R18, UR5 ;  /* 0x0000000500127c02 */ /* 0x000fe20008000f00 */
[----:B------:R-:W-:Y:S01]  /*4690*/  UIMAD UR61, UR7, UR9, UR53 ;  /* 0x00000009073d72a4 */ /* 0x000fe2000f8e0235 */
[----:B------:R-:W-:Y:S01]  /*46a0*/  IMAD.U32 R17, RZ, RZ, UR4 ;  /* 0x00000004ff117e24 */ /* 0x000fe2000f8e00ff */
[----:B------:R-:W1:Y:S01]  /*46b0*/  LDCU UR15, c[0x0][0x4cc] ;  /* 0x00009980ff0f77ac */ /* 0x000e620008000800 */
[----:B------:R-:W2:Y:S01]  /*46c0*/  LDCU UR6, c[0x0][0x500] ;  /* 0x0000a000ff0677ac */ /* 0x000ea20008000800 */
[----:B------:R-:W4:Y:S01]  /*46d0*/  LDCU.64 UR74, c[0x0][0x390] ;  /* 0x00007200ff4a77ac */ /* 0x000f220008000a00 */
[----:B------:R-:W-:-:S02]  /*46e0*/  UIADD3 UR35, UPT, UPT, UR56, 0x8, URZ ;  /* 0x0000000838237890 */ /* 0x000fc4000fffe0ff */
[----:B------:R-:W-:Y:S02]  /*46f0*/  UIADD3 UR27, UPT, UPT, UR56, 0x10, URZ ;  /* 0x00000010381b7890 */ /* 0x000fe4000fffe0ff */
[----:B------:R-:W-:Y:S02]  /*4700*/  UIADD3 UR19, UPT, UPT, UR56, 0x18, URZ ;  /* 0x0000001838137890 */ /* 0x000fe4000fffe0ff */
[----:B------:R-:W-:Y:S01]  /*4710*/  UIMAD UR53, UR8, UR9, UR53 ;  /* 0x00000009083572a4 */ /* 0x000fe2000f8e0235 */
[----:B------:R-:W-:-:S11]  /*4720*/  UMOV UR17, UR63 ;  /* 0x0000003f00117c82 */ /* 0x000fd60008000000 */
.L_x_35:
[----:B------:R-:W-:Y:S01]  /*4730*/  @!P3 MOV R36, 0xc000 ;  /* 0x0000c0000024b802 */ /* 0x000fe20000000f00 */
[----:B------:R-:W-:Y:S01]  /*4740*/  ULEA UR10, UR17, UR39, 0x3 ;  /* 0x00000027110a7291 */ /* 0x000fe2000f8e18ff */
[----:B---3--:R-:W-:Y:S11]  /*4750*/  @P0 BRA `(.L_x_30) ;  /* 0x0000000000100947 */ /* 0x008ff60003800000 */
[----:B------:R-:W-:Y:S04]  /*4760*/  MOV R22, UR31 ;  /* 0x0000001f00167c02 */ /* 0x000fe80008000f00 */
[----:B------:R-:W-:Y:S04]  /*4770*/  SHF.L.U32 R37, R22, 0x1f, RZ ;  /* 0x0000001f16257819 */ /* 0x000fe800000006ff */
[----:B------:R-:W3:Y:S02]  /*4780*/  SYNCS.PHASECHK.TRANS64.TRYWAIT P0, [UR10+0x40], R37 ;  /* 0x00004025ff0075a7 */ /* 0x000ee4000800110a */
[----:B---3--:R-:W-:Y:S05]  /*4790*/  @!P0 BRA `(.L_x_31) ;  /* 0x0000007000a88947 */ /* 0x008fea0003800000 */
.L_x_30:
[----:B------:R1:W-:Y:S01]  /*47a0*/  @!P3 SYNCS.ARRIVE.TRANS64 RZ, [UR10], R36 ;  /* 0x00000024ffffb9a7 */ /* 0x0003e2000800000a */
[----:B------:R-:W-:Y:S04]  /*47b0*/  ULOP3.LUT UR4, UR76, 0x2, URZ, 0xfc, !UPT ;  /* 0x000000024c047892 */ /* 0x000fe8000f8efcff */
[----:B------:R-:W-:Y:S09]  /*47c0*/  UISETP.NE.AND UP0, UPT, UR4, 0x2, UPT ;  /* 0x000000020400788c */ /* 0x000ff2000bf05270 */
[----:B------:R-:W-:Y:S05]  /*47d0*/  BRA.U UP0, `(.L_x_32) ;  /* 0x0000000100047547 */ /* 0x000fea000b800000 */
[----:B-12-4-:R-:W-:Y:S05]  /*47e0*/  BPT.TRAP 0x1 ;  /* 0x000000040000795c */ /* 0x016fea0000300000 */
.L_x_32:
[----:B------:R-:W-:Y:S04]  /*47f0*/  BSSY.RECONVERGENT B0, `(.L_x_33) ;  /* 0x0000003000007945 */ /* 0x000fe80003800200 */
[----:B------:R-:W-:Y:S05]  /*4800*/  @P2 BRA `(.L_x_34) ;  /* 0x0000000000042947 */ /* 0x000fea0003800000 */
[----:B-12-4-:R-:W-:Y:S05]  /*4810*/  BPT.TRAP 0x1 ;  /* 0x000000040000795c */ /* 0x016fea0000300000 */
.L_x_34:
[----:B-12-4-:R-:W-:Y:S05]  /*4820*/  BSYNC.RECONVERGENT B0 ;  /* 0x0000000000007941 */ /* 0x016fea0003800200 */
.L_x_33:
[----:B------:R-:W1:Y:S01]  /*4830*/  LDCU.64 UR4, c[0x0][0x4f8] ;  /* 0x00009f00ff0477ac */ /* 0x000e620008000a00 */
[----:B------:R-:W-:Y:S02]  /*4840*/  R2UR UR26, R29 ;  /* 0x000000001d1a72ca */ /* 0x000fe400000e0000 */
[----:B---3--:R-:W-:Y:S01]  /*4850*/  MOV.SPILL R37, UR53 ;  /* 0x0000003500257c02 */ /* 0x008fe20009000f00 */
[----:B------:R-:W2:Y:S01]  /*4860*/  LDCU.64 UR8, c[0x0][0x4d0] ;  /* 0x00009a00ff0877ac */ /* 0x000ea20008000a00 */
[----:B------:R-:W-:Y:S02]  /*4870*/  R2UR UR22, R30 ;  /* 0x000000001e1672ca */ /* 0x000fe400000e0000 */
[----:B------:R-:W-:Y:S01]  /*4880*/  R2UR UR53, R21 ;  /* 0x00000000153572ca */ /* 0x000fe200000e0000 */
[----:B------:R-:W3:Y:S01]  /*4890*/  LDCU.64 UR24, c[0x0][0x348] ;  /* 0x00006900ff1877ac */ /* 0x000ee20008000a00 */
[----:B------:R-:W-:Y:S02]  /*48a0*/  R2UR UR71, R31 ;  /* 0x000000001f4772ca */ /* 0x000fe400000e0000 */
[----:B------:R-:W-:Y:S01]  /*48b0*/  MOV.SPILL R36, UR52 ;  /* 0x0000003400247c02 */ /* 0x000fe20009000f00 */
[----:B------:R-:W-:Y:S01]  /*48c0*/  UIADD3 UR11, UPT, UPT, UR17, 0x1, URZ ;  /* 0x00000001110b7890 */ /* 0x000fe2000fffe0ff */
[----:B------:R-:W-:Y:S01]  /*48d0*/  R2UR UR52, R14 ;  /* 0x000000000e3472ca */ /* 0x000fe200000e0000 */
[----:B------:R-:W-:Y:S01]  /*48e0*/  ULEA UR16, UR17, UR39, 0xe ;  /* 0x0000002711107291 */ /* 0x000fe2000f8e70ff */
[----:B------:R-:W-:Y:S01]  /*48f0*/  R2UR UR44, R8 ;  /* 0x00000000082c72ca */ /* 0x000fe200000e0000 */
[----:B------:R-:W-:Y:S01]  /*4900*/  UISETP.NE.AND UP0, UPT, UR11, 0x8, UPT ;  /* 0x000000080b00788c */ /* 0x000fe2000bf05270 */
[----:B------:R-:W-:Y:S01]  /*4910*/  R2UR UR45, R19 ;  /* 0x00000000132d72ca */ /* 0x000fe200000e0000 */
[----:B-1----:R-:W-:Y:S01]  /*4920*/  UIMAD UR4, UR26, UR15, UR4 ;  /* 0x0000000f1a0472a4 */ /* 0x002fe2000f8e0204 */
[----:B------:R-:W-:Y:S01]  /*4930*/  MOV.SPILL R45, UR69 ;  /* 0x00000045002d7c02 */ /* 0x000fe20009000f00 */
[----:B------:R-:W-:Y:S01]  /*4940*/  USEL UR63, UR11, URZ, UP0 ;  /* 0x000000ff0b3f7287 */ /* 0x000fe20008000000 */
[----:B------:R-:W-:Y:S01]  /*4950*/  R2UR UR69, R18 ;  /* 0x00000000124572ca */ /* 0x000fe200000e0000 */
[----:B--2---:R-:W-:Y:S01]  /*4960*/  UIMAD UR5, UR22, UR8, UR5 ;  /* 0x00000008160572a4 */ /* 0x004fe2000f8e0205 */
[----:B------:R-:W-:Y:S01]  /*4970*/  MOV.SPILL R38, UR54 ;  /* 0x0000003600267c02 */ /* 0x000fe20009000f00 */
[----:B------:R-:W-:Y:S01]  /*4980*/  USEL UR8, URZ, 0x1, UP0 ;  /* 0x00000001ff087887 */ /* 0x000fe20008000000 */
[----:B------:R-:W-:Y:S01]  /*4990*/  R2UR UR54, R16 ;  /* 0x00000000103672ca */ /* 0x000fe200000e0000 */
[----:B------:R-:W-:Y:S01]  /*49a0*/  UIMAD UR7, UR71, UR9, UR6 ;  /* 0x00000009470772a4 */ /* 0x000fe2000f8e0206 */
[----:B------:R-:W-:Y:S01]  /*49b0*/  MOV.SPILL R22, UR51 ;  /* 0x0000003300167c02 */ /* 0x000fe20009000f00 */
[----:B------:R-:W-:Y:S01]  /*49c0*/  ULEA UR4, UR5, UR4, 0x5 ;  /* 0x0000000405047291 */ /* 0x000fe2000f8e28ff */
[----:B------:R-:W-:Y:S01]  /*49d0*/  R2UR UR51, R15 ;  /* 0x000000000f3372ca */ /* 0x000fe200000e0000 */
[----:B---3--:R-:W-:Y:S01]  /*49e0*/  UIADD3 UR20, UP1, UPT, UR24, 0x80, URZ ;  /* 0x0000008018147890 */ /* 0x008fe2000ff3e0ff */
[----:B------:R-:W-:Y:S01]  /*49f0*/  MOV.SPILL R43, UR45 ;  /* 0x0000002d002b7c02 */ /* 0x000fe20009000f00 */
[----:B------:R-:W-:Y:S01]  /*4a00*/  ULEA UR4, UR7, UR4, 0xa ;  /* 0x0000000407047291 */ /* 0x000fe2000f8e50ff */
[----:B------:R-:W-:Y:S01]  /*4a10*/  R2UR UR45, R20 ;  /* 0x00000000142d72ca */ /* 0x000fe200000e0000 */
[----:B------:R-:W-:Y:S01]  /*4a20*/  ULOP3.LUT UR49, UR10, 0xfefffff8, URZ, 0xc0, !UPT ;  /* 0xfefffff80a317892 */ /* 0x000fe2000f8ec0ff */
[----:B------:R-:W-:Y:S01]  /*4a30*/  MOV.SPILL R42, UR44 ;  /* 0x0000002c002a7c02 */ /* 0x000fe20009000f00 */
[----:B------:R-:W-:Y:S01]  /*4a40*/  UIADD3.X UR21, UPT, UPT, URZ, UR25, URZ, UP1, !UPT ;  /* 0x00000019ff157290 */ /* 0x000fe20008ffe4ff */
[----:B------:R-:W-:Y:S01]  /*4a50*/  R2UR UR44, R11 ;  /* 0x000000000b2c72ca */ /* 0x000fe200000e0000 */
[----:B------:R-:W-:Y:S01]  /*4a60*/  ULEA UR5, UR63, UR39, 0x3 ;  /* 0x000000273f057291 */ /* 0x000fe2000f8e18ff */
[----:B------:R-:W-:Y:S01]  /*4a70*/  R2UR UR43, R9 ;  /* 0x00000000092b72ca */ /* 0x000fe200000e0000 */
[----:B------:R-:W-:Y:S01]  /*4a80*/  ULOP3.LUT UR31, UR31, UR8, URZ, 0x3c, !UPT ;  /* 0x000000081f1f7292 */ /* 0x000fe2000f8e3cff */
[----:B------:R-:W-:Y:S01]  /*4a90*/  R2UR UR46, R10 ;  /* 0x000000000a2e72ca */ /* 0x000fe200000e0000 */
[----:B------:R-:W-:Y:S01]  /*4aa0*/  USHF.L.U32 UR50, UR23, 0x6, URZ ;  /* 0x0000000617327899 */ /* 0x000fe200080006ff */
[----:B------:R-:W-:Y:S01]  /*4ab0*/  MOV.SPILL R46, UR70 ;  /* 0x00000046002e7c02 */ /* 0x000fe20009000f00 */
[----:B------:R-:W-:Y:S01]  /*4ac0*/  UPRMT UR4, UR4, 0x5410, URZ ;  /* 0x0000541004047896 */ /* 0x000fe200080000ff */
[----:B------:R-:W-:Y:S01]  /*4ad0*/  MOV.SPILL R31, UR68 ;  /* 0x00000044001f7c02 */ /* 0x000fe20009000f00 */
[----:B------:R-:W-:Y:S01]  /*4ae0*/  UIADD3 UR48, UPT, UPT, UR16, 0x6400, URZ ;  /* 0x0000640010307890 */ /* 0x000fe2000fffe0ff */
[----:B------:R-:W-:Y:S01]  /*4af0*/  IMAD.U32 R29, RZ, RZ, UR31 ;  /* 0x0000001fff1d7e24 */ /* 0x000fe2000f8e00ff */
[----:B------:R-:W-:Y:S01]  /*4b00*/  UMOV UR72, 0x0 ;  /* 0x0000000000487882 */ /* 0x000fe20000000000 */
[----:B------:R-:W-:Y:S01]  /*4b10*/  UMOV UR18, UR50 ;  /* 0x0000003200127c82 */ /* 0x000fe20008000000 */
[----:B------:R-:W-:Y:S01]  /*4b20*/  UMOV UR73, 0x10000000 ;  /* 0x1000000000497882 */ /* 0x000fe20000000000 */
[----:B------:R-:W-:Y:S01]  /*4b30*/  UIADD3 UR10, UPT, UPT, UR18, 0x20, URZ ;  /* 0x00000020120a7890 */ /* 0x000fe2000fffe0ff */
[----:B------:R-:W-:Y:S01]  /*4b40*/  SHF.L.U32 R48, R29, 0x1f, RZ ;  /* 0x0000001f1d307819 */ /* 0x000fe200000006ff */
[----:B------:R-:W-:Y:S01]  /*4b50*/  UIADD3 UR8, UPT, UPT, UR16, 0x6800, URZ ;  /* 0x0000680010087890 */ /* 0x000fe2000fffe0ff */
[----:B------:R-:W-:Y:S01]  /*4b60*/  MOV.SPILL R44, UR46 ;  /* 0x0000002e002c7c02 */ /* 0x000fe20009000f00 */
[----:B------:R-:W-:Y:S01]  /*4b70*/  UMOV UR9, UR53 ;  /* 0x0000003500097c82 */ /* 0x000fe20008000000 */
[----:B------:R1:W2:Y:S01]  /*4b80*/  SYNCS.PHASECHK.TRANS64.TRYWAIT P0, [UR5+0x40], R48 ;  /* 0x00004030ff0075a7 */ /* 0x0002a20008001105 */
[----:B------:R3:W-:Y:S01]  /*4b90*/  UTMALDG.5D.IM2COL.2CTA [UR48], [UR20], UR4, desc[UR72] ;  /* 0x00004830140073b4 */ /* 0x0007e20008261004 */
[----:B------:R-:W-:Y:S01]  /*4ba0*/  MOV.SPILL R41, UR43 ;  /* 0x0000002b00297c02 */ /* 0x000fe20009000f00 */
[----:B------:R-:W-:Y:S01]  /*4bb0*/  UMOV UR5, UR49 ;  /* 0x0000003100057c82 */ /* 0x000fe20008000000 */
[----:B------:R-:W-:Y:S01]  /*4bc0*/  R2UR UR43, R12 ;  /* 0x000000000c2b72ca */ /* 0x000fe200000e0000 */
[----:B------:R-:W-:Y:S01]  /*4bd0*/  UMOV UR7, UR54 ;  /* 0x0000003600077c82 */ /* 0x000fe20008000000 */
[----:B------:R-:W-:Y:S01]  /*4be0*/  R2UR UR46, R13 ;  /* 0x000000000d2e72ca */ /* 0x000fe200000e0000 */
        /* <DEDUP_REMOVED lines=9> */
[----:B------:R-:W-:Y:S01]  /*4c80*/  UMOV UR65, UR5 ;  /* 0x0000000500417c82 */ /* 0x000fe20008000000 */
[----:B------:R-:W-:Y:S01]  /*4c90*/  UIADD3 UR56, UPT, UPT, UR16, 0x9400, URZ ;  /* 0x0000940010387890 */ /* 0x000fe2000fffe0ff */
[----:B------:R-:W-:Y:S01]  /*4ca0*/  R2UR UR68, R5 ;  /* 0x00000000054472ca */ /* 0x000fe200000e0000 */
[----:B------:R-:W-:Y:S01]  /*4cb0*/  UMOV UR57, UR5 ;  /* 0x0000000500397c82 */ /* 0x000fe20008000000 */
[----:B------:R-:W-:Y:S01]  /*4cc0*/  UMOV UR33, UR5 ;  /* 0x0000000500217c82 */ /* 0x000fe20008000000 */
[----:B------:R5:W-:Y:S01]  /*4cd0*/  UTMALDG.5D.IM2COL.2CTA [UR40], [UR20], UR4, desc[UR72] ;  /* 0x00004828140073b4 */ /* 0x000be20008261004 */
[----:B------:R-:W-:Y:S01]  /*4ce0*/  UMOV UR7, UR46 ;  /* 0x0000002e00077c82 */ /* 0x000fe20008000000 */
[----:B------:R-:W-:Y:S01]  /*4cf0*/  MOV.SPILL R30, UR67 ;  /* 0x00000043001e7c02 */ /* 0x000fe20009000f00 */
[----:B------:R-:W-:Y:S01]  /*4d00*/  UIADD3 UR64, UPT, UPT, UR16, 0x7c00, URZ ;  /* 0x00007c0010407890 */ /* 0x000fe2000fffe0ff */
[----:B------:R-:W-:Y:S01]  /*4d10*/  R2UR UR67, R6 ;  /* 0x00000000064372ca */ /* 0x000fe200000e0000 */
[----:B------:R-:W-:Y:S01]  /*4d20*/  UMOV UR66, UR18 ;  /* 0x0000001200427c82 */ /* 0x000fe20008000000 */
[----:B------:R-:W-:Y:S01]  /*4d30*/  R2UR UR70, R7 ;  /* 0x00000000074672ca */ /* 0x000fe200000e0000 */
[----:B------:R-:W-:Y:S01]  /*4d40*/  UMOV UR58, UR18 ;  /* 0x00000012003a7c82 */ /* 0x000fe20008000000 */
[----:B------:R-:W-:Y:S01]  /*4d50*/  MOV.SPILL R47, UR71 ;  /* 0x00000047002f7c02 */ /* 0x000fe20009000f00 */
[----:B------:R-:W-:Y:S01]  /*4d60*/  UMOV UR34, UR18 ;  /* 0x0000001200227c82 */ /* 0x000fe20008000000 */
[----:B------:R-:W-:Y:S02]  /*4d70*/  MOV.SPILL R39, UR55 ;  /* 0x0000003700277c02 */ /* 0x000fe40009000f00 */
[----:B------:R-:W-:Y:S02]  /*4d80*/  R2UR.FILL UR71, R47 ;  /* 0x000000002f4772ca */ /* 0x000fe400004e0000 */
[----:B------:R-:W-:Y:S02]  /*4d90*/  R2UR.FILL UR55, R39 ;  /* 0x00000000273772ca */ /* 0x000fe400004e0000 */
[----:B------:R-:W-:Y:S04]  /*4da0*/  MOV.SPILL R40, UR47 ;  /* 0x0000002f00287c02 */ /* 0x000fe80009000f00 */
[----:B------:R-:W-:Y:S02]  /*4db0*/  R2UR.FILL UR47, R40 ;  /* 0x00000000282f72ca */ /* 0x000fe400004e0000 */
[----:B---3--:R-:W-:Y:S01]  /*4dc0*/  R2UR UR52, R0 ;  /* 0x00000000003472ca */ /* 0x008fe200000e0000 */
[----:B------:R-:W-:Y:S01]  /*4dd0*/  UIADD3 UR48, UPT, UPT, UR16, 0x8400, URZ ;  /* 0x0000840010307890 */ /* 0x000fe2000fffe0ff */
[----:B------:R-:W-:Y:S01]  /*4de0*/  R2UR UR51, R3 ;  /* 0x00000000033372ca */ /* 0x000fe200000e0000 */
[----:B------:R-:W-:Y:S01]  /*4df0*/  UMOV UR49, UR5 ;  /* 0x0000000500317c82 */ /* 0x000fe20008000000 */
[----:B------:R-:W-:Y:S01]  /*4e00*/  R2UR UR53, R17 ;  /* 0x00000000113572ca */ /* 0x000fe200000e0000 */
[----:B------:R-:W-:Y:S01]  /*4e10*/  UMOV UR50, UR18 ;  /* 0x0000001200327c82 */ /* 0x000fe20008000000 */
[----:B------:R-:W-:Y:S01]  /*4e20*/  R2UR UR54, R4 ;  /* 0x00000000043672ca */ /* 0x000fe200000e0000 */
[----:B------:R-:W-:Y:S01]  /*4e30*/  UMOV UR38, UR71 ;  /* 0x0000004700267c82 */ /* 0x000fe20008000000 */
[----:B------:R-:W-:Y:S01]  /*4e40*/  UMOV UR30, UR71 ;  /* 0x00000047001e7c82 */ /* 0x000fe20008000000 */
[----:B----4-:R-:W-:Y:S01]  /*4e50*/  UIADD3 UR8, UPT, UPT, UR16, 0x7000, URZ ;  /* 0x0000700010087890 */ /* 0x010fe2000fffe0ff */
[----:B------:R-:W-:Y:S01]  /*4e60*/  UMOV UR12, UR44 ;  /* 0x0000002c000c7c82 */ /* 0x000fe20008000000 */
[----:B------:R-:W-:Y:S01]  /*4e70*/  UMOV UR11, UR43 ;  /* 0x0000002b000b7c82 */ /* 0x000fe20008000000 */
[----:B------:R-:W-:Y:S01]  /*4e80*/  UMOV UR9, UR45 ;  /* 0x0000002d00097c82 */ /* 0x000fe20008000000 */
[----:B------:R-:W-:Y:S01]  /*4e90*/  UMOV UR14, UR7 ;  /* 0x00000007000e7c82 */ /* 0x000fe20008000000 */
[----:B------:R-:W-:Y:S01]  /*4ea0*/  UMOV UR13, UR9 ;  /* 0x00000009000d7c82 */ /* 0x000fe20008000000 */
[----:B------:R-:W-:Y:S01]  /*4eb0*/  UMOV UR9, UR5 ;  /* 0x0000000500097c82 */ /* 0x000fe20008000000 */
[----:B-----5:R-:W-:Y:S02]  /*4ec0*/  R2UR.FILL UR44, R42 ;  /* 0x000000002a2c72ca */ /* 0x020fe400004e0000 */
[----:B------:R3:W-:Y:S01]  /*4ed0*/  UTMALDG.5D.IM2COL.2CTA [UR8], [UR20], UR4, desc[UR72] ;  /* 0x00004808140073b4 */ /* 0x0007e20008261004 */
[----:B------:R-:W-:Y:S01]  /*4ee0*/  R2UR.FILL UR46, R44 ;  /* 0x000000002c2e72ca */ /* 0x000fe200004e0000 */
[----:B------:R-:W-:Y:S01]  /*4ef0*/  UIADD3 UR40, UPT, UPT, UR16, 0x7400, URZ ;  /* 0x0000740010287890 */ /* 0x000fe2000fffe0ff */
[----:B------:R-:W-:Y:S02]  /*4f00*/  R2UR.FILL UR45, R43 ;  /* 0x000000002b2d72ca */ /* 0x000fe400004e0000 */
[----:B------:R-:W-:Y:S09]  /*4f10*/  R2UR.FILL UR43, R41 ;  /* 0x00000000292b72ca */ /* 0x000ff200004e0000 */
[----:B------:R-:W-:Y:S04]  /*4f20*/  UMOV UR7, UR46 ;  /* 0x0000002e00077c82 */ /* 0x000fe80008000000 */
[----:B------:R4:W-:Y:S01]  /*4f30*/  UTMALDG.5D.IM2COL.2CTA [UR40], [UR20], UR4, desc[UR72] ;  /* 0x00004828140073b4 */ /* 0x0009e20008261004 */
[----:B---3--:R-:W-:Y:S01]  /*4f40*/  UMOV UR9, UR44 ;  /* 0x0000002c00097c82 */ /* 0x008fe20008000000 */
[----:B------:R-:W-:Y:S01]  /*4f50*/  UMOV UR11, UR43 ;  /* 0x0000002b000b7c82 */ /* 0x000fe20008000000 */
        /* <DEDUP_REMOVED lines=8> */
[----:B------:R-:W-:Y:S03]  /*4fe0*/  UIADD3 UR8, UPT, UPT, UR16, 0x8000, URZ ;  /* 0x0000800010087890 */ /* 0x000fe6000fffe0ff */
        /* <DEDUP_REMOVED lines=9> */
[----:B------:R5:W-:Y:S01]  /*5080*/  UTMALDG.5D.IM2COL.2CTA [UR8], [UR20], UR4, desc[UR72] ;  /* 0x00004808140073b4 */ /* 0x000be20008261004 */
[----:B------:R1:W-:Y:S01]  /*5090*/  UTMALDG.5D.IM2COL.2CTA [UR48], [UR20], UR4, desc[UR72] ;  /* 0x00004830140073b4 */ /* 0x0003e20008261004 */
[----:B---3--:R-:W-:Y:S01]  /*50a0*/  UIADD3 UR40, UPT, UPT, UR16, 0x8800, URZ ;  /* 0x0000880010287890 */ /* 0x008fe2000fffe0ff */
[----:B------:R-:W-:Y:S01]  /*50b0*/  UMOV UR46, UR7 ;  /* 0x00000007002e7c82 */ /* 0x000fe20008000000 */
[----:B------:R-:W-:Y:S01]  /*50c0*/  UMOV UR7, UR26 ;  /* 0x0000001a00077c82 */ /* 0x000fe20008000000 */
[----:B------:R-:W-:Y:S01]  /*50d0*/  UMOV UR26, UR18 ;  /* 0x00000012001a7c82 */ /* 0x000fe20008000000 */
[----:B------:R-:W-:Y:S01]  /*50e0*/  UMOV UR36, UR7 ;  /* 0x0000000700247c82 */ /* 0x000fe20008000000 */
[----:B------:R-:W-:Y:S01]  /*50f0*/  UMOV UR28, UR7 ;  /* 0x00000007001c7c82 */ /* 0x000fe20008000000 */
[----:B----4-:R-:W-:Y:S01]  /*5100*/  R2UR.FILL UR70, R46 ;  /* 0x000000002e4672ca */ /* 0x010fe200004e0000 */
[----:B------:R-:W-:Y:S01]  /*5110*/  UIADD3 UR64, UPT, UPT, UR16, 0x8c00, URZ ;  /* 0x00008c0010407890 */ /* 0x000fe2000fffe0ff */
[----:B------:R-:W-:Y:S02]  /*5120*/  R2UR.FILL UR69, R45 ;  /* 0x000000002d4572ca */ /* 0x000fe400004e0000 */
[----:B------:R-:W-:Y:S02]  /*5130*/  R2UR.FILL UR68, R31 ;  /* 0x000000001f4472ca */ /* 0x000fe400004e0000 */
[----:B------:R-:W-:Y:S01]  /*5140*/  R2UR.FILL UR67, R30 ;  /* 0x000000001e4372ca */ /* 0x000fe200004e0000 */
[----:B-----5:R-:W-:Y:S01]  /*5150*/  UMOV UR9, UR52 ;  /* 0x0000003400097c82 */ /* 0x020fe20008000000 */
[----:B------:R-:W-:Y:S01]  /*5160*/  UMOV UR11, UR51 ;  /* 0x00000033000b7c82 */ /* 0x000fe20008000000 */
[----:B------:R-:W-:Y:S01]  /*5170*/  UMOV UR8, UR53 ;  /* 0x0000003500087c82 */ /* 0x000fe20008000000 */
[----:B------:R-:W-:Y:S01]  /*5180*/  UMOV UR44, UR9 ;  /* 0x00000009002c7c82 */ /* 0x000fe20008000000 */
[----:B------:R-:W-:Y:S01]  /*5190*/  UMOV UR43, UR11 ;  /* 0x0000000b002b7c82 */ /* 0x000fe20008000000 */
[----:B------:R-:W-:Y:S01]  /*51a0*/  UMOV UR45, UR8 ;  /* 0x00000008002d7c82 */ /* 0x000fe20008000000 */
[----:B------:R-:W-:Y:S01]  /*51b0*/  UMOV UR9, UR5 ;  /* 0x0000000500097c82 */ /* 0x000fe20008000000 */
[----:B------:R3:W-:Y:S01]  /*51c0*/  UTMALDG.5D.IM2COL.2CTA [UR40], [UR20], UR4, desc[UR72] ;  /* 0x00004828140073b4 */ /* 0x0007e20008261004 */
[----:B------:R-:W-:Y:S01]  /*51d0*/  UIADD3 UR8, UPT, UPT, UR16, 0x9000, URZ ;  /* 0x0000900010087890 */ /* 0x000fe2000fffe0ff */
[----:B-1----:R-:W-:Y:S01]  /*51e0*/  R2UR.FILL UR54, R38 ;  /* 0x00000000263672ca */ /* 0x002fe200004e0000 */
[----:B------:R-:W-:Y:S02]  /*51f0*/  UMOV UR12, UR68 ;  /* 0x00000044000c7c82 */ /* 0x000fe40008000000 */
[----:B------:R-:W-:Y:S01]  /*5200*/  UMOV UR11, UR67 ;  /* 0x00000043000b7c82 */ /* 0x000fe20008000000 */
[----:B------:R-:W-:Y:S01]  /*5210*/  UMOV UR13, UR69 ;  /* 0x00000045000d7c82 */ /* 0x000fe20008000000 */
[----:B------:R-:W-:Y:S01]  /*5220*/  UMOV UR14, UR70 ;  /* 0x00000046000e7c82 */ /* 0x000fe20008000000 */
[----:B------:R-:W-:Y:S01]  /*5230*/  R2UR.FILL UR53, R37 ;  /* 0x00000000253572ca */ /* 0x000fe200004e0000 */
[----:B------:R1:W-:Y:S01]  /*5240*/  UTMALDG.5D.IM2COL.2CTA [UR64], [UR20], UR4, desc[UR72] ;  /* 0x00004840140073b4 */ /* 0x0003e20008261004 */
[----:B------:R-:W-:Y:S01]  /*5250*/  R2UR.FILL UR52, R36 ;  /* 0x00000000243472ca */ /* 0x000fe200004e0000 */
[----:B------:R-:W-:Y:S01]  /*5260*/  UIADD3 UR48, UPT, UPT, UR16, 0x9c00, URZ ;  /* 0x00009c0010307890 */ /* 0x000fe2000fffe0ff */
[----:B------:R-:W-:Y:S01]  /*5270*/  R2UR.FILL UR51, R22 ;  /* 0x00000000163372ca */ /* 0x000fe200004e0000 */
[----:B------:R4:W-:Y:S01]  /*5280*/  UTMALDG.5D.IM2COL.2CTA [UR8], [UR20], UR4, desc[UR72] ;  /* 0x00004808140073b4 */ /* 0x0009e20008261004 */
[----:B------:R5:W-:Y:S01]  /*5290*/  UTMALDG.5D.IM2COL.2CTA [UR56], [UR20], UR4, desc[UR72] ;  /* 0x00004838140073b4 */ /* 0x000be20008261004 */
[----:B---3--:R-:W-:Y:S01]  /*52a0*/  UIADD3 UR40, UPT, UPT, UR16, 0x9800, URZ ;  /* 0x0000980010287890 */ /* 0x008fe2000fffe0ff */
[----:B------:R-:W-:Y:S01]  /*52b0*/  UMOV UR43, UR59 ;  /* 0x0000003b002b7c82 */ /* 0x000fe20008000000 */
[----:B------:R-:W-:Y:S01]  /*52c0*/  UMOV UR44, UR60 ;  /* 0x0000003c002c7c82 */ /* 0x000fe20008000000 */
[----:B------:R-:W-:Y:S01]  /*52d0*/  UMOV UR45, UR61 ;  /* 0x0000003d002d7c82 */ /* 0x000fe20008000000 */
[----:B------:R-:W-:Y:S01]  /*52e0*/  UMOV UR46, UR62 ;  /* 0x0000003e002e7c82 */ /* 0x000fe20008000000 */
[----:B-1----:R-:W-:Y:S04]  /*52f0*/  UMOV UR66, UR22 ;  /* 0x0000001600427c82 */ /* 0x002fe80008000000 */
[----:B------:R1:W-:Y:S01]  /*5300*/  UTMALDG.5D.IM2COL.2CTA [UR40], [UR20], UR4, desc[UR72] ;  /* 0x00004828140073b4 */ /* 0x0003e20008261004 */
[----:B------:R-:W-:Y:S01]  /*5310*/  UMOV UR37, UR66 ;  /* 0x0000004200257c82 */ /* 0x000fe20008000000 */
[----:B------:R-:W-:Y:S01]  /*5320*/  UMOV UR29, UR66 ;  /* 0x00000042001d7c82 */ /* 0x000fe20008000000 */
[----:B------:R-:W-:Y:S01]  /*5330*/  R2UR UR22, R23 ;  /* 0x00000000171672ca */ /* 0x000fe200000e0000 */
[----:B----4-:R-:W-:Y:S01]  /*5340*/  UIADD3 UR8, UPT, UPT, UR16, 0xa000, URZ ;  /* 0x0000a00010087890 */ /* 0x010fe2000fffe0ff */
[----:B------:R-:W-:Y:S01]  /*5350*/  UTMALDG.5D.IM2COL.2CTA [UR48], [UR20], UR4, desc[UR72] ;  /* 0x00004830140073b4 */ /* 0x000fe20008261004 */
[----:B------:R-:W-:Y:S01]  /*5360*/  UMOV UR11, UR51 ;  /* 0x00000033000b7c82 */ /* 0x000fe20008000000 */
[----:B------:R-:W-:Y:S01]  /*5370*/  UMOV UR12, UR52 ;  /* 0x00000034000c7c82 */ /* 0x000fe20008000000 */
[----:B------:R-:W-:Y:S01]  /*5380*/  UMOV UR13, UR53 ;  /* 0x00000035000d7c82 */ /* 0x000fe20008000000 */
[----:B------:R-:W-:Y:S01]  /*5390*/  UMOV UR14, UR54 ;  /* 0x00000036000e7c82 */ /* 0x000fe20008000000 */
[----:B-----5:R-:W-:Y:S03]  /*53a0*/  UIADD3 UR56, UP0, UPT, UR24, 0x200, URZ ;  /* 0x0000020018387890 */ /* 0x020fe6000ff1e0ff */
[----:B------:R3:W-:Y:S01]  /*53b0*/  UTMALDG.5D.IM2COL.2CTA [UR8], [UR20], UR4, desc[UR72] ;  /* 0x00004808140073b4 */ /* 0x0007e20008261004 */
[----:B------:R-:W-:Y:S03]  /*53c0*/  UIADD3.X UR57, UPT, UPT, URZ, UR25, URZ, UP0, !UPT ;  /* 0x00000019ff397290 */ /* 0x000fe600087fe4ff */
[----:B------:R-:W-:Y:S01]  /*53d0*/  UMOV UR25, UR5 ;  /* 0x0000000500197c82 */ /* 0x000fe20008000000 */
[----:B-1----:R-:W-:Y:S01]  /*53e0*/  UMOV UR43, UR22 ;  /* 0x00000016002b7c82 */ /* 0x002fe20008000000 */
[----:B------:R-:W-:Y:S01]  /*53f0*/  UMOV UR44, UR7 ;  /* 0x00000007002c7c82 */ /* 0x000fe20008000000 */
[----:B------:R-:W-:Y:S01]  /*5400*/  UMOV UR45, UR66 ;  /* 0x00000042002d7c82 */ /* 0x000fe20008000000 */
[----:B------:R-:W-:Y:S01]  /*5410*/  UMOV UR46, UR71 ;  /* 0x00000047002e7c82 */ /* 0x000fe20008000000 */
[----:B------:R-:W-:Y:S01]  /*5420*/  UMOV UR42, UR18 ;  /* 0x00000012002a7c82 */ /* 0x000fe20008000000 */
[----:B---3--:R-:W-:Y:S01]  /*5430*/  ULEA UR4, UR17, UR39, 0xd ;  /* 0x0000002711047291 */ /* 0x008fe2000f8e68ff */
[----:B------:R-:W-:Y:S01]  /*5440*/  UMOV UR11, UR22 ;  /* 0x00000016000b7c82 */ /* 0x000fe20008000000 */
[----:B------:R-:W-:Y:S02]  /*5450*/  UMOV UR12, UR7 ;  /* 0x00000007000c7c82 */ /* 0x000fe40008000000 */
[----:B------:R-:W-:Y:S02]  /*5460*/  UIADD3 UR40, UPT, UPT, UR4, 0x26400, URZ ;  /* 0x0002640004287890 */ /* 0x000fe4000fffe0ff */
[----:B------:R-:W-:Y:S01]  /*5470*/  UIADD3 UR8, UPT, UPT, UR4, 0x26800, URZ ;  /* 0x0002680004087890 */ /* 0x000fe2000fffe0ff */
[----:B------:R-:W-:Y:S01]  /*5480*/  UMOV UR17, UR5 ;  /* 0x0000000500117c82 */ /* 0x000fe20008000000 */
[----:B------:R-:W1:Y:S05]  /*5490*/  LDCU UR5, c[0x0][0x38c] ;  /* 0x00007180ff0577ac */ /* 0x000e6a0008000800 */
[----:B------:R-:W-:Y:S01]  /*54a0*/  UTMALDG.5D.2CTA [UR40], [UR56], desc[UR72] ;  /* 0x00004828380075b4 */ /* 0x000fe20008221000 */
[----:B------:R-:W-:Y:S01]  /*54b0*/  UMOV UR13, UR66 ;  /* 0x00000042000d7c82 */ /* 0x000fe20008000000 */
[----:B------:R-:W-:Y:S01]  /*54c0*/  UMOV UR14, UR71 ;  /* 0x00000047000e7c82 */ /* 0x000fe20008000000 */
[----:B------:R-:W-:Y:S02]  /*54d0*/  UIADD3 UR32, UPT, UPT, UR4, 0x26c00, URZ ;  /* 0x00026c0004207890 */ /* 0x000fe4000fffe0ff */
[----:B------:R-:W-:Y:S02]  /*54e0*/  UIADD3 UR24, UPT, UPT, UR4, 0x27400, URZ ;  /* 0x0002740004187890 */ /* 0x000fe4000fffe0ff */
[----:B------:R-:W-:Y:S01]  /*54f0*/  UIADD3 UR16, UPT, UPT, UR4, 0x27c00, URZ ;  /* 0x00027c0004107890 */ /* 0x000fe2000fffe0ff */
[----:B------:R3:W-:Y:S01]  /*5500*/  UTMALDG.5D.2CTA [UR8], [UR56], desc[UR72] ;  /* 0x00004808380075b4 */ /* 0x0007e20008221000 */
[----:B------:R-:W-:Y:S01]  /*5510*/  UMOV UR20, UR7 ;  /* 0x0000000700147c82 */ /* 0x000fe20008000000 */
[----:B------:R-:W-:Y:S01]  /*5520*/  UMOV UR21, UR66 ;  /* 0x0000004200157c82 */ /* 0x000fe20008000000 */
[----:B------:R-:W-:Y:S01]  /*5530*/  UMOV UR22, UR71 ;  /* 0x0000004700167c82 */ /* 0x000fe20008000000 */
[----:B------:R-:W-:Y:S01]  /*5540*/  UIADD3 UR7, UPT, UPT, UR7, 0x1, URZ ;  /* 0x0000000107077890 */ /* 0x000fe2000fffe0ff */
[----:B------:R-:W-:Y:S03]  /*5550*/  UTMALDG.5D.2CTA [UR32], [UR56], desc[UR72] ;  /* 0x00004820380075b4 */ /* 0x000fe60008221000 */
[----:B-1----:R-:W-:Y:S02]  /*5560*/  UISETP.NE.AND UP2, UPT, UR7, UR5, UPT ;  /* 0x000000050700728c */ /* 0x002fe4000bf45270 */
[----:B------:R-:W-:Y:S02]  /*5570*/  UIADD3 UR5, UPT, UPT, UR66, 0x1, URZ ;  /* 0x0000000142057890 */ /* 0x000fe4000fffe0ff */
[----:B------:R-:W-:Y:S06]  /*5580*/  USEL UR7, UR7, URZ, UP2 ;  /* 0x000000ff07077287 */ /* 0x000fec0009000000 */
[----:B------:R-:W-:Y:S01]  /*5590*/  IMAD.U32 R29, RZ, RZ, UR7 ;  /* 0x00000007ff1d7e24 */ /* 0x000fe2000f8e00ff */
[----:B------:R-:W-:Y:S04]  /*55a0*/  @UP2 UIADD3 UR5, UPT, UPT, UR66, URZ, URZ ;  /* 0x000000ff42052290 */ /* 0x000fe8000fffe0ff */
[----:B------:R-:W-:Y:S04]  /*55b0*/  UISETP.NE.AND UP1, UPT, UR5, UR74, UPT ;  /* 0x0000004a0500728c */ /* 0x000fe8000bf25270 */
[----:B------:R-:W-:Y:S06]  /*55c0*/  USEL UR5, UR5, URZ, UP1 ;  /* 0x000000ff05057287 */ /* 0x000fec0008800000 */
[----:B------:R-:W-:Y:S01]  /*55d0*/  IMAD.U32 R30, RZ, RZ, UR5 ;  /* 0x00000005ff1e7e24 */ /* 0x000fe2000f8e00ff */
[----:B---3--:R-:W-:Y:S01]  /*55e0*/  UIADD3 UR8, UPT, UPT, UR4, 0x27000, URZ ;  /* 0x0002700004087890 */ /* 0x008fe2000fffe0ff */
        /* <DEDUP_REMOVED lines=8> */
[----:B------:R-:W-:Y:S02]  /*5670*/  UIADD3 UR4, UPT, UPT, UR71, 0x1, URZ ;  /* 0x0000000147047890 */ /* 0x000fe4000fffe0ff */
[----:B------:R-:W-:Y:S01]  /*5680*/  @UP1 UIADD3 UR4, UPT, UPT, UR71, URZ, URZ ;  /* 0x000000ff47041290 */ /* 0x000fe2000fffe0ff */
[----:B------:R-:W-:Y:S03]  /*5690*/  UMOV UR11, UR19 ;  /* 0x00000013000b7c82 */ /* 0x000fe60008000000 */
[----:B------:R-:W-:Y:S01]  /*56a0*/  UISETP.NE.AND UP0, UPT, UR4, UR75, UPT ;  /* 0x0000004b0400728c */ /* 0x000fe2000bf05270 */
[----:B------:R1:W-:Y:S01]  /*56b0*/  UTMALDG.5D.2CTA [UR8], [UR56], desc[UR72] ;  /* 0x00004808380075b4 */ /* 0x0003e20008221000 */
[----:B---3--:R-:W-:Y:S02]  /*56c0*/  UMOV UR17, UR63 ;  /* 0x0000003f00117c82 */ /* 0x008fe40008000000 */
[----:B------:R-:W-:Y:S06]  /*56d0*/  USEL UR4, UR4, URZ, UP0 ;  /* 0x000000ff04047287 */ /* 0x000fec0008000000 */
[----:B------:R-:W-:Y:S01]  /*56e0*/  IMAD.U32 R31, RZ, RZ, UR4 ;  /* 0x00000004ff1f7e24 */ /* 0x000fe2000f8e00ff */
[----:B-1----:R-:W-:Y:S02]  /*56f0*/  UIADD3 UR8, UPT, UPT, UR23, 0x1, URZ ;  /* 0x0000000117087890 */ /* 0x002fe4000fffe0ff */
[----:B------:R-:W-:Y:S02]  /*5700*/  @UP0 UIADD3 UR8, UPT, UPT, UR23, URZ, URZ ;  /* 0x000000ff17080290 */ /* 0x000fe4000fffe0ff */
[----:B------:R-:W-:Y:S02]  /*5710*/  UISETP.GT.U32.AND UP0, UPT, UR55, 0x1, UPT ;  /* 0x000000013700788c */ /* 0x000fe4000bf04070 */
[----:B------:R-:W-:Y:S03]  /*5720*/  UIADD3 UR9, UPT, UPT, UR55, -0x1, URZ ;  /* 0xffffffff37097890 */ /* 0x000fe6000fffe0ff */
[----:B------:R-:W-:Y:S04]  /*5730*/  UMOV UR23, UR8 ;  /* 0x0000000800177c82 */ /* 0x000fe80008000000 */
[----:B------:R-:W-:Y:S01]  /*5740*/  UMOV UR55, UR9 ;  /* 0x0000000900377c82 */ /* 0x000fe20008000000 */
[----:B--2---:R-:W-:Y:S05]  /*5750*/  BRA.U UP0, `(.L_x_35) ;  /* 0xffffffed00f47547 */ /* 0x004fea000b83ffff */
.L_x_29:
[----:B------:R-:W-:Y:S01]  /*5760*/  SHF.L.U32 R3, R2, 0x1f, RZ ;  /* 0x0000001f02037819 */ /* 0x000fe200000006ff */
[----:B------:R-:W-:-:S03]  /*5770*/  NOP ;  /* 0x0000000000007918 */ /* 0x000fc60000000000 */
[----:B---3--:R-:W3:Y:S02]  /*5780*/  SYNCS.PHASECHK.TRANS64.TRYWAIT P0, [UR39+0xc0], R3 ;  /* 0x0000c003ff0075a7 */ /* 0x008ee40008001127 */
[----:B---3--:R-:W-:Y:S05]  /*5790*/  @!P0 BRA `(.L_x_36) ;  /* 0x0000006000c08947 */ /* 0x008fea0003800000 */
.L_x_133:
[----:B------:R-:W3:Y:S01]  /*57a0*/  LDS.128 R4, [UR39+0x100] ;  /* 0x00010027ff047984 */ /* 0x000ee20008000c00 */
[----:B------:R-:W-:Y:S01]  /*57b0*/  UIADD3 UR4, UPT, UPT, UR39, 0xc8, URZ ;  /* 0x000000c827047890 */ /* 0x000fe2000fffe0ff */
[----:B------:R-:W-:Y:S01]  /*57c0*/  R2UR UR8, R28 ;  /* 0x000000001c0872ca */ /* 0x000fe200000e0000 */
[----:B------:R-:W-:Y:S01]  /*57d0*/  UISETP.GE.AND UP0, UPT, UR47, 0x1, UPT ;  /* 0x000000012f00788c */ /* 0x000fe2000bf06270 */
[----:B------:R-:W-:Y:S01]  /*57e0*/  @!PT LDS RZ, [RZ] ;  /* 0x00000000fffff984 */ /* 0x000fe20000000800 */
[----:B------:R-:W-:Y:S01]  /*57f0*/  @!PT LDS RZ, [RZ] ;  /* 0x00000000fffff984 */ /* 0x000fe20000000800 */
[----:B------:R-:W-:Y:S01]  /*5800*/  @!PT LDS RZ, [RZ] ;  /* 0x00000000fffff984 */ /* 0x000fe20000000800 */
[----:B------:R-:W-:Y:S01]  /*5810*/  @!PT LDS RZ, [RZ] ;  /* 0x00000000fffff984 */ /* 0x000fe20000000800 */
[----:B------:R4:W-:Y:S06]  /*5820*/  MEMBAR.ALL.CTA ;  /* 0x0000000000007992 */ /* 0x0009ec0000008000 */
[----:B----4-:R-:W4:Y:S01]  /*5830*/  FENCE.VIEW.ASYNC.S ;  /* 0x00000000000073c6 */ /* 0x010f220000000000 */
[----:B------:R-:W-:Y:S01]  /*5840*/  UPRMT UR4, URZ, 0x654, UR4 ;  /* 0x00000654ff047896 */ /* 0x000fe20008000004 */
[----:B------:R-:W-:-:S08]  /*5850*/  R2UR UR7, R27 ;  /* 0x000000001b0772ca */ /* 0x000fd000000e0000 */
[----:B----4-:R-:W-:Y:S01]  /*5860*/  SYNCS.ARRIVE.TRANS64.RED.A1T0 RZ, [UR4], RZ ;  /* 0x000000ffffff79a7 */ /* 0x010fe20008100404 */
[----:B---3--:R-:W-:-:S13]  /*5870*/  LOP3.LUT P0, RZ, R6, 0x1, RZ, 0xc0, !PT ;  /* 0x0000000106ff7812 */ /* 0x008fda000780c0ff */
[----:B------:R-:W-:Y:S01]  /*5880*/  VOTEU.ANY UP1, P0 ;  /* 0x0000000000ff7886 */ /* 0x000fe20000020100 */
[----:B------:R-:W-:-:S13]  /*5890*/  PLOP3.LUT P0, PT, PT, PT, UP1, 0x80, 0x8 ;  /* 0x000000000008781c */ /* 0x000fda0003f0f018 */
[----:B--2---:R-:W-:Y:S02]  /*58a0*/  @P0 MOV R0, R4 ;  /* 0x0000000400000202 */ /* 0x004fe40000000f00 */
[----:B------:R-:W-:Y:S02]  /*58b0*/  @P0 LOP3.LUT R4, R5, 0xffff, RZ, 0xc0, !PT ;  /* 0x0000ffff05040812 */ /* 0x000fe400078ec0ff */
[----:B------:R-:W-:Y:S02]  /*58c0*/  @P0 R2UR UR6, R0 ;  /* 0x00000000000602ca */ /* 0x000fe400000e0000 */
[----:B------:R-:W-:-:S11]  /*58d0*/  @P0 R2UR UR5, R4 ;  /* 0x00000000040502ca */ /* 0x000fd600000e0000 */
[----:B------:R-:W-:Y:S02]  /*58e0*/  @UP1 UMOV UR8, UR6 ;  /* 0x0000000600081c82 */ /* 0x000fe40008000000 */
[----:B------:R-:W-:Y:S01]  /*58f0*/  @UP1 UMOV UR7, UR5 ;  /* 0x0000000500071c82 */ /* 0x000fe20008000000 */
[----:B------:R-:W-:Y:S02]  /*5900*/  IMAD.U32 R28, RZ, RZ, UR8 ;  /* 0x00000008ff1c7e24 */ /* 0x000fe4000f8e00ff */
[----:B------:R-:W-:Y:S01]  /*5910*/  IMAD.U32 R27, RZ, RZ, UR7 ;  /* 0x00000007ff1b7e24 */ /* 0x000fe2000f8e00ff */
[----:B------:R-:W-:Y:S06]  /*5920*/  BRA.U !UP0, `(.L_x_37) ;  /* 0x0000000108ec7547 */ /* 0x000fec000b800000 */
[----:B------:R-:W2:Y:S01]  /*5930*/  LDCU.128 UR16, c[0x0][0xc10] ;  /* 0x00018200ff1077ac */ /* 0x000ea20008000c00 */
[----:B------:R-:W-:Y:S02]  /*5940*/  R2UR UR8, R25 ;  /* 0x00000000190872ca */ /* 0x000fe400000e0000 */
[----:B------:R-:W-:Y:S01]  /*5950*/  R2UR UR9, R26 ;  /* 0x000000001a0972ca */ /* 0x000fe200000e0000 */
[----:B------:R-:W3:Y:S01]  /*5960*/  LDCU UR20, c[0x0][0xc20] ;  /* 0x00018400ff1477ac */ /* 0x000ee20008000800 */
[----:B------:R-:W-:Y:S02]  /*5970*/  R2UR UR22, R27 ;  /* 0x000000001b1672ca */ /* 0x000fe400000e0000 */
[----:B------:R-:W-:Y:S01]  /*5980*/  R2UR UR21, R28 ;  /* 0x000000001c1572ca */ /* 0x000fe200000e0000 */
[----:B------:R-:W4:Y:S01]  /*5990*/  LDCU UR13, c[0x0][0xc0c] ;  /* 0x00018180ff0d77ac */ /* 0x000f220008000800 */
[----:B------:R-:W5:Y:S01]  /*59a0*/  LDCU.64 UR14, c[0x0][0xc28] ;  /* 0x00018500ff0e77ac */ /* 0x000f620008000a00 */
[----:B------:R-:W-:-:S04]  /*59b0*/  UISETP.NE.AND UP3, UPT, UR47, 0x1, UPT ;  /* 0x000000012f00788c */ /* 0x000fc8000bf65270 */
[----:B--2---:R-:W-:Y:S02]  /*59c0*/  UIMAD.WIDE.U32 UR4, UR8, UR19, URZ ;  /* 0x00000013080472a5 */ /* 0x004fe4000f8e00ff */
[----:B------:R-:W-:Y:S02]  /*59d0*/  UIMAD.WIDE.U32 UR6, UR9, UR16, URZ ;  /* 0x00000010090672a5 */ /* 0x000fe4000f8e00ff */
[----:B------:R-:W-:Y:S02]  /*59e0*/  UISETP.NE.AND UP0, UPT, UR18, 0x1, UPT ;  /* 0x000000011200788c */ /* 0x000fe4000bf05270 */
[----:B------:R-:W-:Y:S01]  /*59f0*/  UIMAD.WIDE.U32 UR10, UR22, UR19, URZ ;  /* 0x00000013160a72a5 */ /* 0x000fe2000f8e00ff */
[----:B------:R-:W-:Y:S01]  /*5a00*/  UMOV UR4, UR5 ;  /* 0x0000000500047c82 */ /* 0x000fe20008000000 */
[----:B----4-:R-:W-:Y:S02]  /*5a10*/  UISETP.NE.AND UP2, UPT, UR13, 0x1, UPT ;  /* 0x000000010d00788c */ /* 0x010fe4000bf45270 */
[----:B---3--:R-:W-:-:S03]  /*5a20*/  USHF.R.U32.HI UR5, URZ, UR20, UR4 ;  /* 0x00000014ff057299 */ /* 0x008fc60008011604 */
[----:B------:R-:W-:Y:S01]  /*5a30*/  UMOV UR4, UR7 ;  /* 0x0000000700047c82 */ /* 0x000fe20008000000 */
[----:B------:R-:W-:Y:S02]  /*5a40*/  USEL UR8, UR8, UR5, !UP0 ;  /* 0x0000000508087287 */ /* 0x000fe4000c000000 */
[----:B------:R-:W-:Y:S02]  /*5a50*/  USHF.R.U32.HI UR4, URZ, UR17, UR4 ;  /* 0x00000011ff047299 */ /* 0x000fe40008011604 */
[----:B------:R-:W-:Y:S02]  /*5a60*/  UIMAD.WIDE.U32 UR6, UR21, UR16, URZ ;  /* 0x00000010150672a5 */ /* 0x000fe4000f8e00ff */
[----:B------:R-:W-:Y:S02]  /*5a70*/  USEL UR12, UR9, UR4, !UP2 ;  /* 0x00000004090c7287 */ /* 0x000fe4000d000000 */
[----:B-----5:R-:W-:Y:S01]  /*5a80*/  UIMAD.WIDE.U32 UR4, UR8, UR14, URZ ;  /* 0x0000000e080472a5 */ /* 0x020fe2000f8e00ff */
[----:B------:R-:W-:Y:S01]  /*5a90*/  UMOV UR9, UR11 ;  /* 0x0000000b00097c82 */ /* 0x000fe20008000000 */
[----:B------:R-:W-:-:S02]  /*5aa0*/  UIMAD.WIDE.U32 UR10, UR12, UR14, URZ ;  /* 0x0000000e0c0a72a5 */ /* 0x000fc4000f8e00ff */
[----:B------:R-:W-:-:S03]  /*5ab0*/  USHF.R.U32.HI UR9, URZ, UR20, UR9 ;  /* 0x00000014ff097299 */ /* 0x000fc60008011609 */
[----:B------:R-:W-:Y:S01]  /*5ac0*/  UMOV UR4, UR5 ;  /* 0x0000000500047c82 */ /* 0x000fe20008000000 */
[----:B------:R-:W-:Y:S01]  /*5ad0*/  UMOV UR6, UR7 ;  /* 0x0000000700067c82 */ /* 0x000fe20008000000 */
[----:B------:R-:W-:Y:S01]  /*5ae0*/  @UP3 USHF.R.U32.HI UR8, URZ, UR15, UR4 ;  /* 0x0000000fff083299 */ /* 0x000fe20008011604 */
[----:B------:R-:W-:Y:S01]  /*5af0*/  UMOV UR5, UR11 ;  /* 0x0000000b00057c82 */ /* 0x000fe20008000000 */
[----:B------:R-:W-:Y:S02]  /*5b00*/  USHF.R.U32.HI UR17, URZ, UR17, UR6 ;  /* 0x00000011ff117299 */ /* 0x000fe40008011606 */
[----:B------:R-:W-:Y:S02]  /*5b10*/  USEL UR4, UR22, UR9, !UP0 ;  /* 0x0000000916047287 */ /* 0x000fe4000c000000 */
[----:B------:R-:W-:Y:S02]  /*5b20*/  @UP3 USHF.R.U32.HI UR12, URZ, UR15, UR5 ;  /* 0x0000000fff0c3299 */ /* 0x000fe40008011605 */
[----:B------:R-:W-:-:S02]  /*5b30*/  UIMAD UR6, UR47, UR8, URZ ;  /* 0x000000082f0672a4 */ /* 0x000fc4000f8e02ff */
[----:B------:R-:W-:Y:S02]  /*5b40*/  USEL UR5, UR21, UR17, !UP2 ;  /* 0x0000001115057287 */ /* 0x000fe4000d000000 */
[----:B------:R-:W-:Y:S02]  /*5b50*/  UIMAD UR8, UR47, UR12, URZ ;  /* 0x0000000c2f0872a4 */ /* 0x000fe4000f8e02ff */
[----:B------:R-:W-:Y:S02]  /*5b60*/  UISETP.GE.AND UP0, UPT, UR4, UR6, UPT ;  /* 0x000000060400728c */ /* 0x000fe4000bf06270 */
[----:B------:R-:W-:Y:S02]  /*5b70*/  UIMAD.WIDE.U32 UR6, UR4, UR14, URZ ;  /* 0x0000000e040672a5 */ /* 0x000fe4000f8e00ff */
[----:B------:R-:W-:Y:S02]  /*5b80*/  UISETP.GE.OR UP0, UPT, UR5, UR8, UP0 ;  /* 0x000000080500728c */ /* 0x000fe40008706670 */
[----:B------:R-:W-:-:S02]  /*5b90*/  UIMAD.WIDE.U32 UR8, UR5, UR14, URZ ;  /* 0x0000000e050872a5 */ /* 0x000fc4000f8e00ff */
[----:B------:R-:W-:Y:S01]  /*5ba0*/  UIADD3 UR10, UPT, UPT, -UR4, URZ, URZ ;  /* 0x000000ff040a7290 */ /* 0x000fe2000fffe1ff */
[----:B------:R-:W-:Y:S02]  /*5bb0*/  UMOV UR6, UR7 ;  /* 0x0000000700067c82 */ /* 0x000fe40008000000 */
[----:B------:R-:W-:Y:S02]  /*5bc0*/  USHF.R.U32.HI UR6, URZ, UR15, UR6 ;  /* 0x0000000fff067299 */ /* 0x000fe40008011606 */
[----:B------:R-:W-:Y:S02]  /*5bd0*/  UIMAD UR10, UR18, UR10, UR22 ;  /* 0x0000000a120a72a4 */ /* 0x000fe4000f8e0216 */
[----:B------:R-:W-:Y:S01]  /*5be0*/  USEL UR6, UR4, UR6, !UP3 ;  /* 0x0000000604067287 */ /* 0x000fe2000d800000 */
[----:B------:R-:W-:Y:S01]  /*5bf0*/  @!UP0 UMOV UR7, UR9 ;  /* 0x0000000900078c82 */ /* 0x000fe20008000000 */
[----:B------:R-:W-:Y:S02]  /*5c00*/  UIADD3 UR9, UPT, UPT, -UR5, URZ, URZ ;  /* 0x000000ff05097290 */ /* 0x000fe4000fffe1ff */
[----:B------:R-:W-:-:S02]  /*5c10*/  @!UP0 USHF.R.U32.HI UR7, URZ, UR15, UR7 ;  /* 0x0000000fff078299 */ /* 0x000fc40008011607 */
[----:B------:R-:W-:Y:S02]  /*5c20*/  UIADD3 UR8, UPT, UPT, -UR6, URZ, URZ ;  /* 0x000000ff06087290 */ /* 0x000fe4000fffe1ff */
[----:B------:R-:W-:Y:S02]  /*5c30*/  @!UP0 USEL UR7, UR5, UR7, !UP3 ;  /* 0x0000000705078287 */ /* 0x000fe4000d800000 */
[----:B------:R-:W-:Y:S02]  /*5c40*/  UIMAD UR8, UR47, UR8, UR4 ;  /* 0x000000082f0872a4 */ /* 0x000fe4000f8e0204 */
[----:B------:R-:W-:Y:S02]  /*5c50*/  @!UP0 UIADD3 UR6, UPT, UPT, UR6, -UR7, URZ ;  /* 0x8000000706068290 */ /* 0x000fe4000fffe0ff */
[----:B------:R-:W-:Y:S02]  /*5c60*/  @!UP0 UIMAD UR7, UR8, UR12, UR7 ;  /* 0x0000000c080782a4 */ /* 0x000fe4000f8e0207 */
[----:B------:R-:W-:-:S02]  /*5c70*/  @!UP0 UIMAD UR4, UR47, UR6, UR5 ;  /* 0x000000062f0482a4 */ /* 0x000fc4000f8e0205 */
[----:B------:R-:W-:Y:S02]  /*5c80*/  UIMAD UR6, UR13, UR9, UR21 ;  /* 0x000000090d0672a4 */ /* 0x000fe4000f8e0215 */
[----:B------:R-:W-:Y:S01]  /*5c90*/  UIMAD UR8, UR4, UR18, UR10 ;  /* 0x00000012040872a4 */ /* 0x000fe2000f8e020a */
[----:B------:R-:W-:Y:S02]  /*5ca0*/  @!UP0 UMOV UR5, UR7 ;  /* 0x0000000700058c82 */ /* 0x000fe40008000000 */
[----:B------:R-:W-:-:S03]  /*5cb0*/  UIMAD UR4, UR5, UR13, UR6 ;  /* 0x0000000d050472a4 */ /* 0x000fc6000f8e0206 */
[----:B------:R-:W-:-:S03]  /*5cc0*/  IMAD.U32 R27, RZ, RZ, UR8 ;  /* 0x00000008ff1b7e24 */ /* 0x000fc6000f8e00ff */
[----:B------:R-:W-:-:S07]  /*5cd0*/  IMAD.U32 R28, RZ, RZ, UR4 ;  /* 0x00000004ff1c7e24 */ /* 0x000fce000f8e00ff */
.L_x_37:
[----:B------:R-:W2:Y:S02]  /*5ce0*/  LDCU UR4, c[0x0][0xc30] ;  /* 0x00018600ff0477ac */ /* 0x000ea40008000800 */
[----:B--2---:R-:W-:-:S09]  /*5cf0*/  UISETP.NE.AND UP0, UPT, UR4, 0x1, UPT ;  /* 0x000000010400788c */ /* 0x004fd2000bf05270 */
[----:B------:R-:W-:Y:S05]  /*5d00*/  BRA.U UP0, `(.L_x_38) ;  /* 0x0000000100547547 */ /* 0x000fea000b800000 */
[----:B------:R-:W2:Y:S01]  /*5d10*/  LDCU.128 UR8, c[0x0][0xc10] ;  /* 0x00018200ff0877ac */ /* 0x000ea20008000c00 */
[----:B------:R-:W-:Y:S02]  /*5d20*/  R2UR UR15, R27 ;  /* 0x000000001b0f72ca */ /* 0x000fe400000e0000 */
[----:B------:R-:W-:Y:S01]  /*5d30*/  R2UR UR14, R28 ;  /* 0x000000001c0e72ca */ /* 0x000fe200000e0000 */
[----:B------:R-:W3:Y:S01]  /*5d40*/  LDCU UR12, c[0x0][0xc0c] ;  /* 0x00018180ff0c77ac */ /* 0x000ee20008000800 */
[----:B------:R-:W4:Y:S11]  /*5d50*/  LDCU UR13, c[0x0][0xc20] ;  /* 0x00018400ff0d77ac */ /* 0x000f360008000800 */
[----:B--2---:R-:W-:-:S02]  /*5d60*/  UIMAD.WIDE.U32 UR6, UR14, UR8, URZ ;  /* 0x000000080e0672a5 */ /* 0x004fc4000f8e00ff */
[----:B------:R-:W-:Y:S02]  /*5d70*/  UIMAD.WIDE.U32 UR4, UR15, UR11, URZ ;  /* 0x0000000b0f0472a5 */ /* 0x000fe4000f8e00ff */
[----:B---3--:R-:W-:Y:S02]  /*5d80*/  UISETP.NE.AND UP2, UPT, UR12, 0x1, UPT ;  /* 0x000000010c00788c */ /* 0x008fe4000bf45270 */
[----:B------:R-:W-:Y:S01]  /*5d90*/  UISETP.NE.AND UP0, UPT, UR10, 0x1, UPT ;  /* 0x000000010a00788c */ /* 0x000fe2000bf05270 */
[----:B------:R-:W-:Y:S02]  /*5da0*/  UMOV UR6, UR7 ;  /* 0x0000000700067c82 */ /* 0x000fe40008000000 */
[----:B------:R-:W-:Y:S01]  /*5db0*/  UMOV UR4, UR5 ;  /* 0x0000000500047c82 */ /* 0x000fe20008000000 */
[----:B------:R-:W-:Y:S02]  /*5dc0*/  USHF.R.U32.HI UR6, URZ, UR9, UR6 ;  /* 0x00000009ff067299 */ /* 0x000fe40008011606 */
[----:B----4-:R-:W-:-:S02]  /*5dd0*/  USHF.R.U32.HI UR4, URZ, UR13, UR4 ;  /* 0x0000000dff047299 */ /* 0x010fc40008011604 */
[----:B------:R-:W-:Y:S02]  /*5de0*/  USEL UR5, UR14, UR6, !UP2 ;  /* 0x000000060e057287 */ /* 0x000fe4000d000000 */
[----:B------:R-:W-:-:S04]  /*5df0*/  USEL UR4, UR15, UR4, !UP0 ;  /* 0x000000040f047287 */ /* 0x000fc8000c000000 */
[----:B------:R-:W-:Y:S02]  /*5e00*/  UIADD3 UR6, UPT, UPT, UR5, -UR4, URZ ;  /* 0x8000000405067290 */ /* 0x000fe4000fffe0ff */
[----:B------:R-:W-:Y:S02]  /*5e10*/  UIADD3 UR4, UPT, UPT, -UR5, UR4, URZ ;  /* 0x0000000405047290 */ /* 0x000fe4000fffe1ff */
[----:B------:R-:W-:Y:S02]  /*5e20*/  UIMAD UR15, UR6, UR10, UR15 ;  /* 0x0000000a060f72a4 */ /* 0x000fe4000f8e020f */
[----:B------:R-:W-:-:S04]  /*5e30*/  UIMAD UR14, UR4, UR12, UR14 ;  /* 0x0000000c040e72a4 */ /* 0x000fc8000f8e020e */
[----:B------:R-:W-:Y:S02]  /*5e40*/  IMAD.U32 R27, RZ, RZ, UR15 ;  /* 0x0000000fff1b7e24 */ /* 0x000fe4000f8e00ff */
[----:B------:R-:W-:-:S07]  /*5e50*/  IMAD.U32 R28, RZ, RZ, UR14 ;  /* 0x0000000eff1c7e24 */ /* 0x000fce000f8e00ff */
.L_x_38:
[----:B------:R-:W-:Y:S01]  /*5e60*/  R2UR UR7, R59 ;  /* 0x000000003b0772ca */ /* 0x000fe200000e0000 */
[----:B------:R-:W-:Y:S01]  /*5e70*/  UMOV UR55, UR77 ;  /* 0x0000004d00377c82 */ /* 0x000fe20008000000 */
[----:B------:R-:W-:Y:S02]  /*5e80*/  R2UR UR6, R28 ;  /* 0x000000001c0672ca */ /* 0x000fe400000e0000 */
[----:B------:R-:W-:Y:S02]  /*5e90*/  R2UR UR5, R58 ;  /* 0x000000003a0572ca */ /* 0x000fe400000e0000 */
[----:B------:R-:W-:Y:S02]  /*5ea0*/  R2UR UR4, R27 ;  /* 0x000000001b0472ca */ /* 0x000fe400000e0000 */
[----:B------:R-:W-:Y:S02]  /*5eb0*/  PLOP3.LUT P1, PT, PT, PT, PT, 0x80, 0x8 ;  /* 0x000000000008781c */ /* 0x000fe40003f2f070 */
[----:B------:R-:W-:-:S05]  /*5ec0*/  LOP3.LUT R2, R2, 0x1, RZ, 0x3c, !PT ;  /* 0x0000000102027812 */ /* 0x000fca00078e3cff */
[----:B------:R-:W-:-:S04]  /*5ed0*/  UIADD3 UR43, UPT, UPT, UR6, UR7, URZ ;  /* 0x00000007062b7290 */ /* 0x000fc8000fffe0ff */
[----:B------:R-:W-:Y:S01]  /*5ee0*/  UIADD3 UR19, UPT, UPT, UR4, UR5, URZ ;  /* 0x0000000504137290 */ /* 0x000fe2000fffe0ff */
[----:B------:R-:W-:Y:S11]  /*5ef0*/  BRA.U UP1, `(.L_x_39) ;  /* 0xffffffb901607547 */ /* 0x000ff6000b83ffff */
[----:B------:R-:W-:Y:S01]  /*5f00*/  UIADD3 UR39, UPT, UPT, UR39, 0x40, URZ ;  /* 0x0000004027277890 */ /* 0x000fe2000fffe0ff */
[----:B------:R-:W-:-:S03]  /*5f10*/  MOV R3, UR31 ;  /* 0x0000001f00037c02 */ /* 0x000fc60008000f00 */
[----:B------:R-:W-:Y:S01]  /*5f20*/  ULEA UR4, UR63, UR39, 0x3 ;  /* 0x000000273f047291 */ /* 0x000fe2000f8e18ff */
[----:B------:R-:W-:-:S08]  /*5f30*/  SHF.L.U32 R3, R3, 0x1f, RZ ;  /* 0x0000001f03037819 */ /* 0x000fd000000006ff */
[----:B------:R-:W2:Y:S02]  /*5f40*/  SYNCS.PHASECHK.TRANS64.TRYWAIT P0, [UR4], R3 ;  /* 0x00000003ff0075a7 */ /* 0x000ea40008001104 */
[----:B--2---:R-:W-:Y:S05]  /*5f50*/  @!P0 BRA `(.L_x_40) ;  /* 0x0000005800e88947 */ /* 0x004fea0003800000 */
.L_x_135:
[----:B------:R-:W-:-:S04]  /*5f60*/  UIADD3 UR4, UPT, UPT, UR63, 0x1, URZ ;  /* 0x000000013f047890 */ /* 0x000fc8000fffe0ff */
[----:B------:R-:W-:-:S04]  /*5f70*/  UISETP.NE.AND UP0, UPT, UR4, 0x8, UPT ;  /* 0x000000080400788c */ /* 0x000fc8000bf05270 */
[----:B------:R-:W-:Y:S02]  /*5f80*/  USEL UR5, URZ, 0x1, UP0 ;  /* 0x00000001ff057887 */ /* 0x000fe40008000000 */
[----:B------:R-:W-:Y:S02]  /*5f90*/  USEL UR4, UR4, URZ, UP0 ;  /* 0x000000ff04047287 */ /* 0x000fe40008000000 */
[----:B------:R-:W-:Y:S02]  /*5fa0*/  ULOP3.LUT UR6, UR31, UR5, URZ, 0x3c, !UPT ;  /* 0x000000051f067292 */ /* 0x000fe4000f8e3cff */
[----:B------:R-:W-:-:S04]  /*5fb0*/  ULEA UR5, UR4, UR39, 0x3 ;  /* 0x0000002704057291 */ /* 0x000fc8000f8e18ff */
[----:B--2---:R-:W-:-:S04]  /*5fc0*/  MOV R3, UR6 ;  /* 0x0000000600037c02 */ /* 0x004fc80008000f00 */
[----:B------:R-:W-:-:S04]  /*5fd0*/  SHF.L.U32 R3, R3, 0x1f, RZ ;  /* 0x0000001f03037819 */ /* 0x000fc800000006ff */
[----:B------:R-:W2:Y:S02]  /*5fe0*/  SYNCS.PHASECHK.TRANS64.TRYWAIT P0, [UR5], R3 ;  /* 0x00000003ff0075a7 */ /* 0x000ea40008001105 */
[----:B--2---:R-:W-:Y:S05]  /*5ff0*/  @!P0 BRA `(.L_x_41) ;  /* 0x0000005800d88947 */ /* 0x004fea0003800000 */
.L_x_137:
        /* <DEDUP_REMOVED lines=10> */
.L_x_139:
        /* <DEDUP_REMOVED lines=10> */
.L_x_141:
        /* <DEDUP_REMOVED lines=10> */
.L_x_143:
        /* <DEDUP_REMOVED lines=10> */
.L_x_145:
        /* <DEDUP_REMOVED lines=10> */
.L_x_147:
[----:B------:R-:W-:-:S04]  /*6320*/  UIADD3 UR4, UPT, UPT, UR4, 0x1, URZ ;  /* 0x0000000104047890 */ /* 0x000fc8000fffe0ff */
[----:B------:R-:W-:-:S04]  /*6330*/  UISETP.NE.AND UP0, UPT, UR4, 0x8, UPT ;  /* 0x000000080400788c */ /* 0x000fc8000bf05270 */
[----:B------:R-:W-:Y:S02]  /*6340*/  USEL UR5, URZ, 0x1, UP0 ;  /* 0x00000001ff057887 */ /* 0x000fe40008000000 */
[----:B------:R-:W-:Y:S02]  /*6350*/  USEL UR4, UR4, URZ, UP0 ;  /* 0x000000ff04047287 */ /* 0x000fe40008000000 */
[----:B------:R-:W-:Y:S02]  /*6360*/  ULOP3.LUT UR5, UR6, UR5, URZ, 0x3c, !UPT ;  /* 0x0000000506057292 */ /* 0x000fe4000f8e3cff */
[----:B------:R-:W-:-:S04]  /*6370*/  ULEA UR4, UR4, UR39, 0x3 ;  /* 0x0000002704047291 */ /* 0x000fc8000f8e18ff */
[----:B------:R-:W-:Y:S02]  /*6380*/  IMAD.U32 R2, RZ, RZ, UR5 ;  /* 0x00000005ff027e24 */ /* 0x000fe4000f8e00ff */
[----:B--2---:R-:W-:-:S03]  /*6390*/  MOV R0, UR4 ;  /* 0x0000000400007c02 */ /* 0x004fc60008000f00 */
[----:B------:R-:W-:-:S07]  /*63a0*/  SHF.L.U32 R3, R2, 0x1f, RZ ;  /* 0x0000001f02037819 */ /* 0x000fce00000006ff */
.L_x_47:
[----:B--2---:R2:W3:Y:S02]  /*63b0*/  SYNCS.PHASECHK.TRANS64.TRYWAIT P0, [R0+URZ], R3 ;  /* 0x00000003000075a7 */ /* 0x0044e400080011ff */
[----:B---3--:R-:W-:Y:S05]  /*63c0*/  @!P0 NANOSLEEP.SYNCS 0x989680 ;  /* 0x009896800000895d */ /* 0x008fea0003900000 */
[----:B------:R-:W3:Y:S02]  /*63d0*/  @!P0 SYNCS.PHASECHK.TRANS64 P0, [R0+URZ], R3 ;  /* 0x00000003000085a7 */ /* 0x000ee400080010ff */
[----:B-1-3--:R-:W-:Y:S05]  /*63e0*/  @P0 EXIT ;  /* 0x000000000000094d */ /* 0x00afea0003800000 */
[----:B------:R-:W-:Y:S05]  /*63f0*/  BRA `(.L_x_47) ;  /* 0xfffffffc00ec7947 */ /* 0x000fea000383ffff */
.L_x_21:
[----:B------:R-:W2:Y:S02]  /*6400*/  S2UR UR4, SR_CgaCtaId ;  /* 0x00000000000479c3 */ /* 0x000ea40000008800 */
[----:B--2---:R-:W-:-:S04]  /*6410*/  UISETP.NE.AND UP0, UPT, UR4, URZ, UPT ;  /* 0x000000ff0400728c */ /* 0x004fc8000bf05270 */
[----:B------:R-:W-:-:S09]  /*6420*/  UISETP.NE.OR UP0, UPT, UR18, 0x1, UP0 ;  /* 0x000000011200788c */ /* 0x000fd20008705670 */
[----:B------:R-:W-:Y:S05]  /*6430*/  BRA.U UP0, `(.L_x_48) ;  /* 0x0000000100b47547 */ /* 0x000fea000b800000 */
[----:B------:R-:W2:Y:S01]  /*6440*/  S2UR UR5, SR_CgaCtaId ;  /* 0x00000000000579c3 */ /* 0x000ea20000008800 */
[----:B------:R-:W-:Y:S01]  /*6450*/  UMOV UR4, 0x400 ;  /* 0x0000040000047882 */ /* 0x000fe20000000000 */
[----:B------:R-:W-:Y:S01]  /*6460*/  HFMA2 R3, -RZ, RZ, 0, 5.9604644775390625e-08 ;  /* 0x00000001ff037431 */ /* 0x000fe200000001ff */
[----:B------:R-:W-:Y:S01]  /*6470*/  ISETP.GE.U32.AND P0, PT, R0, 0x2, PT ;  /* 0x000000020000780c */ /* 0x000fe20003f06070 */
[----:B------:R-:W-:Y:S01]  /*6480*/  IMAD.MOV.U32 R8, RZ, RZ, RZ ;  /* 0x000000ffff087224 */ /* 0x000fe200078e00ff */
[----:B--2---:R-:W-:-:S04]  /*6490*/  ULEA UR4, UR5, UR4, 0x18 ;  /* 0x0000000405047291 */ /* 0x004fc8000f8ec0ff */
[----:B------:R-:W-:Y:S02]  /*64a0*/  UIADD3 UR5, UPT, UPT, UR4, 0xc8, URZ ;  /* 0x000000c804057890 */ /* 0x000fe4000fffe0ff */
[----:B------:R-:W-:Y:S02]  /*64b0*/  UIADD3 UR8, UPT, UPT, UR4, 0xc0, URZ ;  /* 0x000000c004087890 */ /* 0x000fe4000fffe0ff */
[----:B------:R-:W-:-:S12]  /*64c0*/  UPRMT UR5, URZ, 0x654, UR5 ;  /* 0x00000654ff057896 */ /* 0x000fd80008000005 */
.L_x_51:
[----:B------:R-:W-:Y:S01]  /*64d0*/  SHF.L.U32 R7, R3, 0x1f, RZ ;  /* 0x0000001f03077819 */ /* 0x000fe200000006ff */
[----:B------:R-:W-:Y:S02]  /*64e0*/  IMAD.U32 R9, RZ, RZ, UR8 ;  /* 0x00000008ff097e24 */ /* 0x000fe4000f8e00ff */
[----:B------:R-:W-:Y:S01]  /*64f0*/  @!P0 IMAD.MOV.U32 R5, RZ, RZ, 0x10 ;  /* 0x00000010ff058424 */ /* 0x000fe200078e00ff */
[----:B------:R-:W2:Y:S02]  /*6500*/  SYNCS.PHASECHK.TRANS64.TRYWAIT P1, [UR4+0xc8], R7 ;  /* 0x0000c807ff0075a7 */ /* 0x000ea40008021104 */
[----:B------:R-:W-:-:S04]  /*6510*/  PRMT R9, R0, 0x654, R9 ;  /* 0x0000065400097816 */ /* 0x000fc80000000009 */
[----:B------:R-:W-:Y:S01]  /*6520*/  SEL R2, R9, R2, !P0 ;  /* 0x0000000209027207 */ /* 0x000fe20004000000 */
[----:B--2---:R-:W-:Y:S06]  /*6530*/  @!P1 BRA `(.L_x_49) ;  /* 0x0000005800189947 */ /* 0x004fec0003800000 */
.L_x_149:
[----:B------:R-:W-:Y:S01]  /*6540*/  UIADD3 UR6, UPT, UPT, UR4, 0x100, URZ ;  /* 0x0000010004067890 */ /* 0x000fe2000fffe0ff */
[----:B------:R3:W-:Y:S01]  /*6550*/  @!P0 SYNCS.ARRIVE.TRANS64.RED RZ, [R2+URZ], R5 ;  /* 0x0000000502ff89a7 */ /* 0x0007e200080004ff */
[----:B------:R-:W-:Y:S01]  /*6560*/  UIADD3 UR7, UPT, UPT, UR4, 0xc0, URZ ;  /* 0x000000c004077890 */ /* 0x000fe2000fffe0ff */
[----:B------:R-:W-:-:S08]  /*6570*/  LOP3.LUT R3, R3, 0x1, RZ, 0x3c, !PT ;  /* 0x0000000103037812 */ /* 0x000fd000078e3cff */
[----:B------:R-:W-:Y:S06]  /*6580*/  UGETNEXTWORKID.BROADCAST [UR6], [UR7] ;  /* 0x00000000060073ca */ /* 0x000fec0008000100 */
[----:B---3--:R-:W-:-:S04]  /*6590*/  SHF.L.U32 R5, R8, 0x1f, RZ ;  /* 0x0000001f08057819 */ /* 0x008fc800000006ff */
[----:B------:R-:W3:Y:S02]  /*65a0*/  SYNCS.PHASECHK.TRANS64.TRYWAIT P1, [UR4+0xc0], R5 ;  /* 0x0000c005ff0075a7 */ /* 0x000ee40008021104 */
[----:B---3--:R-:W-:Y:S05]  /*65b0*/  @!P1 BRA `(.L_x_50) ;  /* 0x0000005800109947 */ /* 0x008fea0003800000 */
.L_x_151:
[----:B--2---:R-:W2:Y:S01]  /*65c0*/  LDS.128 R4, [UR4+0x100] ;  /* 0x00010004ff047984 */ /* 0x004ea20008000c00 */
[----:B------:R-:W-:Y:S01]  /*65d0*/  LOP3.LUT R8, R8, 0x1, RZ, 0x3c, !PT ;  /* 0x0000000108087812 */ /* 0x000fe200078e3cff */
[----:B------:R-:W-:Y:S01]  /*65e0*/  @!PT LDS RZ, [RZ] ;  /* 0x00000000fffff984 */ /* 0x000fe20000000800 */
[----:B------:R-:W-:Y:S01]  /*65f0*/  @!PT LDS RZ, [RZ] ;  /* 0x00000000fffff984 */ /* 0x000fe20000000800 */
[----:B------:R-:W-:Y:S01]  /*6600*/  @!PT LDS RZ, [RZ] ;  /* 0x00000000fffff984 */ /* 0x000fe20000000800 */
[----:B------:R-:W-:Y:S01]  /*6610*/  @!PT LDS RZ, [RZ] ;  /* 0x00000000fffff984 */ /* 0x000fe20000000800 */
[----:B------:R3:W-:Y:S06]  /*6620*/  MEMBAR.ALL.CTA ;  /* 0x0000000000007992 */ /* 0x0007ec0000008000 */
[----:B---3--:R-:W3:Y:S02]  /*6630*/  FENCE.VIEW.ASYNC.S ;  /* 0x00000000000073c6 */ /* 0x008ee40000000000 */
[----:B---3--:R-:W-:Y:S01]  /*6640*/  SYNCS.ARRIVE.TRANS64.RED.A1T0 RZ, [UR5], RZ ;  /* 0x000000ffffff79a7 */ /* 0x008fe20008100405 */
[----:B--2---:R-:W-:-:S13]  /*6650*/  LOP3.LUT P1, RZ, R6, 0x1, RZ, 0xc0, !PT ;  /* 0x0000000106ff7812 */ /* 0x004fda000782c0ff */
[----:B------:R-:W-:Y:S05]  /*6660*/  @P1 BRA `(.L_x_51) ;  /* 0xfffffffc00981947 */ /* 0x000fea000383ffff */
[----:B------:R-:W-:-:S04]  /*6670*/  SHF.L.U32 R0, R3, 0x1f, RZ ;  /* 0x0000001f03007819 */ /* 0x000fc800000006ff */
[----:B------:R-:W2:Y:S02]  /*6680*/  SYNCS.PHASECHK.TRANS64 P0, [UR4+0xc8], R0 ;  /* 0x0000c800ff0075a7 */ /* 0x000ea40008001004 */
[----:B-12---:R-:W-:Y:S05]  /*6690*/  @P0 EXIT ;  /* 0x000000000000094d */ /* 0x006fea0003800000 */
[----:B------:R-:W-:-:S07]  /*66a0*/  MOV R0, UR4 ;  /* 0x0000000400007c02 */ /* 0x000fce0008000f00 */
.L_x_52:
[----:B-1----:R-:W-:-:S04]  /*66b0*/  SHF.L.U32 R5, R3, 0x1f, RZ ;  /* 0x0000001f03057819 */ /* 0x002fc800000006ff */
[----:B------:R1:W2:Y:S03]  /*66c0*/  SYNCS.PHASECHK.TRANS64.TRYWAIT P0, [R0+URZ+0xc8], R5 ;  /* 0x0000c805000075a7 */ /* 0x0002a600080011ff */
[----:B--2---:R-:W-:Y:S05]  /*66d0*/  @!P0 NANOSLEEP.SYNCS 0x989680 ;  /* 0x009896800000895d */ /* 0x004fea0003900000 */
[----:B------:R-:W2:Y:S02]  /*66e0*/  @!P0 SYNCS.PHASECHK.TRANS64 P0, [R0+URZ+0xc8], R5 ;  /* 0x0000c805000085a7 */ /* 0x000ea400080010ff */
[----:B--2---:R-:W-:Y:S05]  /*66f0*/  @P0 EXIT ;  /* 0x000000000000094d */ /* 0x004fea0003800000 */
[----:B------:R-:W-:Y:S05]  /*6700*/  BRA `(.L_x_52) ;  /* 0xfffffffc00e87947 */ /* 0x000fea000383ffff */
.L_x_48:
[----:B------:R-:W-:Y:S05]  /*6710*/  BRA.U UP4, `(.L_x_53) ;  /* 0x0000001504247547 */ /* 0x000fea000b800000 */
[----:B------:R-:W2:Y:S01]  /*6720*/  S2UR UR4, SR_CgaCtaId ;  /* 0x00000000000479c3 */ /* 0x000ea20000008800 */
[----:B------:R-:W-:Y:S01]  /*6730*/  UMOV UR5, 0x40 ;  /* 0x0000004000057882 */ /* 0x000fe20000000000 */
[----:B------:R-:W-:Y:S01]  /*6740*/  NOP ;  /* 0x0000000000007918 */ /* 0x000fe20000000000 */
[----:B------:R-:W-:Y:S01]  /*6750*/  UMOV UR6, 0x400 ;  /* 0x0000040000067882 */ /* 0x000fe20000000000 */
[----:B--2---:R-:W-:Y:S02]  /*6760*/  ULEA UR5, UR4, UR5, 0x18 ;  /* 0x0000000504057291 */ /* 0x004fe4000f8ec0ff */
[----:B------:R-:W-:-:S07]  /*6770*/  ULEA UR6, UR4, UR6, 0x18 ;  /* 0x0000000604067291 */ /* 0x000fce000f8ec0ff */
[----:B------:R-:W2:Y:S02]  /*6780*/  LDS.U8 R0, [UR5+0x1c] ;  /* 0x00001c05ff007984 */ /* 0x000ea40008000000 */
[----:B--2---:R-:W-:-:S13]  /*6790*/  ISETP.NE.AND P0, PT, R0, RZ, PT ;  /* 0x000000ff0000720c */ /* 0x004fda0003f05270 */
[----:B------:R-:W-:Y:S05]  /*67a0*/  @P0 BRA `(.L_x_54) ;  /* 0x0000000400080947 */ /* 0x000fea0003800000 */
[----:B------:R-:W-:Y:S02]  /*67b0*/  UISETP.NE.U32.AND UP1, UPT, UR49, 0x1, UPT ;  /* 0x000000013100788c */ /* 0x000fe4000bf25070 */
[----:B------:R-:W-:-:S07]  /*67c0*/  UIADD3 UR7, UPT, UPT, UR5, 0x8, URZ ;  /* 0x0000000805077890 */ /* 0x000fce000fffe0ff */
[----:B------:R-:W-:Y:S05]  /*67d0*/  BRA.U !UP1, `(.L_x_55) ;  /* 0x00000001099c7547 */ /* 0x000fea000b800000 */
[----:B------:R-:W-:Y:S01]  /*67e0*/  ELECT P0, URZ, PT ;  /* 0x0000000000ff782f */ /* 0x000fe20003800000 */
[----:B------:R-:W-:-:S12]  /*67f0*/  BSSY B0, `(.L_x_55) ;  /* 0x0000025000007945 */ /* 0x000fd80003800000 */
[----:B------:R-:W-:Y:S05]  /*6800*/  @!P0 BRA `(.L_x_56) ;  /* 0x00000000008c8947 */ /* 0x000fea0003800000 */
[----:B------:R-:W-:-:S05]  /*6810*/  UMOV UR4, 0x10 ;  /* 0x0000001000047882 */ /* 0x000fca0000000000 */
[----:B------:R-:W-:Y:S04]  /*6820*/  DEPBAR.LE SB2, 0x36 ;  /* 0x0000ad800000791a */ /* 0x000fe80000000000 */
[----:B------:R-:W2:Y:S02]  /*6830*/  UTCATOMSWS.2CTA.FIND_AND_SET.ALIGN UP0, UR4, UR4 ;  /* 0x00000004000475e3 */ /* 0x000ea40008200800 */
[----:B--2---:R-:W-:Y:S01]  /*6840*/  MOV R11, UR4 ;  /* 0x00000004000b7c02 */ /* 0x004fe20008000f00 */
[----:B------:R-:W-:Y:S06]  /*6850*/  BRA.U UP0, `(.L_x_57) ;  /* 0x0000000100187547 */ /* 0x000fec000b800000 */
.L_x_58:
[----:B------:R-:W-:Y:S05]  /*6860*/  NANOSLEEP 0x64 ;  /* 0x000000640000795d */ /* 0x000fea0003800000 */
[----:B------:R-:W-:-:S05]  /*6870*/  UMOV UR4, 0x10 ;  /* 0x0000001000047882 */ /* 0x000fca0000000000 */
[----:B------:R-:W-:Y:S04]  /*6880*/  DEPBAR.LE SB2, 0x36 ;  /* 0x0000ad800000791a */ /* 0x000fe80000000000 */
[----:B------:R-:W2:Y:S02]  /*6890*/  UTCATOMSWS.2CTA.FIND_AND_SET.ALIGN UP0, UR4, UR4 ;  /* 0x00000004000475e3 */ /* 0x000ea40008200800 */
[----:B--2---:R-:W-:Y:S01]  /*68a0*/  MOV R11, UR4 ;  /* 0x00000004000b7c02 */ /* 0x004fe20008000f00 */
[----:B------:R-:W-:Y:S05]  /*68b0*/  BRA.U !UP0, `(.L_x_58) ;  /* 0xfffffffd08e87547 */ /* 0x000fea000b83ffff */
.L_x_57:
[----:B------:R-:W2:Y:S01]  /*68c0*/  LDS R7, [UR5+0x10] ;  /* 0x00001005ff077984 */ /* 0x000ea20008000800 */
[----:B------:R-:W-:Y:S01]  /*68d0*/  IMAD.U32 R5, RZ, RZ, UR6 ;  /* 0x00000006ff057e24 */ /* 0x000fe2000f8e00ff */
[----:B------:R-:W-:-:S03]  /*68e0*/  MOV R4, UR48 ;  /* 0x0000003000047c02 */ /* 0x000fc60008000f00 */
[----:B------:R-:W-:Y:S01]  /*68f0*/  VIADD R5, R5, 0x110 ;  /* 0x0000011005057836 */ /* 0x000fe20000000000 */
[----:B--2---:R-:W-:-:S04]  /*6900*/  SHF.L.U32 R7, R7, 0x1f, RZ ;  /* 0x0000001f07077819 */ /* 0x004fc800000006ff */
[----:B------:R-:W2:Y:S02]  /*6910*/  SYNCS.PHASECHK.TRANS64.TRYWAIT P0, [UR5+0x8], R7 ;  /* 0x00000807ff0075a7 */ /* 0x000ea40008001105 */
[----:B--2---:R-:W-:Y:S05]  /*6920*/  @P0 BRA `(.L_x_59) ;  /* 0x0000000000080947 */ /* 0x004fea0003800000 */
[----:B------:R-:W2:Y:S02]  /*6930*/  SYNCS.PHASECHK.TRANS64.TRYWAIT P0, [UR5+0x8], R7 ;  /* 0x00000807ff0075a7 */ /* 0x000ea40008001105 */
[----:B--2---:R-:W-:Y:S05]  /*6940*/  @!P0 BRA `(.L_x_60) ;  /* 0x0000005400448947 */ /* 0x004fea0003800000 */
.L_x_59:
[----:B--2---:R-:W-:Y:S01]  /*6950*/  HFMA2 R0, -RZ, RZ, 0, 5.9604644775390625e-08 ;  /* 0x00000001ff007431 */ /* 0x004fe200000001ff */
[----:B------:R-:W-:Y:S01]  /*6960*/  UPRMT UR4, UR48, 0x654, UR7 ;  /* 0x0000065430047896 */ /* 0x000fe20008000007 */
[----:B------:R-:W-:Y:S01]  /*6970*/  IMAD.MOV.U32 R8, RZ, RZ, 0xffff ;  /* 0x0000ffffff087424 */ /* 0x000fe200078e00ff */
[----:B------:R-:W-:Y:S01]  /*6980*/  PRMT R4, R4, 0x654, R5 ;  /* 0x0000065404047816 */ /* 0x000fe20000000005 */
[----:B------:R-:W-:Y:S02]  /*6990*/  IMAD.MOV.U32 R6, RZ, RZ, 0x4 ;  /* 0x00000004ff067424 */ /* 0x000fe400078e00ff */
[----:B------:R-:W-:Y:S01]  /*69a0*/  IMAD.SHL.U32 R9, R11, 0x20, RZ ;  /* 0x000000200b097824 */ /* 0x000fe200078e00ff */
[----:B------:R-:W-:Y:S02]  /*69b0*/  MOV R5, UR4 ;  /* 0x0000000400057c02 */ /* 0x000fe40008000f00 */
[-C--:B------:R-:W-:Y:S01]  /*69c0*/  SHF.L.U32 R8, R8, R11.reuse, RZ ;  /* 0x0000000b08087219 */ /* 0x080fe200000006ff */
[----:B------:R2:W-:Y:S01]  /*69d0*/  SYNCS.ARRIVE.TRANS64.RED RZ, [UR4], R6 ;  /* 0x00000006ffff79a7 */ /* 0x0005e20008000404 */
[----:B------:R-:W-:Y:S01]  /*69e0*/  SHF.L.U32 R7, R0, R11, RZ ;  /* 0x0000000b00077219 */ /* 0x000fe200000006ff */
[----:B------:R2:W-:Y:S04]  /*69f0*/  STS [UR6+0x110], R9 ;  /* 0x00011009ff007988 */ /* 0x0005e80008000806 */
[----:B------:R2:W-:Y:S04]  /*6a00*/  STAS [R4.64], R11 ;  /* 0x0000000b04007dbd */ /* 0x0005e8000c0008ff */
[----:B------:R2:W-:Y:S04]  /*6a10*/  ATOMS.OR RZ, [UR5+0x14], R8 ;  /* 0x00001408ffff798c */ /* 0x0005e8000b000005 */
[----:B------:R2:W-:Y:S04]  /*6a20*/  ATOMS.OR RZ, [UR5+0x18], R7 ;  /* 0x00001807ffff798c */ /* 0x0005e8000b000005 */
[----:B------:R2:W-:Y:S02]  /*6a30*/  ATOMS.XOR RZ, [UR5+0x10], R0 ;  /* 0x00001000ffff798c */ /* 0x0005e4000b800005 */
.L_x_56:
[----:B-1----:R-:W-:Y:S05]  /*6a40*/  BSYNC B0 ;  /* 0x0000000000007941 */ /* 0x002fea0003800000 */
.L_x_55:
[----:B------:R-:W-:Y:S05]  /*6a50*/  BRA.U UP1, `(.L_x_61) ;  /* 0x00000001016c7547 */ /* 0x000fea000b800000 */
[----:B------:R-:W-:-:S03]  /*6a60*/  UMOV UR4, 0xffffffff ;  /* 0xffffffff00047882 */ /* 0x000fc60000000000 */
[----:B------:R-:W-:Y:S05]  /*6a70*/  BRA.DIV UR4, `(.L_x_62) ;  /* 0x0000005604107947 */ /* 0x000fea000b800000 */
[----:B------:R-:W-:-:S13]  /*6a80*/  ELECT P0, URZ, PT ;  /* 0x0000000000ff782f */ /* 0x000fda0003800000 */
.L_x_154:
[----:B------:R-:W-:Y:S05]  /*6a90*/  @!P0 BRA `(.L_x_61) ;  /* 0x00000000005c8947 */ /* 0x000fea0003800000 */
[----:B--2---:R-:W2:Y:S02]  /*6aa0*/  LDS R5, [UR5+0x10] ;  /* 0x00001005ff057984 */ /* 0x004ea40008000800 */
[----:B--2---:R-:W-:-:S04]  /*6ab0*/  SHF.L.U32 R5, R5, 0x1f, RZ ;  /* 0x0000001f05057819 */ /* 0x004fc800000006ff */
[----:B------:R-:W2:Y:S02]  /*6ac0*/  SYNCS.PHASECHK.TRANS64.TRYWAIT P0, [UR5+0x8], R5 ;  /* 0x00000805ff0075a7 */ /* 0x000ea40008001105 */
[----:B--2---:R-:W-:Y:S05]  /*6ad0*/  @P0 BRA `(.L_x_63) ;  /* 0x0000000000080947 */ /* 0x004fea0003800000 */
[----:B------:R-:W2:Y:S02]  /*6ae0*/  SYNCS.PHASECHK.TRANS64.TRYWAIT P0, [UR5+0x8], R5 ;  /* 0x00000805ff0075a7 */ /* 0x000ea40008001105 */
[----:B--2---:R-:W-:Y:S05]  /*6af0*/  @!P0 BRA `(.L_x_64) ;  /* 0x0000005400148947 */ /* 0x004fea0003800000 */
.L_x_63:
[----:B------:R-:W3:Y:S01]  /*6b00*/  LDS R7, [UR6+0x110] ;  /* 0x00011006ff077984 */ /* 0x000ee20008000800 */
[----:B--2---:R-:W-:Y:S02]  /*6b10*/  HFMA2 R0, -RZ, RZ, 0, 5.9604644775390625e-08 ;  /* 0x00000001ff007431 */ /* 0x004fe400000001ff */
[----:B------:R-:W-:Y:S01]  /*6b20*/  IMAD.MOV.U32 R4, RZ, RZ, 0xffff ;  /* 0x0000ffffff047424 */ /* 0x000fe200078e00ff */
[----:B------:R-:W-:Y:S01]  /*6b30*/  UPRMT UR4, UR48, 0x654, UR7 ;  /* 0x0000065430047896 */ /* 0x000fe20008000007 */
[----:B---3--:R-:W-:-:S03]  /*6b40*/  IMAD.SHL.U32 R5, R7, 0x20, RZ ;  /* 0x0000002007057824 */ /* 0x008fc600078e00ff */
[-C--:B------:R-:W-:Y:S02]  /*6b50*/  SHF.L.U32 R4, R4, R7.reuse, RZ ;  /* 0x0000000704047219 */ /* 0x080fe400000006ff */
[----:B------:R-:W-:Y:S01]  /*6b60*/  SHF.L.U32 R7, R0, R7, RZ ;  /* 0x0000000700077219 */ /* 0x000fe200000006ff */
[----:B------:R3:W-:Y:S04]  /*6b70*/  STS [UR6+0x110], R5 ;  /* 0x00011005ff007988 */ /* 0x0007e80008000806 */
[----:B------:R3:W-:Y:S04]  /*6b80*/  ATOMS.OR RZ, [UR5+0x14], R4 ;  /* 0x00001404ffff798c */ /* 0x0007e8000b000005 */
[----:B------:R3:W-:Y:S01]  /*6b90*/  ATOMS.OR RZ, [UR5+0x18], R7 ;  /* 0x00001807ffff798c */ /* 0x0007e2000b000005 */
[----:B------:R-:W-:Y:S03]  /*6ba0*/  SYNCS.ARRIVE.TRANS64.RED.A1T0 RZ, [UR4], RZ ;  /* 0x000000ffffff79a7 */ /* 0x000fe60008100404 */
[----:B------:R3:W-:Y:S01]  /*6bb0*/  ATOMS.XOR RZ, [UR5+0x10], R0 ;  /* 0x00001000ffff798c */ /* 0x0007e2000b800005 */
[----:B------:R-:W-:Y:S05]  /*6bc0*/  BRA `(.L_x_61) ;  /* 0x0000000000107947 */ /* 0x000fea0003800000 */
.L_x_54:
[----:B------:R-:W-:Y:S02]  /*6bd0*/  MOV R0, 0xffffffff ;  /* 0xffffffff00007802 */ /* 0x000fe40000000f00 */
[----:B------:R-:W-:-:S03]  /*6be0*/  MOV R4, 0x6c10 ;  /* 0x00006c1000047802 */ /* 0x000fc60000000f00 */
[----:B------:R2:W-:Y:S04]  /*6bf0*/  STS [UR6+0x110], R0 ;  /* 0x00011000ff007988 */ /* 0x0005e80008000806 */
[----:B-12--5:R-:W-:Y:S05]  /*6c00*/  CALL.REL.NOINC `($__internal_1_$__cuda_sm10x_tcgen05_guardrail_trap_phase_invalid_during_alloc) ;  /* 0x0000005800507944 */ /* 0x026fea0003c00000 */
.L_x_61:
[----:B------:R-:W-:Y:S05]  /*6c10*/  WARPSYNC.ALL ;  /* 0x0000000000007948 */ /* 0x000fea0003800000 */
[----:B------:R-:W4:Y:S01]  /*6c20*/  S2UR UR22, SR_CgaCtaId ;  /* 0x00000000001679c3 */ /* 0x000f220000008800 */
[----:B------:R-:W-:Y:S01]  /*6c30*/  UMOV UR4, 0x400 ;  /* 0x0000040000047882 */ /* 0x000fe20000000000 */
[----:B------:R-:W-:-:S06]  /*6c40*/  NOP ;  /* 0x0000000000007918 */ /* 0x000fcc0000000000 */
[----:B------:R-:W-:Y:S06]  /*6c50*/  BAR.ARV 0x6, 0xa0 ;  /* 0x0182800000007b1d */ /* 0x000fec0000002000 */
[----:B------:R-:W3:Y:S01]  /*6c60*/  LDCU.64 UR6, c[0x0][0x388] ;  /* 0x00007100ff0677ac */ /* 0x000ee20008000a00 */
[----:B------:R-:W-:Y:S01]  /*6c70*/  LOP3.LUT R3, R3, 0xffff, RZ, 0xc0, !PT ;  /* 0x0000ffff03037812 */ /* 0x000fe200078ec0ff */
[----:B--2---:R-:W-:Y:S01]  /*6c80*/  IMAD.MOV.U32 R8, RZ, RZ, 0x1 ;  /* 0x00000001ff087424 */ /* 0x004fe200078e00ff */
[----:B------:R-:W-:Y:S01]  /*6c90*/  LOP3.LUT R2, R2, 0xffff, RZ, 0xc0, !PT ;  /* 0x0000ffff02027812 */ /* 0x000fe200078ec0ff */
[----:B------:R-:W2:Y:S01]  /*6ca0*/  LDCU.64 UR8, c[0x0][0x390] ;  /* 0x00007200ff0877ac */ /* 0x000ea20008000a00 */
[----:B------:R-:W-:-:S02]  /*6cb0*/  R2UR UR23, R3 ;  /* 0x00000000031772ca */ /* 0x000fc400000e0000 */
[----:B------:R-:W-:Y:S02]  /*6cc0*/  R2UR UR46, R2 ;  /* 0x00000000022e72ca */ /* 0x000fe400000e0000 */
[----:B------:R-:W-:Y:S01]  /*6cd0*/  CS2R R2, SRZ ;  /* 0x0000000000027805 */ /* 0x000fe2000001ff00 */
[----:B------:R-:W-:Y:S01]  /*6ce0*/  UMOV UR26, URZ ;  /* 0x000000ff001a7c82 */ /* 0x000fe20008000000 */
[----:B----4-:R-:W-:Y:S01]  /*6cf0*/  ULEA UR22, UR22, UR4, 0x18 ;  /* 0x0000000416167291 */ /* 0x010fe2000f8ec0ff */
[----:B------:R-:W-:Y:S01]  /*6d00*/  UMOV UR21, URZ ;  /* 0x000000ff00157c82 */ /* 0x000fe20008000000 */
[----:B------:R-:W-:Y:S02]  /*6d10*/  UISETP.NE.AND UP3, UPT, UR49, URZ, UPT ;  /* 0x000000ff3100728c */ /* 0x000fe4000bf65270 */
[----:B------:R-:W-:Y:S01]  /*6d20*/  UIADD3 UR43, UPT, UPT, UR22, 0xc8, URZ ;  /* 0x000000c8162b7890 */ /* 0x000fe2000fffe0ff */
[----:B-1----:R-:W-:Y:S01]  /*6d30*/  UMOV UR44, 0x0 ;  /* 0x00000000002c7882 */ /* 0x002fe20000000000 */
[----:B---3--:R-:W-:-:S03]  /*6d40*/  UIADD3 UR4, UPT, UPT, UR6, 0x3f, URZ ;  /* 0x0000003f06047890 */ /* 0x008fc6000fffe0ff */
[----:B------:R-:W1:Y:S01]  /*6d50*/  LDS R0, [UR22+0x110] ;  /* 0x00011016ff007984 */ /* 0x000e620008000800 */
[----:B------:R-:W-:Y:S02]  /*6d60*/  UIADD3 UR6, UPT, UPT, UR22, 0x6400, URZ ;  /* 0x0000640016067890 */ /* 0x000fe4000fffe0ff */
[----:B------:R-:W-:Y:S02]  /*6d70*/  USHF.R.S32.HI UR5, URZ, 0x1f, UR4 ;  /* 0x0000001fff057899 */ /* 0x000fe40008011404 */
[----:B------:R-:W-:Y:S02]  /*6d80*/  USHF.R.U32.HI UR6, URZ, 0x4, UR6 ;  /* 0x00000004ff067899 */ /* 0x000fe40008011606 */
[----:B------:R-:W-:Y:S02]  /*6d90*/  ULEA.HI UR4, UR5, UR4, URZ, 0x6 ;  /* 0x0000000405047291 */ /* 0x000fe4000f8f30ff */
[----:B------:R-:W-:Y:S02]  /*6da0*/  UIADD3 UR5, UPT, UPT, UR22, 0x26400, URZ ;  /* 0x0002640016057890 */ /* 0x000fe4000fffe0ff */
[----:B------:R-:W-:-:S02]  /*6db0*/  USHF.R.S32.HI UR4, URZ, 0x6, UR4 ;  /* 0x00000006ff047899 */ /* 0x000fc40008011404 */
[----:B------:R-:W-:Y:S02]  /*6dc0*/  USHF.R.U32.HI UR5, URZ, 0x4, UR5 ;  /* 0x00000004ff057899 */ /* 0x000fe40008011605 */
[----:B------:R-:W-:Y:S02]  /*6dd0*/  UIMAD UR4, UR4, UR7, URZ ;  /* 0x00000007040472a4 */ /* 0x000fe4000f8e02ff */
[----:B------:R-:W-:Y:S02]  /*6de0*/  ULOP3.LUT UR6, UR6, 0x3fff, URZ, 0xc0, !UPT ;  /* 0x00003fff06067892 */ /* 0x000fe4000f8ec0ff */
[----:B--2---:R-:W-:Y:S02]  /*6df0*/  UIMAD UR4, UR4, UR8, URZ ;  /* 0x00000008040472a4 */ /* 0x004fe4000f8e02ff */
[----:B------:R-:W-:Y:S02]  /*6e00*/  ULOP3.LUT UR5, UR5, 0x3fff, URZ, 0xc0, !UPT ;  /* 0x00003fff05057892 */ /* 0x000fe4000f8ec0ff */
[----:B------:R-:W-:Y:S01]  /*6e10*/  UIMAD UR4, UR4, UR9, URZ ;  /* 0x00000009040472a4 */ /* 0x000fe2000f8e02ff */
[----:B------:R-:W-:Y:S01]  /*6e20*/  UMOV UR45, 0x8100910 ;  /* 0x08100910002d7882 */ /* 0x000fe20000000000 */
        /* <DEDUP_REMOVED lines=8> */
[----:B------:R-:W-:-:S02]  /*6eb0*/  UPRMT UR43, URZ, 0x654, UR43 ;  /* 0x00000654ff2b7896 */ /* 0x000fc4000800002b */
[----:B------:R-:W-:Y:S02]  /*6ec0*/  ULOP3.LUT UR24, UR6, 0x10000, URZ, 0xfc, !UPT ;  /* 0x0001000006187892 */ /* 0x000fe4000f8efcff */
[----:B------:R-:W-:Y:S01]  /*6ed0*/  ULOP3.LUT UR25, UR5, 0x10000, URZ, 0xfc, !UPT ;  /* 0x0001000005197892 */ /* 0x000fe2000f8efcff */
[C---:B-1----:R-:W-:Y:S01]  /*6ee0*/  VIADD R5, R0.reuse, 0x20 ;  /* 0x0000002000057836 */ /* 0x042fe20000000000 */
[----:B------:R-:W-:Y:S01]  /*6ef0*/  LOP3.LUT R4, R0, 0xffff, RZ, 0xc0, !PT ;  /* 0x0000ffff00047812 */ /* 0x000fe200078ec0ff */
[----:B------:R-:W-:Y:S02]  /*6f00*/  UIADD3 UR47, UPT, UPT, UR4, -0x1, URZ ;  /* 0xffffffff042f7890 */ /* 0x000fe4000fffe0ff */
[----:B------:R-:W-:Y:S01]  /*6f10*/  UISETP.GE.AND UP4, UPT, UR4, 0x1, UPT ;  /* 0x000000010400788c */ /* 0x000fe2000bf86270 */
[----:B------:R-:W-:Y:S01]  /*6f20*/  LOP3.LUT R5, R5, 0xffff, RZ, 0xc0, !PT ;  /* 0x0000ffff05057812 */ /* 0x000fe200078ec0ff */
[----:B------:R-:W-:Y:S01]  /*6f30*/  UMOV UR32, 0x0 ;  /* 0x0000000000207882 */ /* 0x000fe20000000000 */
[----:B------:R-:W-:Y:S01]  /*6f40*/  UMOV UR33, 0x8100910 ;  /* 0x0810091000217882 */ /* 0x000fe20000000000 */
[----:B------:R-:W-:Y:S01]  /*6f50*/  UMOV UR30, 0x0 ;  /* 0x00000000001e7882 */ /* 0x000fe20000000000 */
[----:B------:R-:W-:Y:S01]  /*6f60*/  UMOV UR31, 0x8100910 ;  /* 0x08100910001f7882 */ /* 0x000fe20000000000 */
[----:B------:R1:W-:Y:S01]  /*6f70*/  STL.64 [R1], R4 ;  /* 0x0000000401007387 */ /* 0x0003e20000100a00 */
[----:B------:R-:W-:Y:S01]  /*6f80*/  UMOV UR28, 0x0 ;  /* 0x00000000001c7882 */ /* 0x000fe20000000000 */
[----:B------:R-:W-:-:S05]  /*6f90*/  UMOV UR29, 0x8100910 ;  /* 0x08100910001d7882 */ /* 0x000fca0000000000 */
.L_x_73:
[----:B-1----:R-:W-:-:S04]  /*6fa0*/  SHF.L.U32 R5, R3, 0x1f, RZ ;  /* 0x0000001f03057819 */ /* 0x002fc800000006ff */
[----:B------:R-:W1:Y:S02]  /*6fb0*/  SYNCS.PHASECHK.TRANS64.TRYWAIT P0, [UR22+0xc0], R5 ;  /* 0x0000c005ff0075a7 */ /* 0x000e640008001116 */
[----:B-1-3--:R-:W-:Y:S05]  /*6fc0*/  @!P0 BRA `(.L_x_65) ;  /* 0x0000004c00f88947 */ /* 0x00afea0003800000 */
.L_x_156:
[----:B-1----:R-:W1:Y:S01]  /*6fd0*/  LDS.128 R4, [UR22+0x100] ;  /* 0x00010016ff047984 */ /* 0x002e620008000c00 */
[----:B------:R-:W-:Y:S01]  /*6fe0*/  ULEA UR27, UR26, UR22, 0x3 ;  /* 0x000000161a1b7291 */ /* 0x000fe2000f8e18ff */
[----:B------:R-:W-:Y:S01]  /*6ff0*/  @!PT LDS RZ, [RZ] ;  /* 0x00000000fffff984 */ /* 0x000fe20000000800 */
[----:B------:R-:W-:Y:S01]  /*7000*/  @!PT LDS RZ, [RZ] ;  /* 0x00000000fffff984 */ /* 0x000fe20000000800 */
[----:B------:R-:W-:Y:S01]  /*7010*/  @!PT LDS RZ, [RZ] ;  /* 0x00000000fffff984 */ /* 0x000fe20000000800 */
[----:B------:R-:W-:Y:S01]  /*7020*/  @!PT LDS RZ, [RZ] ;  /* 0x00000000fffff984 */ /* 0x000fe20000000800 */
[----:B------:R2:W-:Y:S06]  /*7030*/  MEMBAR.ALL.CTA ;  /* 0x0000000000007992 */ /* 0x0005ec0000008000 */
[----:B--2---:R-:W2:Y:S02]  /*7040*/  FENCE.VIEW.ASYNC.S ;  /* 0x00000000000073c6 */ /* 0x004ea40000000000 */
[----:B--2---:R-:W-:Y:S01]  /*7050*/  SYNCS.ARRIVE.TRANS64.RED.A1T0 RZ, [UR43], RZ ;  /* 0x000000ffffff79a7 */ /* 0x004fe2000810042b */
[----:B-1----:R-:W-:Y:S01]  /*7060*/  LOP3.LUT P3, RZ, R6, 0x1, RZ, 0xc0, !PT ;  /* 0x0000000106ff7812 */ /* 0x002fe2000786c0ff */
[----:B------:R-:W-:-:S12]  /*7070*/  BRA.U UP3, `(.L_x_66) ;  /* 0x00000001030c7547 */ /* 0x000fd8000b800000 */
[----:B------:R-:W-:-:S04]  /*7080*/  SHF.L.U32 R5, R8, 0x1f, RZ ;  /* 0x0000001f08057819 */ /* 0x000fc800000006ff */
[----:B------:R-:W1:Y:S02]  /*7090*/  SYNCS.PHASECHK.TRANS64.TRYWAIT P0, [UR27+0xe0], R5 ;  /* 0x0000e005ff0075a7 */ /* 0x000e64000800111b */
[----:B-1----:R-:W-:Y:S05]  /*70a0*/  @!P0 BRA `(.L_x_67) ;  /* 0x0000004c00d88947 */ /* 0x002fea0003800000 */
.L_x_66:
[----:B------:R-:W-:Y:S05]  /*70b0*/  BRA.U UP3, `(.L_x_68) ;  /* 0x0000000503647547 */ /* 0x000fea000b800000 */
[----:B------:R-:W-:Y:S05]  /*70c0*/  BRA.U !UP4, `(.L_x_69) ;  /* 0x000000050c547547 */ /* 0x000fea000b800000 */
[----:B------:R-:W-:Y:S01]  /*70d0*/  ULEA UR4, UR26, UR42, 0x2 ;  /* 0x0000002a1a047291 */ /* 0x000fe2000f8e10ff */
[----:B-1----:R-:W-:-:S08]  /*70e0*/  SHF.L.U32 R4, R2, 0x1f, RZ ;  /* 0x0000001f02047819 */ /* 0x002fd000000006ff */
[----:B------:R-:W5:Y:S01]  /*70f0*/  LDL R5, [UR4] ;  /* 0x00000004ff057983 */ /* 0x000f620008100800 */
[----:B------:R-:W-:Y:S02]  /*7100*/  ULEA UR4, UR21, UR22, 0x3 ;  /* 0x0000001615047291 */ /* 0x000fe4000f8e18ff */
[----:B------:R-:W-:Y:S01]  /*7110*/  UPLOP3.LUT UP2, UPT, UPT, UPT, UPT, 0x40, 0x4 ;  /* 0x000000000004789c */ /* 0x000fe20003f4e870 */
[----:B------:R-:W-:-:S06]  /*7120*/  UMOV UR19, UR47 ;  /* 0x0000002f00137c82 */ /* 0x000fcc0008000000 */
[----:B------:R1:W2:Y:S01]  /*7130*/  SYNCS.PHASECHK.TRANS64.TRYWAIT P2, [UR4], R4 ;  /* 0x00000004ff0075a7 */ /* 0x0002a20008041104 */
[----:B------:R-:W-:-:S05]  /*7140*/  UMOV UR4, UR21 ;  /* 0x0000001500047c82 */ /* 0x000fca0008000000 */
.L_x_72:
[----:B------:R-:W-:Y:S01]  /*7150*/  ULEA UR20, UR4, UR22, 0x3 ;  /* 0x0000001604147291 */ /* 0x000fe2000f8e18ff */
[----:B--23--:R-:W-:Y:S11]  /*7160*/  @P2 BRA `(.L_x_70) ;  /* 0x00000000000c2947 */ /* 0x00cff60003800000 */
[----:B------:R-:W-:Y:S04]  /*7170*/  SHF.L.U32 R7, R2, 0x1f, RZ ;  /* 0x0000001f02077819 */ /* 0x000fe800000006ff */
[----:B------:R-:W2:Y:S02]  /*7180*/  SYNCS.PHASECHK.TRANS64.TRYWAIT P0, [UR20], R7 ;  /* 0x00000007ff0075a7 */ /* 0x000ea40008001114 */
[----:B--2---:R-:W-:Y:S05]  /*7190*/  @!P0 BRA `(.L_x_71) ;  /* 0x0000004c00b48947 */ /* 0x004fea0003800000 */
.L_x_70:
[----:B------:R-:W-:Y:S01]  /*71a0*/  UISETP.NE.AND UP0, UPT, UR19, URZ, UPT ;  /* 0x000000ff1300728c */ /* 0x000fe2000bf05270 */
[----:B------:R-:W-:Y:S01]  /*71b0*/  PLOP3.LUT P2, PT, PT, PT, PT, 0x80, 0x8 ;  /* 0x000000000008781c */ /* 0x000fe20003f4f070 */
[----:B------:R-:W-:Y:S02]  /*71c0*/  UIADD3 UR5, UPT, UPT, UR4, 0x1, URZ ;  /* 0x0000000104057890 */ /* 0x000fe4000fffe0ff */
[----:B------:R-:W-:Y:S02]  /*71d0*/  ULEA UR16, UR4, UR25, 0x9 ;  /* 0x0000001904107291 */ /* 0x000fe4000f8e48ff */
[----:B------:R-:W-:Y:S01]  /*71e0*/  UISETP.NE.AND UP1, UPT, UR5, 0x8, UPT ;  /* 0x000000080500788c */ /* 0x000fe2000bf25270 */
[----:B------:R-:W-:Y:S01]  /*71f0*/  PLOP3.LUT P0, PT, PT, PT, UP0, 0x80, 0x8 ;  /* 0x000000000008781c */ /* 0x000fe20003f0f008 */
[----:B------:R-:W-:Y:S02]  /*7200*/  ULEA UR14, UR4, UR24, 0xa ;  /* 0x00000018040e7291 */ /* 0x000fe4000f8e50ff */
[----:B------:R-:W-:Y:S02]  /*7210*/  USEL UR6, URZ, 0x1, UP1 ;  /* 0x00000001ff067887 */ /* 0x000fe40008800000 */
[----:B------:R-:W-:Y:S01]  /*7220*/  USEL UR21, UR5, URZ, UP1 ;  /* 0x000000ff05157287 */ /* 0x000fe20008800000 */
[----:B------:R-:W-:Y:S11]  /*7230*/  ELECT P1, URZ, PT ;  /* 0x0000000000ff782f */ /* 0x000ff60003820000 */
[----:B------:R-:W-:Y:S02]  /*7240*/  @!UPT UIADD3 URZ, UPT, UPT, URZ, URZ, URZ ;  /* 0x000000fffffff290 */ /* 0x000fe4000fffe0ff */
[C---:B-----5:R-:W-:Y:S01]  /*7250*/  @P1 R2UR.BROADCAST UR4, R5.reuse ;  /* 0x00000000050412ca */ /* 0x060fe200008e0000 */
[----:B------:R-:W-:Y:S01]  /*7260*/  @UP0 ULEA UR5, UR21, UR22, 0x3 ;  /* 0x0000001615050291 */ /* 0x000fe2000f8e18ff */
[----:B------:R-:W-:Y:S01]  /*7270*/  LOP3.LUT R2, R2, UR6, RZ, 0x3c, !PT ;  /* 0x0000000602027c12 */ /* 0x000fe2000f8e3cff */
[----:B------:R-:W-:Y:S02]  /*7280*/  UIADD3 UR10, UPT, UPT, UR16, 0x2, URZ ;  /* 0x00000002100a7890 */ /* 0x000fe4000fffe0ff */
[----:B------:R-:W-:Y:S01]  /*7290*/  UIADD3 UR6, UPT, UPT, UR14, 0x2, URZ ;  /* 0x000000020e067890 */ /* 0x000fe2000fffe0ff */
[----:B-1----:R-:W-:Y:S01]  /*72a0*/  @P0 SHF.L.U32 R4, R2, 0x1f, RZ ;  /* 0x0000001f02040819 */ /* 0x002fe200000006ff */
[----:B------:R-:W-:Y:S02]  /*72b0*/  UIADD3 UR8, UPT, UPT, UR16, 0x4, URZ ;  /* 0x0000000410087890 */ /* 0x000fe4000fffe0ff */
[----:B------:R-:W-:Y:S01]  /*72c0*/  UIADD3 UR12, UPT, UPT, UR16, 0x6, URZ ;  /* 0x00000006100c7890 */ /* 0x000fe2000fffe0ff */
[----:B------:R3:W4:Y:S01]  /*72d0*/  @P0 SYNCS.PHASECHK.TRANS64.TRYWAIT P2, [UR5], R4 ;  /* 0x00000004ff0005a7 */ /* 0x0007220008041105 */
[----:B------:R-:W-:Y:S11]  /*72e0*/  ELECT P0, URZ, PT ;  /* 0x0000000000ff782f */ /* 0x000ff60003800000 */
[----:B------:R-:W-:Y:S02]  /*72f0*/  @!UPT UIADD3 URZ, UPT, UPT, URZ, URZ, URZ ;  /* 0x000000fffffff290 */ /* 0x000fe4000fffe0ff */
[C---:B------:R-:W-:Y:S02]  /*7300*/  @P0 R2UR.BROADCAST UR18, R5.reuse ;  /* 0x00000000051202ca */ /* 0x040fe400008e0000 */
[----:B------:R-:W-:Y:S01]  /*7310*/  ELECT P0, URZ, PT ;  /* 0x0000000000ff782f */ /* 0x000fe20003800000 */
[----:B------:R-:W-:Y:S01]  /*7320*/  UMOV UR17, 0x40004080 ;  /* 0x4000408000117882 */ /* 0x000fe20000000000 */
[----:B------:R-:W-:Y:S01]  /*7330*/  UMOV UR15, 0x40004080 ;  /* 0x40004080000f7882 */ /* 0x000fe20000000000 */
[----:B------:R-:W-:Y:S01]  /*7340*/  UMOV UR11, 0x40004080 ;  /* 0x40004080000b7882 */ /* 0x000fe20000000000 */
[----:B------:R1:W-:Y:S01]  /*7350*/  UTCHMMA.2CTA gdesc[UR14], gdesc[UR16], tmem[UR4], tmem[UR44], idesc[UR45], UP2 ;  /* 0x00ff2c100e0075ea */ /* 0x0003e20009200004 */
[----:B------:R-:W-:Y:S01]  /*7360*/  UPLOP3.LUT UP2, UPT, UPT, UPT, UPT, 0x80, 0x8 ;  /* 0x000000000008789c */ /* 0x000fe20003f4f070 */
[----:B------:R-:W-:Y:S01]  /*7370*/  UMOV UR7, 0x40004080 ;  /* 0x4000408000077882 */ /* 0x000fe20000000000 */
[----:B------:R-:W-:Y:S01]  /*7380*/  UMOV UR9, 0x40004080 ;  /* 0x4000408000097882 */ /* 0x000fe20000000000 */
[----:B------:R-:W-:Y:S01]  /*7390*/  UMOV UR5, 0x40004080 ;  /* 0x4000408000057882 */ /* 0x000fe20000000000 */
[----:B------:R-:W-:Y:S02]  /*73a0*/  UMOV UR13, 0x40004080 ;  /* 0x40004080000d7882 */ /* 0x000fe40000000000 */
[----:B------:R2:W-:Y:S01]  /*73b0*/  UTCHMMA.2CTA gdesc[UR6], gdesc[UR10], tmem[UR18], tmem[UR40], idesc[UR41], UPT ;  /* 0x00ff280a060075ea */ /* 0x0005e2000ba00012 */
[----:B-1----:R-:W-:Y:S01]  /*73c0*/  UIADD3 UR4, UPT, UPT, UR14, 0x4, URZ ;  /* 0x000000040e047890 */ /* 0x002fe2000fffe0ff */
[C---:B------:R-:W-:Y:S02]  /*73d0*/  @P0 R2UR.BROADCAST UR15, R5.reuse ;  /* 0x00000000050f02ca */ /* 0x040fe400008e0000 */
[----:B------:R-:W-:Y:S11]  /*73e0*/  ELECT P0, URZ, PT ;  /* 0x0000000000ff782f */ /* 0x000ff60003800000 */
[----:B------:R-:W-:Y:S02]  /*73f0*/  @!UPT UIADD3 URZ, UPT, UPT, URZ, URZ, URZ ;  /* 0x000000fffffff290 */ /* 0x000fe4000fffe0ff */
[C---:B------:R-:W-:Y:S02]  /*7400*/  @P0 R2UR.BROADCAST UR17, R5.reuse ;  /* 0x00000000051102ca */ /* 0x040fe400008e0000 */
[----:B------:R-:W-:Y:S01]  /*7410*/  ELECT P0, URZ, PT ;  /* 0x0000000000ff782f */ /* 0x000fe20003800000 */
[----:B--2---:R-:W-:Y:S02]  /*7420*/  UIADD3 UR6, UPT, UPT, UR14, 0x6, URZ ;  /* 0x000000060e067890 */ /* 0x004fe4000fffe0ff */
[----:B------:R-:W-:Y:S01]  /*7430*/  UIADD3 UR10, UPT, UPT, UR16, 0x40, URZ ;  /* 0x00000040100a7890 */ /* 0x000fe2000fffe0ff */
[----:B------:R1:W-:Y:S07]  /*7440*/  UTCHMMA.2CTA gdesc[UR4], gdesc[UR8], tmem[UR15], tmem[UR38], idesc[UR39], UPT ;  /* 0x00ff2608040075ea */ /* 0x0003ee000ba0000f */
[----:B------:R2:W-:Y:S01]  /*7450*/  UTCHMMA.2CTA gdesc[UR6], gdesc[UR12], tmem[UR17], tmem[UR36], idesc[UR37], UPT ;  /* 0x00ff240c060075ea */ /* 0x0005e2000ba00011 */
[----:B-1----:R-:W-:Y:S01]  /*7460*/  UIADD3 UR4, UPT, UPT, UR14, 0x40, URZ ;  /* 0x000000400e047890 */ /* 0x002fe2000fffe0ff */
[C---:B------:R-:W-:Y:S02]  /*7470*/  @P0 R2UR.BROADCAST UR15, R5.reuse ;  /* 0x00000000050f02ca */ /* 0x040fe400008e0000 */
[----:B------:R-:W-:Y:S11]  /*7480*/  ELECT P0, URZ, PT ;  /* 0x0000000000ff782f */ /* 0x000ff60003800000 */
[----:B------:R-:W-:Y:S02]  /*7490*/  @!UPT UIADD3 URZ, UPT, UPT, URZ, URZ, URZ ;  /* 0x000000fffffff290 */ /* 0x000fe4000fffe0ff */
[C---:B--2---:R-:W-:Y:S01]  /*74a0*/  @P0 R2UR.BROADCAST UR17, R5.reuse ;  /* 0x00000000051102ca */ /* 0x044fe200008e0000 */
[----:B------:R-:W-:Y:S02]  /*74b0*/  UIADD3 UR8, UPT, UPT, UR16, 0x42, URZ ;  /* 0x0000004210087890 */ /* 0x000fe4000fffe0ff */
[----:B------:R-:W-:Y:S01]  /*74c0*/  UIADD3 UR6, UPT, UPT, UR14, 0x42, URZ ;  /* 0x000000420e067890 */ /* 0x000fe2000fffe0ff */
[----:B------:R-:W-:Y:S01]  /*74d0*/  ELECT P0, URZ, PT ;  /* 0x0000000000ff782f */ /* 0x000fe20003800000 */
[----:B------:R-:W-:Y:S01]  /*74e0*/  UIADD3 UR12, UPT, UPT, UR16, 0x44, URZ ;  /* 0x00000044100c7890 */ /* 0x000fe2000fffe0ff */
[----:B------:R1:W-:Y:S07]  /*74f0*/  UTCHMMA.2CTA gdesc[UR4], gdesc[UR10], tmem[UR15], tmem[UR34], idesc[UR35], UPT ;  /* 0x00ff220a040075ea */ /* 0x0003ee000ba0000f */
[----:B------:R2:W-:Y:S01]  /*7500*/  UTCHMMA.2CTA gdesc[UR6], gdesc[UR8], tmem[UR17], tmem[UR32], idesc[UR33], UPT ;  /* 0x00ff2008060075ea */ /* 0x0005e2000ba00011 */
[----:B-1----:R-:W-:Y:S03]  /*7510*/  UIADD3 UR4, UPT, UPT, UR14, 0x44, URZ ;  /* 0x000000440e047890 */ /* 0x002fe6000fffe0ff */
[C---:B------:R-:W-:Y:S02]  /*7520*/  @P0 R2UR.BROADCAST UR15, R5.reuse ;  /* 0x00000000050f02ca */ /* 0x040fe400008e0000 */
[----:B------:R-:W-:Y:S11]  /*7530*/  ELECT P0, URZ, PT ;  /* 0x0000000000ff782f */ /* 0x000ff60003800000 */
[----:B------:R-:W-:Y:S02]  /*7540*/  @!UPT UIADD3 URZ, UPT, UPT, URZ, URZ, URZ ;  /* 0x000000fffffff290 */ /* 0x000fe4000fffe0ff */
[----:B--2---:R-:W-:Y:S01]  /*7550*/  @P0 R2UR.BROADCAST UR9, R5 ;  /* 0x00000000050902ca */ /* 0x004fe200008e0000 */
[----:B------:R-:W-:Y:S02]  /*7560*/  UIADD3 UR10, UPT, UPT, UR16, 0x46, URZ ;  /* 0x00000046100a7890 */ /* 0x000fe4000fffe0ff */
[----:B------:R-:W-:Y:S02]  /*7570*/  UIADD3 UR6, UPT, UPT, UR14, 0x46, URZ ;  /* 0x000000460e067890 */ /* 0x000fe4000fffe0ff */
[----:B------:R-:W-:Y:S01]  /*7580*/  UIADD3 UR8, UPT, UPT, UR20, 0x40, URZ ;  /* 0x0000004014087890 */ /* 0x000fe2000fffe0ff */
[----:B------:R1:W-:Y:S07]  /*7590*/  UTCHMMA.2CTA gdesc[UR4], gdesc[UR12], tmem[UR15], tmem[UR30], idesc[UR31], UPT ;  /* 0x00ff1e0c040075ea */ /* 0x0003ee000ba0000f */
[----:B------:R3:W-:Y:S01]  /*75a0*/  UTCHMMA.2CTA gdesc[UR6], gdesc[UR10], tmem[UR9], tmem[UR28], idesc[UR29], UPT ;  /* 0x00ff1c0a060075ea */ /* 0x0007e2000ba00009 */
[----:B------:R3:W-:Y:S01]  /*75b0*/  UTCBAR.2CTA.MULTICAST [UR8], URZ, UR23 ;  /* 0x000000ff080073e9 */ /* 0x0007e20008200817 */
[----:B-1----:R-:W-:Y:S02]  /*75c0*/  UIADD3 UR4, UPT, UPT, UR19, 0x1, URZ ;  /* 0x0000000113047890 */ /* 0x002fe4000fffe0ff */
[----:B------:R-:W-:Y:S02]  /*75d0*/  UIADD3 UR5, UPT, UPT, UR19, -0x1, URZ ;  /* 0xffffffff13057890 */ /* 0x000fe4000fffe0ff */
[----:B------:R-:W-:Y:S03]  /*75e0*/  UISETP.GT.U32.AND UP0, UPT, UR4, 0x1, UPT ;  /* 0x000000010400788c */ /* 0x000fe6000bf04070 */
[----:B------:R-:W-:Y:S02]  /*75f0*/  UMOV UR4, UR21 ;  /* 0x0000001500047c82 */ /* 0x000fe40008000000 */
[----:B------:R-:W-:Y:S04]  /*7600*/  UMOV UR19, UR5 ;  /* 0x0000000500137c82 */ /* 0x000fe80008000000 */
[----:B----4-:R-:W-:Y:S05]  /*7610*/  BRA.U UP0, `(.L_x_72) ;  /* 0xfffffff900cc7547 */ /* 0x010fea000b83ffff */
.L_x_69:
[----:B------:R-:W-:-:S09]  /*7620*/  UIADD3 UR4, UPT, UPT, UR27, 0xd0, URZ ;  /* 0x000000d01b047890 */ /* 0x000fd2000fffe0ff */
[----:B------:R2:W-:Y:S01]  /*7630*/  UTCBAR.2CTA.MULTICAST [UR4], URZ, UR46 ;  /* 0x000000ff040073e9 */ /* 0x0005e2000820082e */
[----:B------:R-:W-:Y:S02]  /*7640*/  NOP ;  /* 0x0000000000007918 */ /* 0x000fe40000000000 */
.L_x_68:
[----:B--2---:R-:W-:Y:S01]  /*7650*/  UIADD3 UR4, UPT, UPT, UR26, 0x1, URZ ;  /* 0x000000011a047890 */ /* 0x004fe2000fffe0ff */
[----:B------:R-:W-:-:S03]  /*7660*/  LOP3.LUT R3, R3, 0x1, RZ, 0x3c, !PT ;  /* 0x0000000103037812 */ /* 0x000fc600078e3cff */
[----:B------:R-:W-:-:S04]  /*7670*/  UISETP.NE.AND UP0, UPT, UR4, 0x2, UPT ;  /* 0x000000020400788c */ /* 0x000fc8000bf05270 */
[----:B------:R-:W-:Y:S02]  /*7680*/  USEL UR5, URZ, 0x1, UP0 ;  /* 0x00000001ff057887 */ /* 0x000fe40008000000 */
[----:B------:R-:W-:-:S04]  /*7690*/  USEL UR26, UR4, URZ, UP0 ;  /* 0x000000ff041a7287 */ /* 0x000fc80008000000 */
[----:B------:R-:W-:Y:S01]  /*76a0*/  LOP3.LUT R8, R8, UR5, RZ, 0x3c, !PT ;  /* 0x0000000508087c12 */ /* 0x000fe2000f8e3cff */
[----:B------:R-:W-:Y:S07]  /*76b0*/  @P3 BRA `(.L_x_73) ;  /* 0xfffffff800383947 */ /* 0x000fee000383ffff */
[----:B---3--:R-:W2:Y:S01]  /*76c0*/  S2UR UR8, SR_CgaCtaId ;  /* 0x00000000000879c3 */ /* 0x008ea20000008800 */
[----:B------:R-:W-:Y:S01]  /*76d0*/  ELECT P0, URZ, PT ;  /* 0x0000000000ff782f */ /* 0x000fe20003800000 */
[----:B------:R-:W-:Y:S01]  /*76e0*/  HFMA2 R2, -RZ, RZ, 0, 5.9604644775390625e-08 ;  /* 0x00000001ff027431 */ /* 0x000fe200000001ff */
[----:B------:R-:W-:-:S05]  /*76f0*/  UMOV UR4, 0x40 ;  /* 0x0000004000047882 */ /* 0x000fca0000000000 */
[----:B------:R-:W-:Y:S01]  /*7700*/  UVIRTCOUNT.DEALLOC.SMPOOL 0x80 ;  /* 0x000000800000784c */ /* 0x000fe20000000000 */
[----:B------:R-:W-:Y:S02]  /*7710*/  UISETP.NE.AND UP0, UPT, UR49, URZ, UPT ;  /* 0x000000ff3100728c */ /* 0x000fe4000bf05270 */
[----:B--2---:R-:W-:-:S09]  /*7720*/  ULEA UR8, UR8, UR4, 0x18 ;  /* 0x0000000408087291 */ /* 0x004fd2000f8ec0ff */
[----:B------:R2:W-:Y:S01]  /*7730*/  @P0 STS.U8 [UR8+0x1c], R2 ;  /* 0x00001c02ff000988 */ /* 0x0005e20008000008 */
[----:B------:R-:W-:Y:S05]  /*7740*/  BRA.U UP0, `(.L_x_74) ;  /* 0x0000000100587547 */ /* 0x000fea000b800000 */
[----:B------:R-:W-:Y:S01]  /*7750*/  UIADD3 UR5, UPT, UPT, UR22, 0xe0, URZ ;  /* 0x000000e016057890 */ /* 0x000fe2000fffe0ff */
[----:B------:R-:W-:-:S03]  /*7760*/  SHF.L.U32 R3, R8, 0x1f, RZ ;  /* 0x0000001f08037819 */ /* 0x000fc600000006ff */
[----:B------:R-:W-:-:S09]  /*7770*/  ULEA UR4, UR26, UR5, 0x3 ;  /* 0x000000051a047291 */ /* 0x000fd2000f8e18ff */
[----:B------:R-:W3:Y:S02]  /*7780*/  SYNCS.PHASECHK.TRANS64.TRYWAIT P0, [UR4], R3 ;  /* 0x00000003ff0075a7 */ /* 0x000ee40008001104 */
[----:B---3--:R-:W-:Y:S05]  /*7790*/  @!P0 BRA `(.L_x_75) ;  /* 0x00000048004c8947 */ /* 0x008fea0003800000 */
.L_x_160:
[----:B------:R-:W-:-:S04]  /*77a0*/  UIADD3 UR4, UPT, UPT, UR26, 0x1, URZ ;  /* 0x000000011a047890 */ /* 0x000fc8000fffe0ff */
[----:B------:R-:W-:-:S04]  /*77b0*/  UISETP.NE.AND UP1, UPT, UR4, 0x2, UPT ;  /* 0x000000020400788c */ /* 0x000fc8000bf25270 */
[----:B------:R-:W-:Y:S02]  /*77c0*/  USEL UR6, URZ, 0x1, UP1 ;  /* 0x00000001ff067887 */ /* 0x000fe40008800000 */
[----:B------:R-:W-:-:S04]  /*77d0*/  USEL UR4, UR4, URZ, UP1 ;  /* 0x000000ff04047287 */ /* 0x000fc80008800000 */
[----:B------:R-:W-:Y:S01]  /*77e0*/  ULEA UR4, UR4, UR5, 0x3 ;  /* 0x0000000504047291 */ /* 0x000fe2000f8e18ff */
[----:B--2---:R-:W-:-:S04]  /*77f0*/  LOP3.LUT R3, R8, UR6, RZ, 0x3c, !PT ;  /* 0x0000000608037c12 */ /* 0x004fc8000f8e3cff */
[----:B------:R-:W-:Y:S01]  /*7800*/  SHF.L.U32 R3, R3, 0x1f, RZ ;  /* 0x0000001f03037819 */ /* 0x000fe200000006ff */
[----:B------:R-:W-:-:S04]  /*7810*/  IMAD.U32 R2, RZ, RZ, UR4 ;  /* 0x00000004ff027e24 */ /* 0x000fc8000f8e00ff */
[----:B------:R2:W3:Y:S03]  /*7820*/  SYNCS.PHASECHK.TRANS64.TRYWAIT P0, [R2+URZ], R3 ;  /* 0x00000003020075a7 */ /* 0x0004e600080011ff */
[----:B---3--:R-:W-:Y:S05]  /*7830*/  @!P0 NANOSLEEP.SYNCS 0x989680 ;  /* 0x009896800000895d */ /* 0x008fea0003900000 */
[----:B------:R-:W3:Y:S02]  /*7840*/  @!P0 SYNCS.PHASECHK.TRANS64 P0, [R2+URZ], R3 ;  /* 0x00000003020085a7 */ /* 0x000ee400080010ff */
[----:B---3--:R-:W-:Y:S05]  /*7850*/  @P0 BRA `(.L_x_76) ;  /* 0x0000000000200947 */ /* 0x008fea0003800000 */
.L_x_77:
[----:B---3--:R3:W4:Y:S02]  /*7860*/  SYNCS.PHASECHK.TRANS64.TRYWAIT P0, [R2+URZ], R3 ;  /* 0x00000003020075a7 */ /* 0x00872400080011ff */
[----:B----4-:R-:W-:Y:S05]  /*7870*/  @!P0 NANOSLEEP.SYNCS 0x989680 ;  /* 0x009896800000895d */ /* 0x010fea0003900000 */
[----:B------:R-:W4:Y:S02]  /*7880*/  @!P0 SYNCS.PHASECHK.TRANS64 P0, [R2+URZ], R3 ;  /* 0x00000003020085a7 */ /* 0x000f2400080010ff */
[----:B----4-:R-:W-:Y:S05]  /*7890*/  @!P0 BRA `(.L_x_77) ;  /* 0xfffffffc00f08947 */ /* 0x010fea000383ffff */
[----:B------:R-:W-:Y:S05]  /*78a0*/  BRA `(.L_x_76) ;  /* 0x00000000000c7947 */ /* 0x000fea0003800000 */
.L_x_74:
[----:B------:R-:W-:-:S04]  /*78b0*/  UIADD3 UR4, UPT, UPT, UR22, 0xf0, URZ ;  /* 0x000000f016047890 */ /* 0x000fc8000fffe0ff */
[----:B------:R-:W-:-:S09]  /*78c0*/  UPRMT UR4, UR48, 0x654, UR4 ;  /* 0x0000065430047896 */ /* 0x000fd20008000004 */
[----:B------:R-:W-:Y:S03]  /*78d0*/  SYNCS.ARRIVE.TRANS64.RED.A1T0 RZ, [UR4], RZ ;  /* 0x000000ffffff79a7 */ /* 0x000fe60008100404 */
.L_x_76:
[----:B--23--:R-:W-:Y:S01]  /*78e0*/  SHF.L.U32 R3, RZ, 0x1f, RZ ;  /* 0x0000001fff037819 */ /* 0x00cfe200000006ff */
[----:B------:R-:W-:Y:S01]  /*78f0*/  UIADD3 UR4, UPT, UPT, UR22, 0xf0, URZ ;  /* 0x000000f016047890 */ /* 0x000fe2000fffe0ff */
[----:B------:R-:W-:Y:S02]  /*7900*/  PLOP3.LUT P0, PT, PT, PT, UP0, 0x80, 0x8 ;  /* 0x000000000008781c */ /* 0x000fe40003f0f008 */
[----:B------:R-:W2:Y:S02]  /*7910*/  SYNCS.PHASECHK.TRANS64.TRYWAIT P1, [UR22+0xf0], R3 ;  /* 0x0000f003ff0075a7 */ /* 0x000ea40008021116 */
[----:B--2---:R-:W-:Y:S09]  /*7920*/  @!P1 BRA `(.L_x_78) ;  /* 0x0000004800009947 */ /* 0x004ff20003800000 */
.L_x_162:
[----:B------:R-:W-:Y:S01]  /*7930*/  @!UP0 UPRMT UR4, UR48, 0x654, UR4 ;  /* 0x0000065430048896 */ /* 0x000fe20008000004 */
[----:B------:R-:W-:Y:S01]  /*7940*/  LOP3.LUT R0, R0, 0xffff, RZ, 0xc0, !PT ;  /* 0x0000ffff00007812 */ /* 0x000fe200078ec0ff */
[----:B--2---:R-:W-:Y:S02]  /*7950*/  IMAD.MOV.U32 R3, RZ, RZ, 0xffff ;  /* 0x0000ffffff037424 */ /* 0x004fe400078e00ff */
[----:B-1----:R-:W-:Y:S01]  /*7960*/  IMAD.MOV.U32 R5, RZ, RZ, 0x1 ;  /* 0x00000001ff057424 */ /* 0x002fe200078e00ff */
[----:B------:R-:W-:-:S04]  /*7970*/  SHF.R.U32.HI R0, RZ, 0x5, R0 ;  /* 0x00000005ff007819 */ /* 0x000fc80000011600 */
[----:B------:R-:W-:Y:S01]  /*7980*/  @!P0 SYNCS.ARRIVE.TRANS64.RED.A1T0 RZ, [UR4], RZ ;  /* 0x000000ffffff89a7 */ /* 0x000fe20008100404 */
[----:B------:R-:W-:Y:S01]  /*7990*/  NOP ;  /* 0x0000000000007918 */ /* 0x000fe20000000000 */
[----:B------:R-:W1:Y:S01]  /*79a0*/  LDS R2, [UR8+0x14] ;  /* 0x00001408ff027984 */ /* 0x000e620008000800 */
[-C--:B------:R-:W-:Y:S02]  /*79b0*/  SHF.L.U32 R3, R3, R0.reuse, RZ ;  /* 0x0000000003037219 */ /* 0x080fe400000006ff */
[----:B------:R-:W-:Y:S02]  /*79c0*/  SHF.L.U32 R5, R5, R0, RZ ;  /* 0x0000000005057219 */ /* 0x000fe400000006ff */
[----:B-1----:R-:W-:-:S04]  /*79d0*/  LOP3.LUT R2, R2, R3, RZ, 0xc0, !PT ;  /* 0x0000000302027212 */ /* 0x002fc800078ec0ff */
[----:B------:R-:W-:-:S13]  /*79e0*/  ISETP.NE.AND P0, PT, R2, R3, PT ;  /* 0x000000030200720c */ /* 0x000fda0003f05270 */
[----:B------:R-:W-:Y:S05]  /*79f0*/  @P0 BRA `(.L_x_79) ;  /* 0x00000000005c0947 */ /* 0x000fea0003800000 */
[----:B------:R-:W1:Y:S02]  /*7a00*/  LDS R0, [UR8+0x18] ;  /* 0x00001808ff007984 */ /* 0x000e640008000800 */
[----:B-1----:R-:W-:-:S04]  /*7a10*/  LOP3.LUT R0, R0, R5, RZ, 0xc0, !PT ;  /* 0x0000000500007212 */ /* 0x002fc800078ec0ff */
[----:B------:R-:W-:-:S13]  /*7a20*/  ISETP.NE.AND P0, PT, R0, R5, PT ;  /* 0x000000050000720c */ /* 0x000fda0003f05270 */
[----:B------:R-:W-:Y:S05]  /*7a30*/  @P0 BRA `(.L_x_80) ;  /* 0x0000000000400947 */ /* 0x000fea0003800000 */
[----:B------:R-:W-:Y:S01]  /*7a40*/  R2UR UR4, R3 ;  /* 0x00000000030472ca */ /* 0x000fe200000e0000 */
[----:B------:R-:W1:Y:S01]  /*7a50*/  S2R R2, SR_LANEID ;  /* 0x0000000000027919 */ /* 0x000e620000000000 */
[----:B------:R-:W-:-:S04]  /*7a60*/  LOP3.LUT R5, RZ, R5, RZ, 0x33, !PT ;  /* 0x00000005ff057212 */ /* 0x000fc800078e33ff */
[----:B------:R-:W2:Y:S07]  /*7a70*/  REDUX UR6, R5 ;  /* 0x00000000050673c4 */ /* 0x000eae0000000000 */
[----:B------:R-:W-:-:S03]  /*7a80*/  ULOP3.LUT UR5, URZ, UR4, URZ, 0x33, !UPT ;  /* 0x00000004ff057292 */ /* 0x000fc6000f8e33ff */
[----:B------:R-:W-:Y:S02]  /*7a90*/  VOTEU.ANY UR4, UPT, PT ;  /* 0x0000000000047886 */ /* 0x000fe400038e0100 */
[----:B------:R-:W-:Y:S01]  /*7aa0*/  UFLO.U32 UR4, UR4 ;  /* 0x00000004000472bd */ /* 0x000fe200080e0000 */
[----:B------:R-:W-:-:S04]  /*7ab0*/  IMAD.U32 R0, RZ, RZ, UR5 ;  /* 0x00000005ff007e24 */ /* 0x000fc8000f8e00ff */
[----:B------:R-:W3:Y:S02]  /*7ac0*/  REDUX UR7, R0 ;  /* 0x00000000000773c4 */ /* 0x000ee40000000000 */
[----:B------:R4:W-:Y:S01]  /*7ad0*/  UTCATOMSWS.AND URZ, UR5 ;  /* 0x0000000500ff79e3 */ /* 0x0009e20008000000 */
[----:B-1----:R-:W-:Y:S01]  /*7ae0*/  ISETP.EQ.U32.AND P0, PT, R2, UR4, PT ;  /* 0x0000000402007c0c */ /* 0x002fe2000bf02070 */
[----:B--2---:R-:W-:Y:S02]  /*7af0*/  IMAD.U32 R2, RZ, RZ, UR6 ;  /* 0x00000006ff027e24 */ /* 0x004fe4000f8e00ff */
[----:B---3--:R-:W-:-:S10]  /*7b00*/  IMAD.U32 R3, RZ, RZ, UR7 ;  /* 0x00000007ff037e24 */ /* 0x008fd4000f8e00ff */
[----:B------:R4:W-:Y:S04]  /*7b10*/  @P0 ATOMS.AND RZ, [UR8+0x14], R3 ;  /* 0x00001403ffff098c */ /* 0x0009e8000a800008 */
[----:B------:R4:W-:Y:S01]  /*7b20*/  @P0 ATOMS.AND RZ, [UR8+0x18], R2 ;  /* 0x00001802ffff098c */ /* 0x0009e2000a800008 */
[----:B------:R-:W-:Y:S05]  /*7b30*/  BRA `(.L_x_81) ;  /* 0x0000000000147947 */ /* 0x000fea0003800000 */
.L_x_80:
[----:B------:R-:W-:Y:S02]  /*7b40*/  MOV R2, 0x7b60 ;  /* 0x00007b6000027802 */ /* 0x000fe40000000f00 */
[----:B-----5:R-:W-:Y:S05]  /*7b50*/  CALL.REL.NOINC `($__internal_0_$__cuda_sm10x_tcgen05_guardrail_trap_col_being_dealloced_not_returned_by_alloc) ;  /* 0x0000004800707944 */ /* 0x020fea0003c00000 */
[----:B------:R-:W-:Y:S05]  /*7b60*/  BRA `(.L_x_81) ;  /* 0x0000000000087947 */ /* 0x000fea0003800000 */
.L_x_79:
[----:B------:R-:W-:Y:S02]  /*7b70*/  MOV R2, 0x7b90 ;  /* 0x00007b9000027802 */ /* 0x000fe40000000f00 */
[----:B-----5:R-:W-:Y:S05]  /*7b80*/  CALL.REL.NOINC `($__internal_2_$__cuda_sm10x_tcgen05_guardrail_trap_unallocated_columns_being_dealloced) ;  /* 0x00000048007c7944 */ /* 0x020fea0003c00000 */
.L_x_81:
[----:B------:R-:W-:Y:S01]  /*7b90*/  NOP ;  /* 0x0000000000007918 */ /* 0x000fe20000000000 */
[----:B----4-:R-:W-:Y:S05]  /*7ba0*/  EXIT ;  /* 0x000000000000794d */ /* 0x010fea0003800000 */
.L_x_53:
[----:B------:R-:W-:-:S09]  /*7bb0*/  UISETP.NE.OR UP0, UPT, UR18, 0x3, !UP3 ;  /* 0x000000031200788c */ /* 0x000fd2000df05670 */
[----:B------:R-:W-:Y:S05]  /*7bc0*/  BRA.U UP0, `(.L_x_82) ;  /* 0x0000001100c07547 */ /* 0x000fea000b800000 */
[----:B------:R-:W2:Y:S01]  /*7bd0*/  LDCU.64 UR4, c[0x0][0x988] ;  /* 0x00013100ff0477ac */ /* 0x000ea20008000a00 */
[----:B------:R-:W3:Y:S01]  /*7be0*/  S2UR UR6, SR_CgaCtaId ;  /* 0x00000000000679c3 */ /* 0x000ee20000008800 */
[----:B------:R-:W-:Y:S01]  /*7bf0*/  HFMA2 R10, -RZ, RZ, 0, 5.9604644775390625e-08 ;  /* 0x00000001ff0a7431 */ /* 0x000fe200000001ff */
[----:B------:R-:W-:Y:S01]  /*7c00*/  MOV R8, RZ ;  /* 0x000000ff00087202 */ /* 0x000fe20000000f00 */
[----:B------:R-:W4:Y:S01]  /*7c10*/  LDCU UR41, c[0x0][0x370] ;  /* 0x00006e00ff2977ac */ /* 0x000f220008000800 */
[----:B------:R-:W-:Y:S01]  /*7c20*/  HFMA2 R3, -RZ, RZ, 0, 0.0078125 ;  /* 0x00002000ff037431 */ /* 0x000fe200000001ff */
[----:B------:R-:W1:Y:S03]  /*7c30*/  LDCU.128 UR32, c[0x0][0xc10] ;  /* 0x00018200ff2077ac */ /* 0x000e660008000c00 */
[----:B------:R-:W4:Y:S01]  /*7c40*/  LDC.64 R12, c[0x0][0x348] ;  /* 0x0000d200ff0c7b82 */ /* 0x000f220000000a00 */
[----:B------:R-:W1:Y:S01]  /*7c50*/  LDCU UR40, c[0x0][0x374] ;  /* 0x00006e80ff2877ac */ /* 0x000e620008000800 */
[----:B------:R-:W4:Y:S01]  /*7c60*/  LDCU.64 UR30, c[0x0][0x990] ;  /* 0x00013200ff1e77ac */ /* 0x000f220008000a00 */
[----:B------:R-:W4:Y:S01]  /*7c70*/  LDCU UR26, c[0x0][0xc0c] ;  /* 0x00018180ff1a77ac */ /* 0x000f220008000800 */
[----:B--2---:R-:W-:Y:S01]  /*7c80*/  UISETP.NE.U32.AND UP0, UPT, UR4, URZ, UPT ;  /* 0x000000ff0400728c */ /* 0x004fe2000bf05070 */
[----:B------:R-:W2:Y:S01]  /*7c90*/  LDCU.128 UR36, c[0x0][0xa80] ;  /* 0x00015000ff2477ac */ /* 0x000ea20008000c00 */
[----:B------:R-:W2:Y:S01]  /*7ca0*/  LDCU UR52, c[0x0][0xc20] ;  /* 0x00018400ff3477ac */ /* 0x000ea20008000800 */
[----:B------:R-:W2:Y:S01]  /*7cb0*/  LDCU UR4, c[0x0][0xc30] ;  /* 0x00018600ff0477ac */ /* 0x000ea20008000800 */
[----:B------:R-:W2:Y:S01]  /*7cc0*/  LDCU.128 UR48, c[0x0][0xa90] ;  /* 0x00015200ff3077ac */ /* 0x000ea20008000c00 */
[----:B------:R-:W-:Y:S01]  /*7cd0*/  UMOV UR27, 0x400 ;  /* 0x00000400001b7882 */ /* 0x000fe20000000000 */
[----:B-1----:R-:W-:-:S02]  /*7ce0*/  UIMAD.WIDE.U32 UR8, UR40, UR35, URZ ;  /* 0x00000023280872a5 */ /* 0x002fc4000f8e00ff */
[----:B---3--:R-:W-:Y:S02]  /*7cf0*/  ULEA UR27, UR6, UR27, 0x18 ;  /* 0x0000001b061b7291 */ /* 0x008fe4000f8ec0ff */
[----:B----4-:R-:W-:Y:S02]  /*7d00*/  UIMAD.WIDE.U32 UR6, UR41, UR32, URZ ;  /* 0x00000020290672a5 */ /* 0x010fe4000f8e00ff */
[----:B------:R-:W-:Y:S02]  /*7d10*/  UISETP.NE.AND.EX UP5, UPT, UR5, URZ, UPT, UP0 ;  /* 0x000000ff0500728c */ /* 0x000fe4000bfa5300 */
[----:B------:R-:W-:Y:S02]  /*7d20*/  UISETP.NE.U32.AND UP6, UPT, UR30, URZ, UPT ;  /* 0x000000ff1e00728c */ /* 0x000fe4000bfc5070 */
[----:B------:R-:W-:Y:S02]  /*7d30*/  UIADD3 UR42, UPT, UPT, UR27, 0xc8, URZ ;  /* 0x000000c81b2a7890 */ /* 0x000fe4000fffe0ff */
[----:B------:R-:W-:-:S02]  /*7d40*/  UISETP.NE.AND UP0, UPT, UR47, 0x1, UPT ;  /* 0x000000012f00788c */ /* 0x000fc4000bf05270 */
[----:B------:R-:W-:Y:S02]  /*7d50*/  UISETP.GE.AND UP2, UPT, UR47, 0x1, UPT ;  /* 0x000000012f00788c */ /* 0x000fe4000bf46270 */
[----:B------:R-:W-:Y:S01]  /*7d60*/  UISETP.NE.AND UP0, UPT, UR26, 0x1, UPT ;  /* 0x000000011a00788c */ /* 0x000fe2000bf05270 */
[----:B------:R-:W-:Y:S01]  /*7d70*/  UMOV UR6, UR7 ;  /* 0x0000000700067c82 */ /* 0x000fe20008000000 */
[----:B------:R-:W-:Y:S01]  /*7d80*/  UMOV UR45, UR9 ;  /* 0x00000009002d7c82 */ /* 0x000fe20008000000 */
[----:B------:R-:W-:Y:S02]  /*7d90*/  UISETP.NE.AND UP2, UPT, UR34, 0x1, UPT ;  /* 0x000000012200788c */ /* 0x000fe4000bf45270 */
[----:B--2---:R-:W-:Y:S01]  /*7da0*/  UISETP.NE.AND UP0, UPT, UR36, 0x1, UPT ;  /* 0x000000012400788c */ /* 0x004fe2000bf05270 */
[----:B------:R-:W-:Y:S01]  /*7db0*/  UMOV UR29, URZ ;  /* 0x000000ff001d7c82 */ /* 0x000fe20008000000 */
[----:B------:R-:W1:Y:S01]  /*7dc0*/  LDCU UR53, c[0x0][0xaa0] ;  /* 0x00015400ff3577ac */ /* 0x000e620008000800 */
[----:B------:R-:W-:Y:S01]  /*7dd0*/  UPLOP3.LUT UP4, UPT, UPT, UPT, UPT, 0x40, 0x4 ;  /* 0x000000000004789c */ /* 0x000fe20003f8e870 */
[----:B------:R-:W2:Y:S01]  /*7de0*/  LDCU.64 UR24, c[0x0][0xc28] ;  /* 0x00018500ff1877ac */ /* 0x000ea20008000a00 */
[----:B------:R-:W-:-:S02]  /*7df0*/  UISETP.NE.AND.EX UP6, UPT, UR31, URZ, UPT, UP6 ;  /* 0x000000ff1f00728c */ /* 0x000fc4000bfc5360 */
[----:B------:R-:W-:Y:S02]  /*7e00*/  UPRMT UR42, URZ, 0x654, UR42 ;  /* 0x00000654ff2a7896 */ /* 0x000fe4000800002a */
[----:B------:R-:W-:Y:S02]  /*7e10*/  USHF.R.U32.HI UR46, URZ, UR33, UR6 ;  /* 0x00000021ff2e7299 */ /* 0x000fe40008011606 */
[----:B------:R-:W-:Y:S02]  /*7e20*/  USHF.R.U32.HI UR45, URZ, UR52, UR45 ;  /* 0x00000034ff2d7299 */ /* 0x000fe4000801162d */
[----:B------:R-:W-:Y:S02]  /*7e30*/  UISETP.NE.AND UP3, UPT, UR4, 0x1, UPT ;  /* 0x000000010400788c */ /* 0x000fe4000bf65270 */
[----:B------:R-:W-:Y:S02]  /*7e40*/  UISETP.NE.AND UP2, UPT, UR39, 0x1, UPT ;  /* 0x000000012700788c */ /* 0x000fe4000bf45270 */
[----:B------:R-:W-:-:S11]  /*7e50*/  UISETP.NE.AND UP0, UPT, UR50, 0x1, UPT ;  /* 0x000000013200788c */ /* 0x000fd6000bf05270 */
.L_x_91:
[----:B------:R-:W-:Y:S04]  /*7e60*/  SHF.L.U32 R5, R8, 0x1f, RZ ;  /* 0x0000001f08057819 */ /* 0x000fe800000006ff */
[----:B------:R-:W3:Y:S02]  /*7e70*/  SYNCS.PHASECHK.TRANS64.TRYWAIT P0, [UR27+0xc0], R5 ;  /* 0x0000c005ff0075a7 */ /* 0x000ee4000800111b */
[----:B---34-:R-:W-:Y:S05]  /*7e80*/  @!P0 BRA `(.L_x_83) ;  /* 0x0000004000c08947 */ /* 0x018fea0003800000 */
.L_x_164:
[----:B---3--:R-:W3:Y:S01]  /*7e90*/  LDS.128 R4, [UR27+0x100] ;  /* 0x0001001bff047984 */ /* 0x008ee20008000c00 */
[----:B------:R-:W-:Y:S01]  /*7ea0*/  UISETP.GE.AND UP0, UPT, UR47, 0x1, UPT ;  /* 0x000000012f00788c */ /* 0x000fe2000bf06270 */
[----:B------:R-:W-:Y:S01]  /*7eb0*/  @!PT LDS RZ, [RZ] ;  /* 0x00000000fffff984 */ /* 0x000fe20000000800 */
[----:B------:R-:W-:Y:S01]  /*7ec0*/  @!PT LDS RZ, [RZ] ;  /* 0x00000000fffff984 */ /* 0x000fe20000000800 */
[----:B------:R-:W-:Y:S01]  /*7ed0*/  @!PT LDS RZ, [RZ] ;  /* 0x00000000fffff984 */ /* 0x000fe20000000800 */
[----:B------:R-:W-:Y:S01]  /*7ee0*/  @!PT LDS RZ, [RZ] ;  /* 0x00000000fffff984 */ /* 0x000fe20000000800 */
[----:B------:R4:W-:Y:S06]  /*7ef0*/  MEMBAR.ALL.CTA ;  /* 0x0000000000007992 */ /* 0x0009ec0000008000 */
[----:B----4-:R-:W4:Y:S02]  /*7f00*/  FENCE.VIEW.ASYNC.S ;  /* 0x00000000000073c6 */ /* 0x010f240000000000 */
[----:B----4-:R-:W-:Y:S01]  /*7f10*/  SYNCS.ARRIVE.TRANS64.RED.A1T0 RZ, [UR42], RZ ;  /* 0x000000ffffff79a7 */ /* 0x010fe2000810042a */
[----:B---3--:R-:W-:Y:S11]  /*7f20*/  LOP3.LUT P0, RZ, R6, 0x1, RZ, 0xc0, !PT ;  /* 0x0000000106ff7812 */ /* 0x008ff6000780c0ff */
[----:B------:R-:W-:Y:S02]  /*7f30*/  @!UPT UIADD3 URZ, UPT, UPT, URZ, URZ, URZ ;  /* 0x000000fffffff290 */ /* 0x000fe4000fffe0ff */
[----:B------:R-:W-:Y:S01]  /*7f40*/  VOTEU.ANY UP2, P0 ;  /* 0x0000000000ff7886 */ /* 0x000fe20000040100 */
[----:B------:R-:W-:Y:S11]  /*7f50*/  PLOP3.LUT P0, PT, PT, PT, UP2, 0x80, 0x8 ;  /* 0x000000000008781c */ /* 0x000ff60003f0f028 */
[----:B------:R-:W-:Y:S02]  /*7f60*/  @!UPT UIADD3 URZ, UPT, UPT, URZ, URZ, URZ ;  /* 0x000000fffffff290 */ /* 0x000fe4000fffe0ff */
[----:B------:R-:W-:Y:S02]  /*7f70*/  @P0 MOV R2, R4 ;  /* 0x0000000400020202 */ /* 0x000fe40000000f00 */
[----:B------:R-:W-:Y:S02]  /*7f80*/  @P0 LOP3.LUT R0, R5, 0xffff, RZ, 0xc0, !PT ;  /* 0x0000ffff05000812 */ /* 0x000fe400078ec0ff */
[----:B------:R-:W-:Y:S02]  /*7f90*/  @P0 R2UR UR5, R2 ;  /* 0x00000000020502ca */ /* 0x000fe400000e0000 */
[----:B------:R-:W-:Y:S11]  /*7fa0*/  @P0 R2UR UR4, R0 ;  /* 0x00000000000402ca */ /* 0x000ff600000e0000 */
[----:B------:R-:W-:Y:S02]  /*7fb0*/  @UP2 UMOV UR23, UR5 ;  /* 0x0000000500172c82 */ /* 0x000fe40008000000 */
[----:B------:R-:W-:Y:S01]  /*7fc0*/  @UP2 UMOV UR15, UR4 ;  /* 0x00000004000f2c82 */ /* 0x000fe20008000000 */
[----:B------:R-:W-:Y:S05]  /*7fd0*/  BRA.U !UP0, `(.L_x_84) ;  /* 0x0000000108c07547 */ /* 0x000fea000b800000 */
[----:B------:R-:W-:Y:S02]  /*7fe0*/  UP2UR UR14, UPR, URZ, 0x4 ;  /* 0x00000004ff0e7883 */ /* 0x000fe40008000000 */
[----:B------:R-:W-:Y:S02]  /*7ff0*/  UISETP.NE.AND UP2, UPT, UR34, 0x1, UPT ;  /* 0x000000012200788c */ /* 0x000fe4000bf45270 */
[----:B------:R-:W-:Y:S02]  /*8000*/  UIMAD.WIDE.U32 UR6, UR15, UR35, URZ ;  /* 0x000000230f0672a5 */ /* 0x000fe4000f8e00ff */
[----:B------:R-:W-:Y:S02]  /*8010*/  UIMAD.WIDE.U32 UR10, UR23, UR32, URZ ;  /* 0x00000020170a72a5 */ /* 0x000fe4000f8e00ff */
[----:B------:R-:W-:Y:S02]  /*8020*/  USEL UR4, UR40, UR45, !UP2 ;  /* 0x0000002d28047287 */ /* 0x000fe4000d000000 */
[----:B------:R-:W-:Y:S02]  /*8030*/  UISETP.NE.AND UP0, UPT, UR26, 0x1, UPT ;  /* 0x000000011a00788c */ /* 0x000fe4000bf05270 */
[----:B------:R-:W-:Y:S02]  /*8040*/  UP2UR UR18, UPR, URZ, 0x2 ;  /* 0x00000002ff127883 */ /* 0x000fe40008000000 */
[----:B------:R-:W-:Y:S02]  /*8050*/  UISETP.NE.AND UP1, UPT, UR47, 0x1, UPT ;  /* 0x000000012f00788c */ /* 0x000fe4000bf25270 */
[----:B--2---:R-:W-:Y:S02]  /*8060*/  UIMAD.WIDE.U32 UR12, UR4, UR24, URZ ;  /* 0x00000018040c72a5 */ /* 0x004fe4000f8e00ff */
[----:B------:R-:W-:Y:S01]  /*8070*/  USEL UR9, UR41, UR46, !UP0 ;  /* 0x0000002e29097287 */ /* 0x000fe2000c000000 */
[----:B------:R-:W-:Y:S01]  /*8080*/  UMOV UR6, UR7 ;  /* 0x0000000700067c82 */ /* 0x000fe20008000000 */
[----:B------:R-:W-:Y:S01]  /*8090*/  UMOV UR5, UR11 ;  /* 0x0000000b00057c82 */ /* 0x000fe20008000000 */
[----:B------:R-:W-:Y:S02]  /*80a0*/  USHF.R.U32.HI UR7, URZ, UR52, UR6 ;  /* 0x00000034ff077299 */ /* 0x000fe40008011606 */
[----:B------:R-:W-:Y:S02]  /*80b0*/  USHF.R.U32.HI UR6, URZ, UR33, UR5 ;  /* 0x00000021ff067299 */ /* 0x000fe40008011605 */
[----:B------:R-:W-:Y:S02]  /*80c0*/  UIMAD.WIDE.U32 UR16, UR9, UR24, URZ ;  /* 0x00000018091072a5 */ /* 0x000fe4000f8e00ff */
[----:B------:R-:W-:Y:S02]  /*80d0*/  USEL UR8, UR15, UR7, !UP2 ;  /* 0x000000070f087287 */ /* 0x000fe4000d000000 */
[----:B------:R-:W-:Y:S02]  /*80e0*/  UISETP.NE.AND UP2, UPT, UR14, URZ, UPT ;  /* 0x000000ff0e00728c */ /* 0x000fe4000bf45270 */
[----:B------:R-:W-:Y:S01]  /*80f0*/  UIMAD.WIDE.U32 UR10, UR8, UR24, URZ ;  /* 0x00000018080a72a5 */ /* 0x000fe2000f8e00ff */
[----:B------:R-:W-:Y:S02]  /*8100*/  UMOV UR5, UR13 ;  /* 0x0000000d00057c82 */ /* 0x000fe40008000000 */
[----:B------:R-:W-:Y:S03]  /*8110*/  @UP1 USHF.R.U32.HI UR4, URZ, UR25, UR5 ;  /* 0x00000019ff041299 */ /* 0x000fe60008011605 */
[----:B------:R-:W-:Y:S01]  /*8120*/  UMOV UR5, UR17 ;  /* 0x0000001100057c82 */ /* 0x000fe20008000000 */
[----:B------:R-:W-:Y:S02]  /*8130*/  UIMAD UR4, UR47, UR4, URZ ;  /* 0x000000042f0472a4 */ /* 0x000fe4000f8e02ff */
[----:B------:R-:W-:Y:S02]  /*8140*/  @UP1 USHF.R.U32.HI UR9, URZ, UR25, UR5 ;  /* 0x00000019ff091299 */ /* 0x000fe40008011605 */
[----:B------:R-:W-:Y:S02]  /*8150*/  USEL UR5, UR23, UR6, !UP0 ;  /* 0x0000000617057287 */ /* 0x000fe4000c000000 */
[----:B------:R-:W-:Y:S02]  /*8160*/  UIMAD UR6, UR47, UR9, URZ ;  /* 0x000000092f0672a4 */ /* 0x000fe4000f8e02ff */
[----:B------:R-:W-:Y:S03]  /*8170*/  UISETP.GE.AND UP0, UPT, UR8, UR4, UPT ;  /* 0x000000040800728c */ /* 0x000fe6000bf06270 */
[----:B------:R-:W-:Y:S01]  /*8180*/  UMOV UR4, UR11 ;  /* 0x0000000b00047c82 */ /* 0x000fe20008000000 */
[----:B------:R-:W-:Y:S02]  /*8190*/  UISETP.GE.OR UP0, UPT, UR5, UR6, UP0 ;  /* 0x000000060500728c */ /* 0x000fe40008706670 */
[----:B------:R-:W-:Y:S02]  /*81a0*/  USHF.R.U32.HI UR4, URZ, UR25, UR4 ;  /* 0x00000019ff047299 */ /* 0x000fe40008011604 */
[----:B------:R-:W-:Y:S02]  /*81b0*/  UIMAD.WIDE.U32 UR6, UR5, UR24, URZ ;  /* 0x00000018050672a5 */ /* 0x000fe4000f8e00ff */
[----:B------:R-:W-:Y:S04]  /*81c0*/  USEL UR10, UR8, UR4, !UP1 ;  /* 0x00000004080a7287 */ /* 0x000fe8000c800000 */
[----:B------:R-:W-:Y:S01]  /*81d0*/  UIADD3 UR11, UPT, UPT, -UR10, URZ, URZ ;  /* 0x000000ff0a0b7290 */ /* 0x000fe2000fffe1ff */
[----:B------:R-:W-:Y:S01]  /*81e0*/  @!UP0 UMOV UR4, UR7 ;  /* 0x0000000700048c82 */ /* 0x000fe20008000000 */
[----:B------:R-:W-:Y:S02]  /*81f0*/  UIADD3 UR7, UPT, UPT, -UR8, URZ, URZ ;  /* 0x000000ff08077290 */ /* 0x000fe4000fffe1ff */
[----:B------:R-:W-:Y:S02]  /*8200*/  @!UP0 USHF.R.U32.HI UR4, URZ, UR25, UR4 ;  /* 0x00000019ff048299 */ /* 0x000fe40008011604 */
[----:B------:R-:W-:Y:S02]  /*8210*/  UIMAD UR6, UR47, UR11, UR8 ;  /* 0x0000000b2f0672a4 */ /* 0x000fe4000f8e0208 */
[----:B------:R-:W-:Y:S02]  /*8220*/  @!UP0 USEL UR4, UR5, UR4, !UP1 ;  /* 0x0000000405048287 */ /* 0x000fe4000c800000 */
[----:B------:R-:W-:Y:S02]  /*8230*/  UISETP.NE.AND UP1, UPT, UR18, URZ, UPT ;  /* 0x000000ff1200728c */ /* 0x000fe4000bf25270 */
[----:B------:R-:W-:Y:S02]  /*8240*/  @!UP0 UIMAD UR6, UR9, UR6, UR4 ;  /* 0x00000006090682a4 */ /* 0x000fe4000f8e0204 */
[----:B------:R-:W-:Y:S02]  /*8250*/  @!UP0 UIADD3 UR9, UPT, UPT, UR10, -UR4, URZ ;  /* 0x800000040a098290 */ /* 0x000fe4000fffe0ff */
[----:B------:R-:W-:Y:S02]  /*8260*/  UIADD3 UR4, UPT, UPT, -UR5, URZ, URZ ;  /* 0x000000ff05047290 */ /* 0x000fe4000fffe1ff */
[----:B------:R-:W-:Y:S03]  /*8270*/  @!UP0 UIMAD UR8, UR9, UR47, UR5 ;  /* 0x0000002f090882a4 */ /* 0x000fe6000f8e0205 */
[----:B------:R-:W-:Y:S01]  /*8280*/  @!UP0 UMOV UR5, UR6 ;  /* 0x0000000600058c82 */ /* 0x000fe20008000000 */
[----:B------:R-:W-:Y:S02]  /*8290*/  UIMAD UR6, UR26, UR4, UR23 ;  /* 0x000000041a0672a4 */ /* 0x000fe4000f8e0217 */
[----:B------:R-:W-:Y:S02]  /*82a0*/  UIMAD UR4, UR34, UR7, UR15 ;  /* 0x00000007220472a4 */ /* 0x000fe4000f8e020f */
[----:B------:R-:W-:Y:S02]  /*82b0*/  UIMAD UR23, UR5, UR26, UR6 ;  /* 0x0000001a051772a4 */ /* 0x000fe4000f8e0206 */
[----:B------:R-:W-:Y:S11]  /*82c0*/  UIMAD UR15, UR8, UR34, UR4 ;  /* 0x00000022080f72a4 */ /* 0x000ff6000f8e0204 */
[----:B------:R-:W-:Y:S01]  /*82d0*/  @!UPT UIADD3 URZ, UPT, UPT, URZ, URZ, URZ ;  /* 0x000000fffffff290 */ /* 0x000fe2000fffe0ff */
.L_x_84:
[----:B------:R-:W3:Y:S01]  /*82e0*/  @!UP3 LDCU.128 UR8, c[0x0][0xc10] ;  /* 0x00018200ff08b7ac */ /* 0x000ee20008000c00 */
[----:B------:R-:W-:Y:S04]  /*82f0*/  ISETP.NE.U32.AND P1, PT, RZ, UR30, PT ;  /* 0x0000001eff007c0c */ /* 0x000fe8000bf25070 */
[----:B------:R-:W-:Y:S01]  /*8300*/  ISETP.NE.AND.EX P1, PT, RZ, UR31, PT, P1 ;  /* 0x0000001fff007c0c */ /* 0x000fe2000bf25310 */
[----:B------:R-:W4:Y:S01]  /*8310*/  @!UP3 LDCU UR5, c[0x0][0xc0c] ;  /* 0x00018180ff05b7ac */ /* 0x000f220008000800 */
[----:B------:R-:W-:Y:S02]  /*8320*/  USHF.L.U32 UR19, UR19, 0x6, URZ ;  /* 0x0000000613137899 */ /* 0x000fe400080006ff */
[----:B---3--:R-:W-:Y:S07]  /*8330*/  UIMAD.WIDE.U32 UR6, UR23, UR8, URZ ;  /* 0x00000008170672a5 */ /* 0x008fee000f8e00ff */
[----:B------:R-:W-:Y:S01]  /*8340*/  @!UP3 UMOV UR4, UR7 ;  /* 0x000000070004bc82 */ /* 0x000fe20008000000 */
[----:B----4-:R-:W-:Y:S02]  /*8350*/  @!UP3 UISETP.NE.AND UP0, UPT, UR5, 0x1, UPT ;  /* 0x000000010500b88c */ /* 0x010fe4000bf05270 */
[----:B------:R-:W-:Y:S02]  /*8360*/  @!UP3 USHF.R.U32.HI UR4, URZ, UR9, UR4 ;  /* 0x00000009ff04b299 */ /* 0x000fe40008011604 */
[----:B------:R-:W-:Y:S02]  /*8370*/  UIMAD.WIDE.U32 UR6, UR15, UR11, URZ ;  /* 0x0000000b0f0672a5 */ /* 0x000fe4000f8e00ff */
[----:B------:R-:W-:Y:S02]  /*8380*/  @!UP3 USEL UR8, UR23, UR4, !UP0 ;  /* 0x000000041708b287 */ /* 0x000fe4000c000000 */
[----:B------:R-:W-:Y:S03]  /*8390*/  @!UP3 UISETP.NE.AND UP0, UPT, UR10, 0x1, UPT ;  /* 0x000000010a00b88c */ /* 0x000fe6000bf05270 */
[----:B------:R-:W-:Y:S02]  /*83a0*/  @!UP3 UMOV UR6, UR7 ;  /* 0x000000070006bc82 */ /* 0x000fe40008000000 */
[----:B------:R-:W3:Y:S02]  /*83b0*/  @!UP3 LDCU UR4, c[0x0][0xc20] ;  /* 0x00018400ff04b7ac */ /* 0x000ee40008000800 */
[----:B---3--:R-:W-:Y:S04]  /*83c0*/  @!UP3 USHF.R.U32.HI UR6, URZ, UR4, UR6 ;  /* 0x00000004ff06b299 */ /* 0x008fe80008011606 */
[----:B------:R-:W-:Y:S04]  /*83d0*/  @!UP3 USEL UR6, UR15, UR6, !UP0 ;  /* 0x000000060f06b287 */ /* 0x000fe8000c000000 */
[----:B------:R-:W-:Y:S02]  /*83e0*/  @!UP3 UIADD3 UR4, UPT, UPT, -UR8, UR6, URZ ;  /* 0x000000060804b290 */ /* 0x000fe4000fffe1ff */
[----:B------:R-:W-:Y:S02]  /*83f0*/  @!UP3 UIADD3 UR6, UPT, UPT, UR8, -UR6, URZ ;  /* 0x800000060806b290 */ /* 0x000fe4000fffe0ff */
[----:B------:R-:W-:Y:S02]  /*8400*/  @!UP3 UIMAD UR23, UR4, UR5, UR23 ;  /* 0x000000050417b2a4 */ /* 0x000fe4000f8e0217 */
[----:B------:R-:W-:Y:S01]  /*8410*/  @!UP3 UIMAD UR15, UR6, UR10, UR15 ;  /* 0x0000000a060fb2a4 */ /* 0x000fe2000f8e020f */
[----:B------:R-:W-:Y:S11]  /*8420*/  BRA.U UP4, `(.L_x_85) ;  /* 0x0000000104107547 */ /* 0x000ff6000b800000 */
[----:B------:R-:W-:Y:S04]  /*8430*/  MOV R0, UR76 ;  /* 0x0000004c00007c02 */ /* 0x000fe80008000f00 */
[----:B------:R-:W-:Y:S04]  /*8440*/  SHF.L.U32 R9, R0, 0x1f, RZ ;  /* 0x0000001f00097819 */ /* 0x000fe800000006ff */
[----:B------:R-:W3:Y:S02]  /*8450*/  SYNCS.PHASECHK.TRANS64.TRYWAIT P2, [UR27+0xb8], R9 ;  /* 0x0000b809ff0075a7 */ /* 0x000ee4000804111b */
[----:B---3--:R-:W-:Y:S05]  /*8460*/  @!P2 BRA `(.L_x_86) ;  /* 0x0000003c0060a947 */ /* 0x008fea0003800000 */
.L_x_85:
[----:B------:R-:W-:Y:S05]  /*8470*/  BRA.U !UP6, `(.L_x_87) ;  /* 0x000000010e387547 */ /* 0x000fea000b800000 */
[----:B------:R-:W-:Y:S01]  /*8480*/  UPLOP3.LUT UP1, UPT, UPT, UPT, UP5, 0x80, 0x8 ;  /* 0x000000000008789c */ /* 0x000fe20003f2f050 */
[----:B---3--:R-:W-:Y:S01]  /*8490*/  HFMA2 R0, -RZ, RZ, 0, 5.9604644775390625e-08 ;  /* 0x00000001ff007431 */ /* 0x008fe200000001ff */
[----:B------:R-:W3:Y:S01]  /*84a0*/  LDCU.64 UR8, c[0x0][0x358] ;  /* 0x00006b00ff0877ac */ /* 0x000ee20008000a00 */
[----:B------:R-:W-:Y:S03]  /*84b0*/  IMAD.MOV.U32 R56, RZ, RZ, 0x1 ;  /* 0x00000001ff387424 */ /* 0x000fe600078e00ff */
[----:B------:R-:W-:Y:S05]  /*84c0*/  PLOP3.LUT P2, PT, PT, PT, UP1, 0x80, 0x8 ;  /* 0x000000000008781c */ /* 0x000fea0003f4f018 */
[----:B------:R-:W4:Y:S01]  /*84d0*/  @UP1 LDCU.64 UR4, c[0x0][0x988] ;  /* 0x00013100ff0417ac */ /* 0x000f220008000a00 */
[----:B------:R-:W-:Y:S07]  /*84e0*/  @UP1 UIMAD UR6, UR44, UR30, URZ ;  /* 0x0000001e2c0612a4 */ /* 0x000fee000f8e02ff */
[----:B------:R-:W-:Y:S01]  /*84f0*/  @!P2 PRMT R56, R0, 0x7610, R56 ;  /* 0x000076100038a816 */ /* 0x000fe20000000038 */
[----:B----4-:R-:W-:Y:S06]  /*8500*/  @UP1 UIMAD.WIDE UR4, UR6, 0x4, UR4 ;  /* 0x00000004060418a5 */ /* 0x010fec000f8e0204 */
[----:B------:R-:W-:Y:S01]  /*8510*/  IMAD.U32 R14, RZ, RZ, UR4 ;  /* 0x00000004ff0e7e24 */ /* 0x000fe2000f8e00ff */
[----:B------:R-:W-:Y:S04]  /*8520*/  MOV R15, UR5 ;  /* 0x00000005000f7c02 */ /* 0x000fe80008000f00 */
[----:B------:R-:W4:Y:S01]  /*8530*/  @!UP1 LDCU UR4, c[0x0][0x980] ;  /* 0x00013000ff0497ac */ /* 0x000f220008000800 */
[----:B---3-5:R3:W5:Y:S02]  /*8540*/  @P2 LDG.E R27, desc[UR8][R14.64] ;  /* 0x000000080e1b2981 */ /* 0x028764000c1e1900 */
[----:B---34-:R-:W-:Y:S07]  /*8550*/  @!P2 IMAD.U32 R27, RZ, RZ, UR4 ;  /* 0x00000004ff1bae24 */ /* 0x018fee000f8e00ff */
.L_x_87:
[----:B-----5:R-:W-:Y:S01]  /*8560*/  @!P1 FSETP.EQ.AND P3, PT, R27, RZ, PT ;  /* 0x000000ff1b00920b */ /* 0x020fe20003f62000 */
[----:B------:R-:W-:Y:S01]  /*8570*/  @!UPT UIADD3 URZ, UPT, UPT, URZ, URZ, URZ ;  /* 0x000000fffffff290 */ /* 0x000fe2000fffe0ff */
[----:B------:R-:W-:Y:S11]  /*8580*/  @!P1 BRA `(.L_x_88) ;  /* 0x0000000000149947 */ /* 0x000ff60003800000 */
[----:B------:R-:W-:Y:S02]  /*8590*/  LOP3.LUT P1, RZ, R56, 0xff, RZ, 0xc0, !PT ;  /* 0x000000ff38ff7812 */ /* 0x000fe4000782c0ff */
[----:B------:R-:W-:Y:S04]  /*85a0*/  PLOP3.LUT P3, PT, PT, PT, UP1, 0x80, 0x8 ;  /* 0x000000000008781c */ /* 0x000fe80003f6f018 */
[----:B------:R-:W-:Y:S07]  /*85b0*/  PLOP3.LUT P3, PT, P3, PT, PT, 0x8, 0x80 ;  /* 0x000000000080781c */ /* 0x000fee0001f6e170 */
[----:B------:R-:W-:Y:S11]  /*85c0*/  @P1 FSETP.EQ.AND P3, PT, R27, RZ, PT ;  /* 0x000000ff1b00120b */ /* 0x000ff60003f62000 */
[----:B------:R-:W-:Y:S02]  /*85d0*/  @!UPT UIADD3 URZ, UPT, UPT, URZ, URZ, URZ ;  /* 0x000000fffffff290 */ /* 0x000fe4000fffe0ff */
.L_x_88:
[----:B------:R-:W-:Y:S01]  /*85e0*/  ULEA UR17, UR29, UR27, 0x3 ;  /* 0x0000001b1d117291 */ /* 0x000fe2000f8e18ff */
[----:B---3--:R-:W-:Y:S01]  /*85f0*/  SHF.L.U32 R9, R10, 0x1f, RZ ;  /* 0x0000001f0a097819 */ /* 0x008fe200000006ff */
[----:B------:R-:W-:Y:S02]  /*8600*/  USHF.L.U32 UR11, UR43, 0x6, URZ ;  /* 0x000000062b0b7899 */ /* 0x000fe400080006ff */
[----:B------:R-:W-:Y:S02]  /*8610*/  UISETP.NE.AND UP0, UPT, UR36, 0x1, UPT ;  /* 0x000000012400788c */ /* 0x000fe4000bf05270 */
[----:B------:R-:W-:Y:S01]  /*8620*/  UIMAD.WIDE.U32 UR4, UR11, UR37, URZ ;  /* 0x000000250b0472a5 */ /* 0x000fe2000f8e00ff */
[----:B------:R-:W-:Y:S02]  /*8630*/  ELECT P2, URZ, PT ;  /* 0x0000000000ff782f */ /* 0x000fe40003840000 */
[----:B------:R-:W3:Y:S02]  /*8640*/  SYNCS.PHASECHK.TRANS64.TRYWAIT P1, [UR17+0x98], R9 ;  /* 0x00009809ff0075a7 */ /* 0x000ee40008021111 */
[----:B------:R-:W-:Y:S02]  /*8650*/  PLOP3.LUT P2, PT, P3, P2, PT, 0xf2, 0x2f ;  /* 0x00000000002f781c */ /* 0x000fe40001f45e72 */
[----:B------:R-:W-:Y:S02]  /*8660*/  UMOV UR4, UR5 ;  /* 0x0000000500047c82 */ /* 0x000fe40008000000 */
[----:B------:R-:W-:Y:S04]  /*8670*/  USHF.R.U32.HI UR4, URZ, UR38, UR4 ;  /* 0x00000026ff047299 */ /* 0x000fe80008011604 */
[----:B------:R-:W-:Y:S02]  /*8680*/  USEL UR12, UR11, UR4, !UP0 ;  /* 0x000000040b0c7287 */ /* 0x000fe4000c000000 */
[----:B------:R-:W-:Y:S02]  /*8690*/  UISETP.NE.AND UP0, UPT, UR39, 0x1, UPT ;  /* 0x000000012700788c */ /* 0x000fe4000bf05270 */
[----:B------:R-:W-:Y:S02]  /*86a0*/  UIMAD.WIDE.U32 UR4, UR12, UR48, URZ ;  /* 0x000000300c0472a5 */ /* 0x000fe4000f8e00ff */
[----:B------:R-:W-:Y:S01]  /*86b0*/  UIADD3 UR6, UPT, UPT, -UR12, URZ, URZ ;  /* 0x000000ff0c067290 */ /* 0x000fe2000fffe1ff */
[----:B------:R-:W-:Y:S03]  /*86c0*/  @!P2 IMAD.MOV.U32 R0, RZ, 0x20, RZ ;  /* 0x00000020ff00a824 */ /* 0x000fe600078e00ff */
[----:B------:R-:W-:Y:S01]  /*86d0*/  UIMAD UR11, UR36, UR6, UR11 ;  /* 0x00000006240b72a4 */ /* 0x000fe2000f8e020b */
[----:B------:R-:W-:Y:S01]  /*86e0*/  @!P2 IMAD.MOV.U32 R0, RZ, 0x400, R0 ;  /* 0x00000400ff00a824 */ /* 0x000fe200078e0000 */
[----:B------:R-:W-:Y:S02]  /*86f0*/  UMOV UR4, UR5 ;  /* 0x0000000500047c82 */ /* 0x000fe40008000000 */
[----:B------:R-:W-:Y:S04]  /*8700*/  USHF.R.U32.HI UR4, URZ, UR49, UR4 ;  /* 0x00000031ff047299 */ /* 0x000fe80008011604 */
[----:B------:R-:W-:Y:S02]  /*8710*/  USEL UR13, UR12, UR4, !UP0 ;  /* 0x000000040c0d7287 */ /* 0x000fe4000c000000 */
[----:B------:R-:W-:Y:S02]  /*8720*/  UISETP.NE.AND UP0, UPT, UR50, 0x1, UPT ;  /* 0x000000013200788c */ /* 0x000fe4000bf05270 */
[----:B------:R-:W-:Y:S07]  /*8730*/  UIMAD.WIDE.U32 UR4, UR13, UR51, URZ ;  /* 0x000000330d0472a5 */ /* 0x000fee000f8e00ff */
[----:B------:R-:W-:Y:S02]  /*8740*/  UMOV UR4, UR5 ;  /* 0x0000000500047c82 */ /* 0x000fe40008000000 */
[----:B-1----:R-:W-:Y:S04]  /*8750*/  USHF.R.U32.HI UR4, URZ, UR53, UR4 ;  /* 0x00000035ff047299 */ /* 0x002fe80008011604 */
[----:B------:R-:W-:Y:S02]  /*8760*/  USEL UR14, UR13, UR4, !UP0 ;  /* 0x000000040d0e7287 */ /* 0x000fe4000c000000 */
[----:B------:R-:W-:Y:S02]  /*8770*/  UIADD3 UR4, UPT, UPT, -UR13, URZ, URZ ;  /* 0x000000ff0d047290 */ /* 0x000fe4000fffe1ff */
[----:B------:R-:W-:Y:S02]  /*8780*/  UIADD3 UR5, UPT, UPT, -UR14, URZ, URZ ;  /* 0x000000ff0e057290 */ /* 0x000fe4000fffe1ff */
[----:B------:R-:W-:Y:S02]  /*8790*/  UIMAD UR12, UR39, UR4, UR12 ;  /* 0x00000004270c72a4 */ /* 0x000fe4000f8e020c */
[----:B------:R-:W-:Y:S01]  /*87a0*/  UIMAD UR13, UR50, UR5, UR13 ;  /* 0x00000005320d72a4 */ /* 0x000fe2000f8e020d */
[----:B---3--:R-:W-:Y:S11]  /*87b0*/  @!P1 BRA `(.L_x_89) ;  /* 0x0000003800a49947 */ /* 0x008ff60003800000 */
.L_x_167:
[----:B------:R-:W3:Y:S01]  /*87c0*/  S2UR UR22, SR_CgaCtaId ;  /* 0x00000000001679c3 */ /* 0x000ee20000008800 */
[----:B------:R-:W-:Y:S01]  /*87d0*/  @!P2 R2UR UR5, R0 ;  /* 0x000000000005a2ca */ /* 0x000fe200000e0000 */
[----:B------:R-:W-:Y:S01]  /*87e0*/  VOTEU.ALL UP0, P2 ;  /* 0x0000000000ff7886 */ /* 0x000fe20001000000 */
[----:B-1----:R-:W-:Y:S02]  /*87f0*/  @!P2 IADD3 R2, P1, PT, R12, 0x680, RZ ;  /* 0x000006800c02a810 */ /* 0x002fe40007f3e0ff */
[----:B------:R-:W-:Y:S02]  /*8800*/  @P0 SHF.R.U32.HI R4, RZ, 0x10, R5 ;  /* 0x00000010ff040819 */ /* 0x000fe40000011605 */
[----:B------:R-:W-:Y:S01]  /*8810*/  @!P2 R2UR UR6, R2 ;  /* 0x000000000206a2ca */ /* 0x000fe200000e0000 */
[----:B------:R-:W-:Y:S01]  /*8820*/  @!P2 IMAD.X R0, RZ, RZ, R13, P1 ;  /* 0x000000ffff00a224 */ /* 0x000fe200008e060d */
[----:B------:R-:W-:Y:S01]  /*8830*/  @!UP0 ULEA UR4, UR29, UR27, 0xd ;  /* 0x0000001b1d048291 */ /* 0x000fe2000f8e68ff */
[----:B------:R-:W-:Y:S01]  /*8840*/  @P0 R2UR UR44, R4 ;  /* 0x00000000042c02ca */ /* 0x000fe200000e0000 */
[----:B------:R-:W-:Y:S02]  /*8850*/  @!UP0 UIADD3 UR21, UPT, UPT, UR19, 0x20, URZ ;  /* 0x0000002013158890 */ /* 0x000fe4000fffe0ff */
[----:B------:R-:W-:Y:S02]  /*8860*/  @!UP0 UIADD3 UR8, UPT, UPT, UR4, 0x200, URZ ;  /* 0x0000020004088890 */ /* 0x000fe4000fffe0ff */
[----:B------:R-:W-:Y:S01]  /*8870*/  @!UP0 UPRMT UR16, UR5, 0x5410, URZ ;  /* 0x0000541005108896 */ /* 0x000fe200080000ff */
[----:B------:R-:W-:Y:S01]  /*8880*/  @!P2 R2UR UR5, R0 ;  /* 0x000000000005a2ca */ /* 0x000fe200000e0000 */
[----:B------:R-:W-:Y:S01]  /*8890*/  @!UP0 UIADD3 UR18, UPT, UPT, UR4, 0x1200, URZ ;  /* 0x0000120004128890 */ /* 0x000fe2000fffe0ff */
[----:B------:R-:W-:Y:S01]  /*88a0*/  @!P2 IMAD.MOV.U32 R0, RZ, RZ, 0x2000 ;  /* 0x00002000ff00a424 */ /* 0x000fe200078e00ff */
[----:B------:R-:W-:Y:S01]  /*88b0*/  UIADD3 UR4, UPT, UPT, UR29, 0x1, URZ ;  /* 0x000000011d047890 */ /* 0x000fe2000fffe0ff */
[----:B------:R-:W-:Y:S03]  /*88c0*/  IMAD.U32 R14, RZ, RZ, UR6 ;  /* 0x00000006ff0e7e24 */ /* 0x000fe6000f8e00ff */
[----:B------:R-:W-:Y:S02]  /*88d0*/  UISETP.NE.AND UP0, UPT, UR4, 0x3, UPT ;  /* 0x000000030400788c */ /* 0x000fe4000bf05270 */
[----:B------:R-:W-:Y:S02]  /*88e0*/  @!P2 R2UR UR6, R14 ;  /* 0x000000000e06a2ca */ /* 0x000fe400000e0000 */
[----:B------:R-:W-:Y:S02]  /*88f0*/  USEL UR4, UR4, URZ, UP0 ;  /* 0x000000ff04047287 */ /* 0x000fe40008000000 */
[----:B------:R-:W-:Y:S01]  /*8900*/  IMAD.U32 R15, RZ, RZ, UR5 ;  /* 0x00000005ff0f7e24 */ /* 0x000fe2000f8e00ff */
[----:B------:R-:W-:Y:S02]  /*8910*/  USEL UR20, URZ, 0x1, UP0 ;  /* 0x00000001ff147887 */ /* 0x000fe40008000000 */
[----:B------:R-:W-:Y:S02]  /*8920*/  UIADD3 UR5, UPT, UPT, UR17, 0x80, URZ ;  /* 0x0000008011057890 */ /* 0x000fe4000fffe0ff */
[----:B------:R-:W-:Y:S01]  /*8930*/  @!P2 R2UR UR7, R15 ;  /* 0x000000000f07a2ca */ /* 0x000fe200000e0000 */
[----:B------:R-:W-:Y:S01]  /*8940*/  VOTEU.ALL UP0, P2 ;  /* 0x0000000000ff7886 */ /* 0x000fe20001000000 */
[----:B------:R-:W-:Y:S04]  /*8950*/  LOP3.LUT R10, R10, UR20, RZ, 0x3c, !PT ;  /* 0x000000140a0a7c12 */ /* 0x000fe8000f8e3cff */
[----:B------:R-:W-:Y:S01]  /*8960*/  @!UP0 UMOV UR9, UR5 ;  /* 0x0000000500098c82 */ /* 0x000fe20008000000 */
[----:B------:R-:W-:Y:S01]  /*8970*/  @!UP0 UMOV UR10, UR19 ;  /* 0x00000013000a8c82 */ /* 0x000fe20008000000 */
[----:B------:R-:W-:Y:S05]  /*8980*/  SHF.L.U32 R9, R10, 0x1f, RZ ;  /* 0x0000001f0a097819 */ /* 0x000fea00000006ff */
[----:B------:R1:W-:Y:S01]  /*8990*/  @!UP0 UTMALDG.5D.IM2COL [UR8], [UR6], UR16 ;  /* 0x00000008060083b4 */ /* 0x0003e20008060010 */
[----:B------:R-:W-:Y:S05]  /*89a0*/  VOTEU.ALL UP0, P2 ;  /* 0x0000000000ff7886 */ /* 0x000fea0001000000 */
[----:B-1----:R-:W-:Y:S01]  /*89b0*/  @!UP0 UMOV UR8, UR18 ;  /* 0x0000001200088c82 */ /* 0x002fe20008000000 */
[----:B------:R-:W-:Y:S01]  /*89c0*/  @!UP0 UMOV UR9, UR5 ;  /* 0x0000000500098c82 */ /* 0x000fe20008000000 */
[----:B------:R-:W-:Y:S01]  /*89d0*/  @!UP0 UMOV UR10, UR21 ;  /* 0x00000015000a8c82 */ /* 0x000fe20008000000 */
[----:B---3--:R-:W-:Y:S01]  /*89e0*/  UPRMT UR5, UR22, 0x654, UR5 ;  /* 0x0000065416057896 */ /* 0x008fe20008000005 */
[----:B------:R1:W-:Y:S01]  /*89f0*/  @!UP0 UTMALDG.5D.IM2COL [UR8], [UR6], UR16 ;  /* 0x00000008060083b4 */ /* 0x0003e20008060010 */
[----:B------:R3:W-:Y:S07]  /*8a00*/  @!P2 SYNCS.ARRIVE.TRANS64.RED.A0TR RZ, [UR17+0x80], R0 ;  /* 0x00008000ffffa9a7 */ /* 0x0007ee0008300411 */
[----:B------:R-:W-:Y:S01]  /*8a10*/  SYNCS.ARRIVE.TRANS64.RED.A1T0 RZ, [UR5], RZ ;  /* 0x000000ffffff79a7 */ /* 0x000fe20008100405 */
[----:B-1----:R-:W-:Y:S09]  /*8a20*/  ULEA UR6, UR4, UR27, 0x3 ;  /* 0x0000001b04067291 */ /* 0x002ff2000f8e18ff */
[----:B------:R-:W1:Y:S02]  /*8a30*/  SYNCS.PHASECHK.TRANS64.TRYWAIT P1, [UR6+0x98], R9 ;  /* 0x00009809ff0075a7 */ /* 0x000e640008021106 */
[----:B-1-3--:R-:W-:Y:S05]  /*8a40*/  @!P1 BRA `(.L_x_90) ;  /* 0x0000003800189947 */ /* 0x00afea0003800000 */
.L_x_169:
[----:B------:R-:W-:Y:S01]  /*8a50*/  UIADD3 UR5, UPT, UPT, UR4, 0x1, URZ ;  /* 0x0000000104057890 */ /* 0x000fe2000fffe0ff */
[----:B-1----:R-:W-:Y:S01]  /*8a60*/  @!P2 IMAD.MOV.U32 R0, RZ, 0x20, RZ ;  /* 0x00000020ff00a824 */ /* 0x002fe200078e00ff */
[----:B------:R-:W-:Y:S01]  /*8a70*/  UIADD3 UR17, UPT, UPT, UR6, 0x80, URZ ;  /* 0x0000008006117890 */ /* 0x000fe2000fffe0ff */
[----:B------:R-:W1:Y:S01]  /*8a80*/  S2UR UR55, SR_CgaCtaId ;  /* 0x00000000003779c3 */ /* 0x000e620000008800 */
[----:B------:R-:W-:Y:S01]  /*8a90*/  UISETP.NE.AND UP0, UPT, UR5, 0x3, UPT ;  /* 0x000000030500788c */ /* 0x000fe2000bf05270 */
[----:B------:R-:W-:Y:S01]  /*8aa0*/  @!P2 IMAD.MOV.U32 R0, RZ, 0x400, R0 ;  /* 0x00000400ff00a824 */ /* 0x000fe200078e0000 */
[----:B------:R-:W-:Y:S01]  /*8ab0*/  UPLOP3.LUT UP4, UPT, UPT, UPT, UPT, 0x80, 0x8 ;  /* 0x000000000008789c */ /* 0x000fe20003f8f070 */
[----:B------:R-:W-:Y:S01]  /*8ac0*/  @!P2 IADD3 R2, P0, PT, R12, 0x680, RZ ;  /* 0x000006800c02a810 */ /* 0x000fe20007f1e0ff */
[----:B------:R-:W-:Y:S01]  /*8ad0*/  USEL UR29, UR5, URZ, UP0 ;  /* 0x000000ff051d7287 */ /* 0x000fe20008000000 */
[----:B------:R-:W-:Y:S01]  /*8ae0*/  R2UR UR54, R58 ;  /* 0x000000003a3672ca */ /* 0x000fe200000e0000 */
[----:B------:R-:W-:Y:S01]  /*8af0*/  USEL UR28, URZ, 0x1, UP0 ;  /* 0x00000001ff1c7887 */ /* 0x000fe20008000000 */
[----:B------:R-:W-:Y:S01]  /*8b00*/  @!P2 R2UR UR5, R0 ;  /* 0x000000000005a2ca */ /* 0x000fe200000e0000 */
[----:B------:R-:W-:Y:S01]  /*8b10*/  UMOV UR20, UR12 ;  /* 0x0000000c00147c82 */ /* 0x000fe20008000000 */
[----:B------:R-:W-:Y:S01]  /*8b20*/  UMOV UR21, UR13 ;  /* 0x0000000d00157c82 */ /* 0x000fe20008000000 */
[----:B------:R-:W-:Y:S01]  /*8b30*/  UMOV UR22, UR14 ;  /* 0x0000000e00167c82 */ /* 0x000fe20008000000 */
[----:B------:R-:W-:Y:S01]  /*8b40*/  VOTEU.ALL UP0, P2 ;  /* 0x0000000000ff7886 */ /* 0x000fe20001000000 */
[----:B------:R-:W-:Y:S01]  /*8b50*/  @!P2 IMAD.X R0, RZ, RZ, R13, P0 ;  /* 0x000000ffff00a224 */ /* 0x000fe200000e060d */
[----:B------:R-:W-:Y:S01]  /*8b60*/  UMOV UR9, UR17 ;  /* 0x0000001100097c82 */ /* 0x000fe20008000000 */
[----:B------:R-:W-:Y:S02]  /*8b70*/  R2UR UR43, R59 ;  /* 0x000000003b2b72ca */ /* 0x000fe400000e0000 */
[----:B------:R-:W-:Y:S01]  /*8b80*/  @!UP0 ULEA UR4, UR4, UR27, 0xd ;  /* 0x0000001b04048291 */ /* 0x000fe2000f8e68ff */
[----:B------:R-:W-:Y:S01]  /*8b90*/  LOP3.LUT R8, R8, 0x1, RZ, 0x3c, !PT ;  /* 0x0000000108087812 */ /* 0x000fe200078e3cff */
[----:B------:R-:W-:Y:S01]  /*8ba0*/  @!UP0 UIADD3 UR18, UPT, UPT, UR19, 0x10, URZ ;  /* 0x0000001013128890 */ /* 0x000fe2000fffe0ff */
[----:B------:R-:W-:Y:S01]  /*8bb0*/  LOP3.LUT R10, R10, UR28, RZ, 0x3c, !PT ;  /* 0x0000001c0a0a7c12 */ /* 0x000fe2000f8e3cff */
[----:B------:R-:W-:Y:S02]  /*8bc0*/  @!UP0 UIADD3 UR16, UPT, UPT, UR4, 0x200, URZ ;  /* 0x0000020004108890 */ /* 0x000fe4000fffe0ff */
[----:B------:R-:W-:Y:S01]  /*8bd0*/  @!UP0 UIADD3 UR8, UPT, UPT, UR4, 0x1200, URZ ;  /* 0x0000120004088890 */ /* 0x000fe2000fffe0ff */
[----:B------:R-:W-:Y:S01]  /*8be0*/  @!P2 R2UR UR4, R0 ;  /* 0x000000000004a2ca */ /* 0x000fe200000e0000 */
[----:B------:R-:W-:Y:S01]  /*8bf0*/  @!UP0 UPRMT UR7, UR5, 0x5410, URZ ;  /* 0x0000541005078896 */ /* 0x000fe200080000ff */
[----:B------:R-:W-:Y:S01]  /*8c00*/  @!P2 R2UR UR5, R2 ;  /* 0x000000000205a2ca */ /* 0x000fe200000e0000 */
[----:B------:R-:W-:Y:S01]  /*8c10*/  @!UP0 UIADD3 UR10, UPT, UPT, UR19, 0x30, URZ ;  /* 0x00000030130a8890 */ /* 0x000fe2000fffe0ff */
[----:B------:R-:W-:Y:S02]  /*8c20*/  VOTEU.ALL UP0, P2 ;  /* 0x0000000000ff7886 */ /* 0x000fe40001000000 */
[----:B------:R-:W-:Y:S01]  /*8c30*/  UMOV UR19, UR11 ;  /* 0x0000000b00137c82 */ /* 0x000fe20008000000 */
[----:B------:R-:W-:Y:S06]  /*8c40*/  UIADD3 UR43, UPT, UPT, UR23, UR43, URZ ;  /* 0x0000002b172b7290 */ /* 0x000fec000fffe0ff */
[----:B------:R-:W-:Y:S02]  /*8c50*/  IMAD.U32 R5, RZ, RZ, UR4 ;  /* 0x00000004ff057e24 */ /* 0x000fe4000f8e00ff */
[----:B------:R-:W-:Y:S03]  /*8c60*/  IMAD.U32 R4, RZ, RZ, UR5 ;  /* 0x00000005ff047e24 */ /* 0x000fe6000f8e00ff */
[----:B------:R-:W-:Y:S02]  /*8c70*/  @!P2 R2UR UR5, R5 ;  /* 0x000000000505a2ca */ /* 0x000fe400000e0000 */
[----:B------:R-:W-:Y:S11]  /*8c80*/  @!P2 R2UR UR4, R4 ;  /* 0x000000000404a2ca */ /* 0x000ff600000e0000 */
[----:B------:R-:W-:Y:S02]  /*8c90*/  @!UPT UIADD3 URZ, UPT, UPT, URZ, URZ, URZ ;  /* 0x000000fffffff290 */ /* 0x000fe4000fffe0ff */
[----:B------:R3:W-:Y:S01]  /*8ca0*/  @!UP0 UTMALDG.5D.IM2COL [UR16], [UR4], UR7 ;  /* 0x00000010040083b4 */ /* 0x0007e20008060007 */
[----:B------:R-:W-:Y:S05]  /*8cb0*/  VOTEU.ALL UP0, P2 ;  /* 0x0000000000ff7886 */ /* 0x000fea0001000000 */
[----:B------:R1:W-:Y:S01]  /*8cc0*/  @!UP0 UTMALDG.5D.IM2COL [UR8], [UR4], UR7 ;  /* 0x00000008040083b4 */ /* 0x0003e20008060007 */
[----:B------:R4:W-:Y:S01]  /*8cd0*/  @!P2 SYNCS.ARRIVE.TRANS64.RED.A0TR RZ, [UR6+0x80], R3 ;  /* 0x00008003ffffa9a7 */ /* 0x0009e20008300406 */
[----:B---3--:R-:W-:Y:S02]  /*8ce0*/  UIADD3 UR19, UPT, UPT, UR15, UR54, URZ ;  /* 0x000000360f137290 */ /* 0x008fe4000fffe0ff */
[----:B-1----:R-:W-:Y:S09]  /*8cf0*/  UPRMT UR4, UR55, 0x654, UR17 ;  /* 0x0000065437047896 */ /* 0x002ff20008000011 */
[----:B------:R-:W-:Y:S01]  /*8d00*/  SYNCS.ARRIVE.TRANS64.RED.A1T0 RZ, [UR4], RZ ;  /* 0x000000ffffff79a7 */ /* 0x000fe20008100404 */
[----:B------:R-:W-:Y:S05]  /*8d10*/  BRA.U UP2, `(.L_x_91) ;  /* 0xfffffff102507547 */ /* 0x000fea000b83ffff */
[----:B------:R-:W-:Y:S01]  /*8d20*/  UIADD3 UR27, UPT, UPT, UR27, 0x98, URZ ;  /* 0x000000981b1b7890 */ /* 0x000fe2000fffe0ff */
[----:B----4-:R-:W-:-:S03]  /*8d30*/  SHF.L.U32 R3, R10, 0x1f, RZ ;  /* 0x0000001f0a037819 */ /* 0x010fc600000006ff */
[----:B------:R-:W-:-:S09]  /*8d40*/  ULEA UR4, UR29, UR27, 0x3 ;  /* 0x0000001b1d047291 */ /* 0x000fd2000f8e18ff */
[----:B------:R-:W1:Y:S02]  /*8d50*/  SYNCS.PHASECHK.TRANS64.TRYWAIT P0, [UR4], R3 ;  /* 0x00000003ff0075a7 */ /* 0x000e640008001104 */
[----:B-1----:R-:W-:Y:S05]  /*8d60*/  @!P0 BRA `(.L_x_92) ;  /* 0x0000003400688947 */ /* 0x002fea0003800000 */
.L_x_171:
[----:B------:R-:W-:-:S04]  /*8d70*/  UIADD3 UR4, UPT, UPT, UR29, 0x1, URZ ;  /* 0x000000011d047890 */ /* 0x000fc8000fffe0ff */
[----:B------:R-:W-:-:S04]  /*8d80*/  UISETP.NE.AND UP0, UPT, UR4, 0x3, UPT ;  /* 0x000000030400788c */ /* 0x000fc8000bf05270 */
[----:B------:R-:W-:Y:S02]  /*8d90*/  USEL UR6, URZ, 0x1, UP0 ;  /* 0x00000001ff067887 */ /* 0x000fe40008000000 */
[----:B------:R-:W-:-:S04]  /*8da0*/  USEL UR4, UR4, URZ, UP0 ;  /* 0x000000ff04047287 */ /* 0x000fc80008000000 */
[----:B------:R-:W-:Y:S01]  /*8db0*/  ULEA UR5, UR4, UR27, 0x3 ;  /* 0x0000001b04057291 */ /* 0x000fe2000f8e18ff */
[----:B------:R-:W-:-:S04]  /*8dc0*/  LOP3.LUT R10, R10, UR6, RZ, 0x3c, !PT ;  /* 0x000000060a0a7c12 */ /* 0x000fc8000f8e3cff */
[----:B-1----:R-:W-:-:S04]  /*8dd0*/  SHF.L.U32 R3, R10, 0x1f, RZ ;  /* 0x0000001f0a037819 */ /* 0x002fc800000006ff */
[----:B------:R-:W1:Y:S02]  /*8de0*/  SYNCS.PHASECHK.TRANS64.TRYWAIT P0, [UR5], R3 ;  /* 0x00000003ff0075a7 */ /* 0x000e640008001105 */
[----:B-1----:R-:W-:Y:S05]  /*8df0*/  @!P0 BRA `(.L_x_93) ;  /* 0x00000034005c8947 */ /* 0x002fea0003800000 */
.L_x_173:
[----:B------:R-:W-:-:S04]  /*8e00*/  UIADD3 UR4, UPT, UPT, UR4, 0x1, URZ ;  /* 0x0000000104047890 */ /* 0x000fc8000fffe0ff */
[----:B------:R-:W-:-:S04]  /*8e10*/  UISETP.NE.AND UP0, UPT, UR4, 0x3, UPT ;  /* 0x000000030400788c */ /* 0x000fc8000bf05270 */
[----:B------:R-:W-:Y:S02]  /*8e20*/  USEL UR5, URZ, 0x1, UP0 ;  /* 0x00000001ff057887 */ /* 0x000fe40008000000 */
[----:B------:R-:W-:-:S04]  /*8e30*/  USEL UR4, UR4, URZ, UP0 ;  /* 0x000000ff04047287 */ /* 0x000fc80008000000 */
[----:B------:R-:W-:Y:S01]  /*8e40*/  ULEA UR4, UR4, UR27, 0x3 ;  /* 0x0000001b04047291 */ /* 0x000fe2000f8e18ff */
[----:B-1----:R-:W-:-:S04]  /*8e50*/  LOP3.LUT R3, R10, UR5, RZ, 0x3c, !PT ;  /* 0x000000050a037c12 */ /* 0x002fc8000f8e3cff */
[----:B------:R-:W-:Y:S01]  /*8e60*/  SHF.L.U32 R3, R3, 0x1f, RZ ;  /* 0x0000001f03037819 */ /* 0x000fe200000006ff */
[----:B------:R-:W-:-:S07]  /*8e70*/  IMAD.U32 R0, RZ, RZ, UR4 ;  /* 0x00000004ff007e24 */ /* 0x000fce000f8e00ff */
.L_x_94:
[----:B-1----:R1:W3:Y:S02]  /*8e80*/  SYNCS.PHASECHK.TRANS64.TRYWAIT P0, [R0+URZ], R3 ;  /* 0x00000003000075a7 */ /* 0x0022e400080011ff */
[----:B---3--:R-:W-:Y:S05]  /*8e90*/  @!P0 NANOSLEEP.SYNCS 0x989680 ;  /* 0x009896800000895d */ /* 0x008fea0003900000 */
[----:B------:R-:W3:Y:S02]  /*8ea0*/  @!P0 SYNCS.PHASECHK.TRANS64 P0, [R0+URZ], R3 ;  /* 0x00000003000085a7 */ /* 0x000ee400080010ff */
[----:B--23--:R-:W-:Y:S05]  /*8eb0*/  @P0 EXIT ;  /* 0x000000000000094d */ /* 0x00cfea0003800000 */
[----:B------:R-:W-:Y:S05]  /*8ec0*/  BRA `(.L_x_94) ;  /* 0xfffffffc00ec7947 */ /* 0x000fea000383ffff */
.L_x_82:
[----:B------:R-:W-:-:S06]  /*8ed0*/  UISETP.GE.AND UP0, UPT, UR18, 0x4, UPT ;  /* 0x000000041200788c */ /* 0x000fcc000bf06270 */
[----:B------:R-:W-:-:S13]  /*8ee0*/  PLOP3.LUT P0, PT, PT, PT, UP0, 0x80, 0x8 ;  /* 0x000000000008781c */ /* 0x000fda0003f0f008 */
[----:B-1----:R-:W-:Y:S05]  /*8ef0*/  @!P0 EXIT ;  /* 0x000000000000894d */ /* 0x002fea0003800000 */
[----:B------:R-:W1:Y:S08]  /*8f00*/  S2UR UR4, SR_CgaCtaId ;  /* 0x00000000000479c3 */ /* 0x000e700000008800 */
[----:B------:R-:W-:Y:S01]  /*8f10*/  BAR.SYNC.DEFER_BLOCKING 0x6, 0xa0 ;  /* 0x0182800000007b1d */ /* 0x000fe20000010000 */
[C---:B------:R-:W-:Y:S01]  /*8f20*/  IMAD.SHL.U32 R0, R61.reuse, 0x10, RZ ;  /* 0x000000103d007824 */ /* 0x040fe200078e00ff */
[----:B------:R-:W-:Y:S01]  /*8f30*/  LOP3.LUT R67, R61, 0x60, RZ, 0xc0, !PT ;  /* 0x000000603d437812 */ /* 0x000fe200078ec0ff */
[----:B------:R-:W-:Y:S01]  /*8f40*/  IMAD.SHL.U32 R3, R57, 0x200, RZ ;  /* 0x0000020039037824 */ /* 0x000fe200078e00ff */
[C---:B------:R-:W-:Y:S01]  /*8f50*/  LOP3.LUT R62, R61.reuse, 0x2, RZ, 0xc0, !PT ;  /* 0x000000023d3e7812 */ /* 0x040fe200078ec0ff */
[C---:B------:R-:W-:Y:S01]  /*8f60*/  IMAD.SHL.U32 R5, R61.reuse, 0x2, RZ ;  /* 0x000000023d057824 */ /* 0x040fe200078e00ff */
[----:B------:R-:W-:Y:S01]  /*8f70*/  UMOV UR45, 0x400 ;  /* 0x00000400002d7882 */ /* 0x000fe20000000000 */
[C---:B------:R-:W-:Y:S01]  /*8f80*/  LOP3.LUT R66, R0.reuse, 0x590, RZ, 0xc0, !PT ;  /* 0x0000059000427812 */ /* 0x040fe200078ec0ff */
[----:B------:R-:W2:Y:S01]  /*8f90*/  LDC.64 R54, c[0x0][0x9b0] ;  /* 0x00026c00ff367b82 */ /* 0x000ea20000000a00 */
[----:B------:R-:W-:Y:S01]  /*8fa0*/  LOP3.LUT R0, R0, 0x60, RZ, 0xc0, !PT ;  /* 0x0000006000007812 */ /* 0x000fe200078ec0ff */
[----:B------:R-:W-:Y:S01]  /*8fb0*/  IMAD.U32 R23, R61, 0x10000, RZ ;  /* 0x000100003d177824 */ /* 0x000fe200078e00ff */
[----:B------:R-:W-:Y:S01]  /*8fc0*/  LOP3.LUT R66, R66, 0x200, R3, 0xf8, !PT ;  /* 0x0000020042427812 */ /* 0x000fe200078ef803 */
[----:B------:R-:W-:Y:S01]  /*8fd0*/  IMAD.MOV.U32 R22, RZ, RZ, RZ ;  /* 0x000000ffff167224 */ /* 0x000fe200078e00ff */
[----:B------:R-:W-:Y:S01]  /*8fe0*/  LOP3.LUT R5, R0, 0xc, R5, 0xf8, !PT ;  /* 0x0000000c00057812 */ /* 0x000fe200078ef805 */
[----:B------:R-:W-:Y:S01]  /*8ff0*/  IMAD.SHL.U32 R0, R57, 0x200000, RZ ;  /* 0x0020000039007824 */ /* 0x000fe200078e00ff */
[----:B------:R-:W-:Y:S01]  /*9000*/  LOP3.LUT R61, R61, 0x4, RZ, 0xc0, !PT ;  /* 0x000000043d3d7812 */ /* 0x000fe200078ec0ff */
[----:B------:R-:W3:Y:S01]  /*9010*/  LDC.64 R52, c[0x0][0x9a8] ;  /* 0x00026a00ff347b82 */ /* 0x000ee20000000a00 */
[----:B------:R-:W-:Y:S01]  /*9020*/  LOP3.LUT R66, R66, R5, RZ, 0xfc, !PT ;  /* 0x0000000542427212 */ /* 0x000fe200078efcff */
[----:B------:R-:W-:Y:S01]  /*9030*/  IMAD.MOV.U32 R64, RZ, RZ, RZ ;  /* 0x000000ffff407224 */ /* 0x000fe200078e00ff */
[----:B------:R-:W-:Y:S01]  /*9040*/  LOP3.LUT R0, R0, 0x200000, RZ, 0xc0, !PT ;  /* 0x0020000000007812 */ /* 0x000fe200078ec0ff */
[----:B------:R-:W-:Y:S01]  /*9050*/  IMAD.MOV.U32 R63, RZ, RZ, RZ ;  /* 0x000000ffff3f7224 */ /* 0x000fe200078e00ff */
[----:B------:R-:W-:Y:S01]  /*9060*/  IADD3 R65, PT, PT, -R61, 0x2, RZ ;  /* 0x000000023d417810 */ /* 0x000fe20007ffe1ff */
[----:B------:R-:W-:Y:S01]  /*9070*/  IMAD.MOV R62, RZ, RZ, -R62 ;  /* 0x000000ffff3e7224 */ /* 0x000fe200078e0a3e */
[----:B-1----:R-:W-:Y:S01]  /*9080*/  ULEA UR45, UR4, UR45, 0x18 ;  /* 0x0000002d042d7291 */ /* 0x002fe2000f8ec0ff */
[----:B------:R-:W-:Y:S01]  /*9090*/  LOP3.LUT R23, R0, 0x400000, R23, 0xf8, !PT ;  /* 0x0040000000177812 */ /* 0x000fe200078ef817 */
[----:B------:R-:W-:Y:S01]  /*90a0*/  IMAD.MOV R61, RZ, RZ, -R61 ;  /* 0x000000ffff3d7224 */ /* 0x000fe200078e0a3d */
[----:B------:R-:W1:Y:S01]  /*90b0*/  LDCU UR59, c[0x0][0x370] ;  /* 0x00006e00ff3b77ac */ /* 0x000e620008000800 */
[----:B------:R-:W-:Y:S01]  /*90c0*/  IMAD.SHL.U32 R65, R65, 0x10, RZ ;  /* 0x0000001041417824 */ /* 0x000fe200078e00ff */
[----:B------:R-:W-:-:S04]  /*90d0*/  UIADD3 UR4, UPT, UPT, UR45, 0x200, URZ ;  /* 0x000002002d047890 */ /* 0x000fc8000fffe0ff */
[----:B------:R-:W4:Y:S01]  /*90e0*/  LDS R2, [UR45+0x110] ;  /* 0x0001102dff027984 */ /* 0x000f220008000800 */
[----:B------:R-:W1:Y:S01]  /*90f0*/  LDCU UR39, c[0x0][0xc0c] ;  /* 0x00018180ff2777ac */ /* 0x000e620008000800 */
[----:B------:R-:W-:Y:S01]  /*9100*/  IMAD.U32 R0, RZ, RZ, UR4 ;  /* 0x00000004ff007e24 */ /* 0x000fe2000f8e00ff */
[----:B------:R-:W-:Y:S01]  /*9110*/  LEA R66, R66, UR4, 0x2 ;  /* 0x0000000442427c11 */ /* 0x000fe2000f8e10ff */
[----:B------:R-:W1:Y:S01]  /*9120*/  LDCU UR38, c[0x0][0xc30] ;  /* 0x00018600ff2677ac */ /* 0x000e620008000800 */
[----:B------:R-:W1:Y:S01]  /*9130*/  LDCU.64 UR56, c[0x0][0x988] ;  /* 0x00013100ff3877ac */ /* 0x000e620008000a00 */
[----:B------:R-:W1:Y:S01]  /*9140*/  LDCU.64 UR40, c[0x0][0xc28] ;  /* 0x00018500ff2877ac */ /* 0x000e620008000a00 */
[----:B------:R-:W1:Y:S01]  /*9150*/  LDCU.64 UR62, c[0x0][0x990] ;  /* 0x00013200ff3e77ac */ /* 0x000e620008000a00 */
[----:B------:R-:W1:Y:S01]  /*9160*/  LDCU.128 UR52, c[0x0][0xc10] ;  /* 0x00018200ff3477ac */ /* 0x000e620008000c00 */
[----:B------:R-:W1:Y:S01]  /*9170*/  LDCU UR58, c[0x0][0x374] ;  /* 0x00006e80ff3a77ac */ /* 0x000e620008000800 */
[----:B------:R-:W-:Y:S01]  /*9180*/  UMOV UR51, 0x1 ;  /* 0x0000000100337882 */ /* 0x000fe20000000000 */
[----:B------:R-:W-:Y:S01]  /*9190*/  UMOV UR48, URZ ;  /* 0x000000ff00307c82 */ /* 0x000fe20008000000 */
[----:B------:R-:W-:Y:S01]  /*91a0*/  UMOV UR50, URZ ;  /* 0x000000ff00327c82 */ /* 0x000fe20008000000 */
[----:B------:R-:W-:Y:S01]  /*91b0*/  UMOV UR49, URZ ;  /* 0x000000ff00317c82 */ /* 0x000fe20008000000 */
[C---:B----4-:R-:W-:Y:S01]  /*91c0*/  VIADD R3, R2.reuse, 0x20 ;  /* 0x0000002002037836 */ /* 0x050fe20000000000 */
[----:B------:R-:W-:-:S04]  /*91d0*/  LOP3.LUT R2, R2, 0xffff, RZ, 0xc0, !PT ;  /* 0x0000ffff02027812 */ /* 0x000fc800078ec0ff */
[----:B------:R-:W-:-:S05]  /*91e0*/  LOP3.LUT R3, R3, 0xffff, RZ, 0xc0, !PT ;  /* 0x0000ffff03037812 */ /* 0x000fca00078ec0ff */
[----:B-123--:R4:W-:Y:S02]  /*91f0*/  STL.64 [R1], R2 ;  /* 0x0000000201007387 */ /* 0x00e9e40000100a00 */
.L_x_125:
[----:B----4-:R-:W-:Y:S04]  /*9200*/  SHF.L.U32 R3, R63, 0x1f, RZ ;  /* 0x0000001f3f037819 */ /* 0x010fe800000006ff */
[----:B-1----:R-:W1:Y:S02]  /*9210*/  SYNCS.PHASECHK.TRANS64.TRYWAIT P0, [UR45+0xc0], R3 ;  /* 0x0000c003ff0075a7 */ /* 0x002e64000800112d */
[----:B-12---:R-:W-:Y:S05]  /*9220*/  @!P0 BRA `(.L_x_95) ;  /* 0x0000003000688947 */ /* 0x006fea0003800000 */
.L_x_175:
[----:B------:R-:W-:Y:S01]  /*9230*/  LEA R2, R22, UR42, 0x2 ;  /* 0x0000002a16027c11 */ /* 0x000fe2000f8e10ff */
[----:B------:R-:W2:Y:S01]  /*9240*/  LDS.128 R4, [UR45+0x100] ;  /* 0x0001002dff047984 */ /* 0x000ea20008000c00 */
[----:B------:R-:W-:Y:S02]  /*9250*/  UIADD3 UR4, UPT, UPT, UR45, 0xc8, URZ ;  /* 0x000000c82d047890 */ /* 0x000fe4000fffe0ff */
[----:B------:R-:W-:Y:S01]  /*9260*/  UISETP.GE.AND UP0, UPT, UR47, 0x1, UPT ;  /* 0x000000012f00788c */ /* 0x000fe2000bf06270 */
[----:B------:R-:W-:Y:S01]  /*9270*/  @!PT LDS RZ, [RZ] ;  /* 0x00000000fffff984 */ /* 0x000fe20000000800 */
[----:B------:R-:W-:Y:S01]  /*9280*/  @!PT LDS RZ, [RZ] ;  /* 0x00000000fffff984 */ /* 0x000fe20000000800 */
[----:B------:R-:W-:Y:S01]  /*9290*/  @!PT LDS RZ, [RZ] ;  /* 0x00000000fffff984 */ /* 0x000fe20000000800 */
[----:B------:R-:W-:Y:S01]  /*92a0*/  @!PT LDS RZ, [RZ] ;  /* 0x00000000fffff984 */ /* 0x000fe20000000800 */
[----:B------:R3:W-:Y:S06]  /*92b0*/  MEMBAR.ALL.CTA ;  /* 0x0000000000007992 */ /* 0x0007ec0000008000 */
[----:B---3--:R-:W3:Y:S01]  /*92c0*/  FENCE.VIEW.ASYNC.S ;  /* 0x00000000000073c6 */ /* 0x008ee20000000000 */
[----:B------:R-:W-:Y:S09]  /*92d0*/  UPRMT UR4, URZ, 0x654, UR4 ;  /* 0x00000654ff047896 */ /* 0x000ff20008000004 */
[----:B---3--:R-:W-:Y:S01]  /*92e0*/  SYNCS.ARRIVE.TRANS64.RED.A1T0 RZ, [UR4], RZ ;  /* 0x000000ffffff79a7 */ /* 0x008fe20008100404 */
[----:B------:R-:W5:Y:S01]  /*92f0*/  LDL R2, [R2] ;  /* 0x0000000002027983 */ /* 0x000f620000100800 */
[----:B--2---:R-:W-:Y:S11]  /*9300*/  LOP3.LUT P0, RZ, R6, 0x1, RZ, 0xc0, !PT ;  /* 0x0000000106ff7812 */ /* 0x004ff6000780c0ff */
[----:B------:R-:W-:Y:S02]  /*9310*/  @!UPT UIADD3 URZ, UPT, UPT, URZ, URZ, URZ ;  /* 0x000000fffffff290 */ /* 0x000fe4000fffe0ff */
[----:B------:R-:W-:Y:S01]  /*9320*/  VOTEU.ANY UP1, P0 ;  /* 0x0000000000ff7886 */ /* 0x000fe20000020100 */
[----:B------:R-:W-:Y:S01]  /*9330*/  PLOP3.LUT P0, PT, PT, PT, UP1, 0x80, 0x8 ;  /* 0x000000000008781c */ /* 0x000fe20003f0f018 */
[----:B------:R-:W-:Y:S11]  /*9340*/  UP2UR UR60, UPR, URZ, 0x2 ;  /* 0x00000002ff3c7883 */ /* 0x000ff60008000000 */
[----:B------:R-:W-:Y:S01]  /*9350*/  @!UPT UIADD3 URZ, UPT, UPT, URZ, URZ, URZ ;  /* 0x000000fffffff290 */ /* 0x000fe2000fffe0ff */
[----:B-1----:R-:W-:Y:S02]  /*9360*/  @P0 MOV R3, R4 ;  /* 0x0000000400030202 */ /* 0x002fe40000000f00 */
[----:B------:R-:W-:Y:S02]  /*9370*/  @P0 LOP3.LUT R0, R5, 0xffff, RZ, 0xc0, !PT ;  /* 0x0000ffff05000812 */ /* 0x000fe400078ec0ff */
[----:B------:R-:W-:Y:S02]  /*9380*/  @P0 R2UR UR5, R3 ;  /* 0x00000000030502ca */ /* 0x000fe400000e0000 */
[----:B------:R-:W-:Y:S11]  /*9390*/  @P0 R2UR UR4, R0 ;  /* 0x00000000000402ca */ /* 0x000ff600000e0000 */
[----:B------:R-:W-:Y:S02]  /*93a0*/  @UP1 UMOV UR37, UR5 ;  /* 0x0000000500251c82 */ /* 0x000fe40008000000 */
[----:B------:R-:W-:Y:S01]  /*93b0*/  @UP1 UMOV UR36, UR4 ;  /* 0x0000000400241c82 */ /* 0x000fe20008000000 */
[----:B------:R-:W-:Y:S05]  /*93c0*/  BRA.U !UP0, `(.L_x_96) ;  /* 0x0000000108cc7547 */ /* 0x000fea000b800000 */
[----:B------:R-:W1:Y:S01]  /*93d0*/  LDCU UR9, c[0x0][0xc20] ;  /* 0x00018400ff0977ac */ /* 0x000e620008000800 */
[----:B------:R-:W-:Y:S02]  /*93e0*/  UIMAD.WIDE.U32 UR4, UR58, UR55, URZ ;  /* 0x000000373a0472a5 */ /* 0x000fe4000f8e00ff */
[----:B------:R-:W-:Y:S02]  /*93f0*/  UIMAD.WIDE.U32 UR6, UR59, UR52, URZ ;  /* 0x000000343b0672a5 */ /* 0x000fe4000f8e00ff */
[----:B------:R-:W-:Y:S02]  /*9400*/  UIMAD.WIDE.U32 UR10, UR36, UR55, URZ ;  /* 0x00000037240a72a5 */ /* 0x000fe4000f8e00ff */
[----:B------:R-:W-:Y:S02]  /*9410*/  UISETP.NE.AND UP0, UPT, UR54, 0x1, UPT ;  /* 0x000000013600788c */ /* 0x000fe4000bf05270 */
[----:B------:R-:W-:Y:S02]  /*9420*/  UISETP.NE.AND UP1, UPT, UR39, 0x1, UPT ;  /* 0x000000012700788c */ /* 0x000fe4000bf25270 */
[----:B------:R-:W-:Y:S02]  /*9430*/  UISETP.NE.AND UP2, UPT, UR47, 0x1, UPT ;  /* 0x000000012f00788c */ /* 0x000fe4000bf45270 */
[----:B------:R-:W-:Y:S01]  /*9440*/  UIMAD.WIDE.U32 UR12, UR37, UR52, URZ ;  /* 0x00000034250c72a5 */ /* 0x000fe2000f8e00ff */
[----:B------:R-:W-:Y:S01]  /*9450*/  UMOV UR4, UR5 ;  /* 0x0000000500047c82 */ /* 0x000fe20008000000 */
[----:B------:R-:W-:Y:S01]  /*9460*/  UMOV UR6, UR11 ;  /* 0x0000000b00067c82 */ /* 0x000fe20008000000 */
[----:B-1----:R-:W-:Y:S03]  /*9470*/  USHF.R.U32.HI UR8, URZ, UR9, UR4 ;  /* 0x00000009ff087299 */ /* 0x002fe60008011604 */
[----:B------:R-:W-:Y:S02]  /*9480*/  UMOV UR4, UR7 ;  /* 0x0000000700047c82 */ /* 0x000fe40008000000 */
[----:B------:R-:W-:Y:S02]  /*9490*/  USHF.R.U32.HI UR5, URZ, UR53, UR4 ;  /* 0x00000035ff057299 */ /* 0x000fe40008011604 */
[----:B------:R-:W-:Y:S02]  /*94a0*/  USEL UR4, UR58, UR8, !UP0 ;  /* 0x000000083a047287 */ /* 0x000fe4000c000000 */
[----:B------:R-:W-:Y:S02]  /*94b0*/  USHF.R.U32.HI UR8, URZ, UR9, UR6 ;  /* 0x00000009ff087299 */ /* 0x000fe40008011606 */
[----:B------:R-:W-:Y:S02]  /*94c0*/  UIMAD.WIDE.U32 UR6, UR4, UR40, URZ ;  /* 0x00000028040672a5 */ /* 0x000fe4000f8e00ff */
[----:B------:R-:W-:Y:S02]  /*94d0*/  USEL UR9, UR59, UR5, !UP1 ;  /* 0x000000053b097287 */ /* 0x000fe4000c800000 */
[----:B------:R-:W-:Y:S02]  /*94e0*/  USEL UR8, UR36, UR8, !UP0 ;  /* 0x0000000824087287 */ /* 0x000fe4000c000000 */
[----:B------:R-:W-:Y:S01]  /*94f0*/  UIMAD.WIDE.U32 UR10, UR9, UR40, URZ ;  /* 0x00000028090a72a5 */ /* 0x000fe2000f8e00ff */
[----:B------:R-:W-:Y:S01]  /*9500*/  UMOV UR6, UR7 ;  /* 0x0000000700067c82 */ /* 0x000fe20008000000 */
[----:B------:R-:W-:Y:S01]  /*9510*/  UMOV UR5, UR13 ;  /* 0x0000000d00057c82 */ /* 0x000fe20008000000 */
[----:B------:R-:W-:Y:S02]  /*9520*/  @UP2 USHF.R.U32.HI UR4, URZ, UR41, UR6 ;  /* 0x00000029ff042299 */ /* 0x000fe40008011606 */
[----:B------:R-:W-:Y:S02]  /*9530*/  USHF.R.U32.HI UR5, URZ, UR53, UR5 ;  /* 0x00000035ff057299 */ /* 0x000fe40008011605 */
[----:B------:R-:W-:Y:S02]  /*9540*/  UIMAD UR4, UR47, UR4, URZ ;  /* 0x000000042f0472a4 */ /* 0x000fe4000f8e02ff */
[----:B------:R-:W-:Y:S02]  /*9550*/  USEL UR5, UR37, UR5, !UP1 ;  /* 0x0000000525057287 */ /* 0x000fe4000c800000 */
[----:B------:R-:W-:Y:S01]  /*9560*/  UISETP.GE.AND UP0, UPT, UR8, UR4, UPT ;  /* 0x000000040800728c */ /* 0x000fe2000bf06270 */
[----:B------:R-:W-:Y:S01]  /*9570*/  UMOV UR6, UR11 ;  /* 0x0000000b00067c82 */ /* 0x000fe20008000000 */
[----:B------:R-:W-:Y:S02]  /*9580*/  UIMAD.WIDE.U32 UR10, UR8, UR40, URZ ;  /* 0x00000028080a72a5 */ /* 0x000fe4000f8e00ff */
[----:B------:R-:W-:Y:S04]  /*9590*/  @UP2 USHF.R.U32.HI UR9, URZ, UR41, UR6 ;  /* 0x00000029ff092299 */ /* 0x000fe80008011606 */
[----:B------:R-:W-:Y:S01]  /*95a0*/  UIMAD UR6, UR47, UR9, URZ ;  /* 0x000000092f0672a4 */ /* 0x000fe2000f8e02ff */
[----:B------:R-:W-:Y:S03]  /*95b0*/  UMOV UR4, UR11 ;  /* 0x0000000b00047c82 */ /* 0x000fe60008000000 */
[----:B------:R-:W-:Y:S02]  /*95c0*/  UISETP.GE.OR UP0, UPT, UR5, UR6, UP0 ;  /* 0x000000060500728c */ /* 0x000fe40008706670 */
[----:B------:R-:W-:Y:S02]  /*95d0*/  USHF.R.U32.HI UR4, URZ, UR41, UR4 ;  /* 0x00000029ff047299 */ /* 0x000fe40008011604 */
[----:B------:R-:W-:Y:S02]  /*95e0*/  UIMAD.WIDE.U32 UR6, UR5, UR40, URZ ;  /* 0x00000028050672a5 */ /* 0x000fe4000f8e00ff */
[----:B------:R-:W-:Y:S02]  /*95f0*/  USEL UR11, UR8, UR4, !UP2 ;  /* 0x00000004080b7287 */ /* 0x000fe4000d000000 */
[----:B------:R-:W-:Y:S02]  /*9600*/  UIADD3 UR6, UPT, UPT, -UR5, URZ, URZ ;  /* 0x000000ff05067290 */ /* 0x000fe4000fffe1ff */
[----:B------:R-:W-:Y:S02]  /*9610*/  UIADD3 UR10, UPT, UPT, -UR11, URZ, URZ ;  /* 0x000000ff0b0a7290 */ /* 0x000fe4000fffe1ff */
[----:B------:R-:W-:Y:S02]  /*9620*/  UIMAD UR6, UR39, UR6, UR37 ;  /* 0x00000006270672a4 */ /* 0x000fe4000f8e0225 */
[----:B------:R-:W-:Y:S01]  /*9630*/  UIMAD UR10, UR47, UR10, UR8 ;  /* 0x0000000a2f0a72a4 */ /* 0x000fe2000f8e0208 */
[----:B------:R-:W-:Y:S01]  /*9640*/  @!UP0 UMOV UR4, UR7 ;  /* 0x0000000700048c82 */ /* 0x000fe20008000000 */
[----:B------:R-:W-:Y:S02]  /*9650*/  UIADD3 UR7, UPT, UPT, -UR8, URZ, URZ ;  /* 0x000000ff08077290 */ /* 0x000fe4000fffe1ff */
[----:B------:R-:W-:Y:S04]  /*9660*/  @!UP0 USHF.R.U32.HI UR4, URZ, UR41, UR4 ;  /* 0x00000029ff048299 */ /* 0x000fe80008011604 */
[----:B------:R-:W-:Y:S04]  /*9670*/  @!UP0 USEL UR4, UR5, UR4, !UP2 ;  /* 0x0000000405048287 */ /* 0x000fe8000d000000 */
[----:B------:R-:W-:Y:S02]  /*9680*/  @!UP0 UIMAD UR9, UR9, UR10, UR4 ;  /* 0x0000000a090982a4 */ /* 0x000fe4000f8e0204 */
[----:B------:R-:W-:Y:S02]  /*9690*/  @!UP0 UIADD3 UR10, UPT, UPT, UR11, -UR4, URZ ;  /* 0x800000040b0a8290 */ /* 0x000fe4000fffe0ff */
[----:B------:R-:W-:Y:S02]  /*96a0*/  UIMAD UR4, UR54, UR7, UR36 ;  /* 0x00000007360472a4 */ /* 0x000fe4000f8e0224 */
[----:B------:R-:W-:Y:S03]  /*96b0*/  @!UP0 UIMAD UR8, UR10, UR47, UR5 ;  /* 0x0000002f0a0882a4 */ /* 0x000fe6000f8e0205 */
[----:B------:R-:W-:Y:S02]  /*96c0*/  @!UP0 UMOV UR5, UR9 ;  /* 0x0000000900058c82 */ /* 0x000fe40008000000 */
[----:B------:R-:W-:Y:S02]  /*96d0*/  UIMAD UR37, UR5, UR39, UR6 ;  /* 0x00000027052572a4 */ /* 0x000fe4000f8e0206 */
[----:B------:R-:W-:Y:S11]  /*96e0*/  UIMAD UR36, UR8, UR54, UR4 ;  /* 0x00000036082472a4 */ /* 0x000ff6000f8e0204 */
[----:B------:R-:W-:Y:S01]  /*96f0*/  @!UPT UIADD3 URZ, UPT, UPT, URZ, URZ, URZ ;  /* 0x000000fffffff290 */ /* 0x000fe2000fffe0ff */
.L_x_96:
[----:B------:R-:W-:Y:S01]  /*9700*/  UISETP.NE.AND UP0, UPT, UR38, 0x1, UPT ;  /* 0x000000012600788c */ /* 0x000fe2000bf05270 */
[----:B------:R-:W-:Y:S01]  /*9710*/  @P0 SHF.R.U32.HI R4, RZ, 0x10, R5 ;  /* 0x00000010ff040819 */ /* 0x000fe20000011605 */
[----:B------:R-:W-:Y:S02]  /*9720*/  UIADD3 UR11, UPT, UPT, UR45, 0x200, URZ ;  /* 0x000002002d0b7890 */ /* 0x000fe4000fffe0ff */
[----:B------:R-:W-:Y:S01]  /*9730*/  USHF.L.U32 UR46, UR19, 0x6, URZ ;  /* 0x00000006132e7899 */ /* 0x000fe200080006ff */
[----:B------:R-:W-:Y:S06]  /*9740*/  @P0 R2UR UR61, R4 ;  /* 0x00000000043d02ca */ /* 0x000fec00000e0000 */
[----:B------:R-:W1:Y:S01]  /*9750*/  @!UP0 LDCU.128 UR12, c[0x0][0xc10] ;  /* 0x00018200ff0c87ac */ /* 0x000e620008000c00 */
[----:B------:R-:W2:Y:S01]  /*9760*/  @!UP0 LDCU UR5, c[0x0][0xc0c] ;  /* 0x00018180ff0587ac */ /* 0x000ea20008000800 */
[----:B------:R-:W3:Y:S01]  /*9770*/  @!UP0 LDCU UR10, c[0x0][0xc20] ;  /* 0x00018400ff0a87ac */ /* 0x000ee20008000800 */
[----:B-1----:R-:W-:Y:S02]  /*9780*/  UIMAD.WIDE.U32 UR8, UR37, UR12, URZ ;  /* 0x0000000c250872a5 */ /* 0x002fe4000f8e00ff */
[----:B------:R-:W-:Y:S02]  /*9790*/  UIMAD.WIDE.U32 UR6, UR36, UR15, URZ ;  /* 0x0000000f240672a5 */ /* 0x000fe4000f8e00ff */
[----:B------:R-:W-:Y:S03]  /*97a0*/  @!UP0 UISETP.NE.AND UP1, UPT, UR14, 0x1, UPT ;  /* 0x000000010e00888c */ /* 0x000fe6000bf25270 */
[----:B------:R-:W-:Y:S01]  /*97b0*/  @!UP0 UMOV UR4, UR9 ;  /* 0x0000000900048c82 */ /* 0x000fe20008000000 */
[----:B--2---:R-:W-:Y:S02]  /*97c0*/  @!UP0 UISETP.NE.AND UP2, UPT, UR5, 0x1, UPT ;  /* 0x000000010500888c */ /* 0x004fe4000bf45270 */
[----:B------:R-:W-:Y:S01]  /*97d0*/  @!UP0 USHF.R.U32.HI UR4, URZ, UR13, UR4 ;  /* 0x0000000dff048299 */ /* 0x000fe20008011604 */
[----:B------:R-:W-:Y:S02]  /*97e0*/  @!UP0 UMOV UR6, UR7 ;  /* 0x0000000700068c82 */ /* 0x000fe40008000000 */
[----:B---3--:R-:W-:Y:S02]  /*97f0*/  @!UP0 USHF.R.U32.HI UR6, URZ, UR10, UR6 ;  /* 0x0000000aff068299 */ /* 0x008fe40008011606 */
[----:B------:R-:W-:Y:S02]  /*9800*/  @!UP0 USEL UR7, UR37, UR4, !UP2 ;  /* 0x0000000425078287 */ /* 0x000fe4000d000000 */
[----:B------:R-:W-:Y:S04]  /*9810*/  @!UP0 USEL UR6, UR36, UR6, !UP1 ;  /* 0x0000000624068287 */ /* 0x000fe8000c800000 */
[----:B------:R-:W-:Y:S02]  /*9820*/  @!UP0 UIADD3 UR4, UPT, UPT, -UR7, UR6, URZ ;  /* 0x0000000607048290 */ /* 0x000fe4000fffe1ff */
[----:B------:R-:W-:Y:S02]  /*9830*/  @!UP0 UIADD3 UR6, UPT, UPT, UR7, -UR6, URZ ;  /* 0x8000000607068290 */ /* 0x000fe4000fffe0ff */
[----:B------:R-:W-:Y:S02]  /*9840*/  @!UP0 UIMAD UR37, UR4, UR5, UR37 ;  /* 0x00000005042582a4 */ /* 0x000fe4000f8e0225 */
[----:B------:R-:W-:Y:S02]  /*9850*/  @!UP0 UIMAD UR36, UR6, UR14, UR36 ;  /* 0x0000000e062482a4 */ /* 0x000fe4000f8e0224 */
[----:B------:R-:W-:Y:S09]  /*9860*/  ULOP3.LUT UP0, URZ, UR11, 0x1b0, URZ, 0xc0, !UPT ;  /* 0x000001b00bff7892 */ /* 0x000ff2000f80c0ff */
[----:B------:R-:W-:Y:S05]  /*9870*/  BRA.U !UP0, `(.L_x_97) ;  /* 0x00000001087c7547 */ /* 0x000fea000b800000 */
[----:B------:R-:W1:Y:S01]  /*9880*/  LDCU.64 UR8, c[0x4][0x80] ;  /* 0x01001000ff0877ac */ /* 0x000e620008000a00 */
[----:B------:R-:W-:Y:S01]  /*9890*/  MOV R16, 0x0 ;  /* 0x0000000000107802 */ /* 0x000fe20000000f00 */
[----:B------:R-:W-:Y:S02]  /*98a0*/  HFMA2 R12, -RZ, RZ, 0, 5.9604644775390625e-08 ;  /* 0x00000001ff0c7431 */ /* 0x000fe400000001ff */
[----:B------:R-:W-:Y:S01]  /*98b0*/  IMAD.MOV.U32 R8, RZ, RZ, 0x70 ;  /* 0x00000070ff087424 */ /* 0x000fe200078e00ff */
[----:B------:R2:W3:Y:S01]  /*98c0*/  LDC.64 R14, c[0x4][R16] ;  /* 0x01000000100e7b82 */ /* 0x0004e20000000a00 */
[----:B------:R-:W4:Y:S01]  /*98d0*/  LDCU.64 UR6, c[0x4][0x88] ;  /* 0x01001100ff0677ac */ /* 0x000f220008000a00 */
[----:B------:R-:W-:Y:S01]  /*98e0*/  IMAD.MOV.U32 R13, RZ, RZ, RZ ;  /* 0x000000ffff0d7224 */ /* 0x000fe200078e00ff */
[----:B------:R-:W2:Y:S01]  /*98f0*/  LDCU.64 UR4, c[0x4][0x8] ;  /* 0x01000100ff0477ac */ /* 0x000ea20008000a00 */
[----:B-1----:R-:W-:Y:S01]  /*9900*/  MOV R5, UR9 ;  /* 0x0000000900057c02 */ /* 0x002fe20008000f00 */
[----:B------:R-:W-:Y:S01]  /*9910*/  IMAD.U32 R4, RZ, RZ, UR8 ;  /* 0x00000008ff047e24 */ /* 0x000fe2000f8e00ff */
[----:B----4-:R-:W-:Y:S01]  /*9920*/  MOV R7, UR7 ;  /* 0x0000000700077c02 */ /* 0x010fe20008000f00 */
[----:B------:R-:W-:Y:S01]  /*9930*/  IMAD.U32 R6, RZ, RZ, UR6 ;  /* 0x00000006ff067e24 */ /* 0x000fe2000f8e00ff */
[----:B--2---:R-:W-:Y:S01]  /*9940*/  MOV R11, UR5 ;  /* 0x00000005000b7c02 */ /* 0x004fe20008000f00 */
[----:B------:R-:W-:Y:S02]  /*9950*/  IMAD.U32 R10, RZ, RZ, UR4 ;  /* 0x00000004ff0a7e24 */ /* 0x000fe4000f8e00ff */
[----:B------:R-:W-:Y:S07]  /*9960*/  LEPC R20, `(.L_x_98) ;  /* 0x000000001014794e */ /* 0x000fee0000000000 */
[----:B---3-5:R-:W-:Y:S05]  /*9970*/  CALL.ABS.NOINC R14 ;  /* 0x000000000e007343 */ /* 0x028fea0003c00000 */
.L_x_98:
[----:B------:R-:W1:Y:S01]  /*9980*/  LDCU.64 UR8, c[0x4][0x80] ;  /* 0x01001000ff0877ac */ /* 0x000e620008000a00 */
[----:B------:R-:W2:Y:S01]  /*9990*/  LDC.64 R16, c[0x4][R16] ;  /* 0x0100000010107b82 */ /* 0x000ea20000000a00 */
[----:B------:R-:W-:Y:S02]  /*99a0*/  HFMA2 R12, -RZ, RZ, 0, 5.9604644775390625e-08 ;  /* 0x00000001ff0c7431 */ /* 0x000fe400000001ff */
[----:B------:R-:W-:Y:S02]  /*99b0*/  IMAD.MOV.U32 R8, RZ, RZ, 0x70 ;  /* 0x00000070ff087424 */ /* 0x000fe400078e00ff */
[----:B------:R-:W-:Y:S01]  /*99c0*/  IMAD.MOV.U32 R13, RZ, RZ, RZ ;  /* 0x000000ffff0d7224 */ /* 0x000fe200078e00ff */
[----:B------:R-:W3:Y:S01]  /*99d0*/  LDCU.64 UR6, c[0x4][0x88] ;  /* 0x01001100ff0677ac */ /* 0x000ee20008000a00 */
[----:B------:R-:W4:Y:S01]  /*99e0*/  LDCU.64 UR4, c[0x4][0x8] ;  /* 0x01000100ff0477ac */ /* 0x000f220008000a00 */
[----:B-1----:R-:W-:Y:S02]  /*99f0*/  MOV R4, UR8 ;  /* 0x0000000800047c02 */ /* 0x002fe40008000f00 */
[----:B------:R-:W-:Y:S02]  /*9a00*/  MOV R5, UR9 ;  /* 0x0000000900057c02 */ /* 0x000fe40008000f00 */
[----:B---3--:R-:W-:Y:S01]  /*9a10*/  MOV R7, UR7 ;  /* 0x0000000700077c02 */ /* 0x008fe20008000f00 */
[----:B------:R-:W-:Y:S01]  /*9a20*/  IMAD.U32 R6, RZ, RZ, UR6 ;  /* 0x00000006ff067e24 */ /* 0x000fe2000f8e00ff */
[----:B----4-:R-:W-:Y:S01]  /*9a30*/  MOV R11, UR5 ;  /* 0x00000005000b7c02 */ /* 0x010fe20008000f00 */
[----:B------:R-:W-:Y:S02]  /*9a40*/  IMAD.U32 R10, RZ, RZ, UR4 ;  /* 0x00000004ff0a7e24 */ /* 0x000fe4000f8e00ff */
[----:B------:R-:W-:Y:S07]  /*9a50*/  LEPC R20, `(.L_x_97) ;  /* 0x000000001014794e */ /* 0x000fee0000000000 */
[----:B--2---:R-:W-:Y:S05]  /*9a60*/  CALL.ABS.NOINC R16 ;  /* 0x0000000010007343 */ /* 0x004fea0003c00000 */
.L_x_97:
[----:B------:R-:W-:Y:S01]  /*9a70*/  R2UR UR4, R60 ;  /* 0x000000003c0472ca */ /* 0x000fe200000e0000 */
[----:B------:R-:W-:Y:S01]  /*9a80*/  UISETP.NE.U32.AND UP0, UPT, UR62, URZ, UPT ;  /* 0x000000ff3e00728c */ /* 0x000fe2000bf05070 */
[----:B------:R-:W-:Y:S02]  /*9a90*/  ISETP.NE.U32.AND P4, PT, R54, RZ, PT ;  /* 0x000000ff3600720c */ /* 0x000fe40003f85070 */
[----:B------:R-:W-:Y:S01]  /*9aa0*/  ISETP.NE.U32.AND P2, PT, RZ, UR56, PT ;  /* 0x00000038ff007c0c */ /* 0x000fe2000bf45070 */
[----:B------:R-:W-:Y:S01]  /*9ab0*/  UISETP.NE.AND.EX UP1, UPT, UR63, URZ, UPT, UP0 ;  /* 0x000000ff3f00728c */ /* 0x000fe2000bf25300 */
[----:B------:R-:W-:Y:S01]  /*9ac0*/  ISETP.NE.AND.EX P4, PT, R55, RZ, PT, P4 ;  /* 0x000000ff3700720c */ /* 0x000fe20003f85340 */
[----:B------:R-:W-:Y:S01]  /*9ad0*/  UPLOP3.LUT UP0, UPT, UPT, UPT, UPT, 0x40, 0x4 ;  /* 0x000000000004789c */ /* 0x000fe20003f0e870 */
[----:B------:R-:W-:Y:S05]  /*9ae0*/  ISETP.NE.AND.EX P2, PT, RZ, UR57, PT, P2 ;  /* 0x00000039ff007c0c */ /* 0x000fea000bf45320 */
[----:B------:R-:W-:Y:S06]  /*9af0*/  UISETP.NE.AND UP2, UPT, UR4, URZ, UPT ;  /* 0x000000ff0400728c */ /* 0x000fec000bf45270 */
[----:B------:R-:W-:Y:S05]  /*9b00*/  PLOP3.LUT P1, PT, PT, PT, UP2, 0x80, 0x8 ;  /* 0x000000000008781c */ /* 0x000fea0003f2f028 */
[----:B------:R-:W-:Y:S06]  /*9b10*/  @UP2 UPLOP3.LUT UP0, UPT, UPT, UPT, UP1, 0x80, 0x8 ;  /* 0x000000000008289c */ /* 0x000fec0003f0f010 */
[----:B------:R-:W-:Y:S01]  /*9b20*/  PLOP3.LUT P0, PT, PT, PT, UP0, 0x80, 0x8 ;  /* 0x000000000008781c */ /* 0x000fe20003f0f008 */
[----:B------:R-:W-:Y:S01]  /*9b30*/  @!UPT UIADD3 URZ, UPT, UPT, URZ, URZ, URZ ;  /* 0x000000fffffff290 */ /* 0x000fe2000fffe0ff */
[----:B------:R-:W-:Y:S11]  /*9b40*/  BRA.U !UP1, `(.L_x_99) ;  /* 0x00000001093c7547 */ /* 0x000ff6000b800000 */
[----:B------:R-:W-:Y:S01]  /*9b50*/  UISETP.NE.U32.AND UP0, UPT, UR56, URZ, UPT ;  /* 0x000000ff3800728c */ /* 0x000fe2000bf05070 */
[----:B------:R-:W-:Y:S01]  /*9b60*/  HFMA2 R0, -RZ, RZ, 0, 5.9604644775390625e-08 ;  /* 0x00000001ff007431 */ /* 0x000fe200000001ff */
[----:B------:R-:W1:Y:S01]  /*9b70*/  LDCU.64 UR8, c[0x0][0x358] ;  /* 0x00006b00ff0877ac */ /* 0x000e620008000a00 */
[----:B------:R-:W-:Y:S01]  /*9b80*/  IMAD.MOV.U32 R56, RZ, RZ, 0x1 ;  /* 0x00000001ff387424 */ /* 0x000fe200078e00ff */
[----:B------:R-:W-:Y:S06]  /*9b90*/  UISETP.NE.AND.EX UP0, UPT, UR57, URZ, UPT, UP0 ;  /* 0x000000ff3900728c */ /* 0x000fec000bf05300 */
[----:B------:R-:W-:Y:S05]  /*9ba0*/  PLOP3.LUT P3, PT, PT, PT, UP0, 0x80, 0x8 ;  /* 0x000000000008781c */ /* 0x000fea0003f6f008 */
[----:B------:R-:W2:Y:S01]  /*9bb0*/  @UP0 LDCU.64 UR4, c[0x0][0x988] ;  /* 0x00013100ff0407ac */ /* 0x000ea20008000a00 */
[----:B------:R-:W-:Y:S07]  /*9bc0*/  @UP0 UIMAD UR6, UR44, UR62, URZ ;  /* 0x0000003e2c0602a4 */ /* 0x000fee000f8e02ff */
[----:B------:R-:W-:Y:S01]  /*9bd0*/  @!P3 PRMT R56, R0, 0x7610, R56 ;  /* 0x000076100038b816 */ /* 0x000fe20000000038 */
[----:B--2---:R-:W-:Y:S06]  /*9be0*/  @UP0 UIMAD.WIDE UR4, UR6, 0x4, UR4 ;  /* 0x00000004060408a5 */ /* 0x004fec000f8e0204 */
[----:B------:R-:W-:Y:S01]  /*9bf0*/  IMAD.U32 R4, RZ, RZ, UR4 ;  /* 0x00000004ff047e24 */ /* 0x000fe2000f8e00ff */
[----:B------:R-:W-:Y:S04]  /*9c00*/  MOV R5, UR5 ;  /* 0x0000000500057c02 */ /* 0x000fe80008000f00 */
[----:B------:R-:W2:Y:S01]  /*9c10*/  @!UP0 LDCU UR4, c[0x0][0x980] ;  /* 0x00013000ff0487ac */ /* 0x000ea20008000800 */
[----:B-1---5:R1:W5:Y:S02]  /*9c20*/  @P3 LDG.E R27, desc[UR8][R4.64] ;  /* 0x00000008041b3981 */ /* 0x022364000c1e1900 */
[----:B-12---:R-:W-:Y:S02]  /*9c30*/  @!P3 IMAD.U32 R27, RZ, RZ, UR4 ;  /* 0x00000004ff1bbe24 */ /* 0x006fe4000f8e00ff */
.L_x_99:
[----:B------:R-:W-:Y:S05]  /*9c40*/  @!P4 BRA `(.L_x_100) ;  /* 0x000000000024c947 */ /* 0x000fea0003800000 */
[----:B------:R-:W-:Y:S01]  /*9c50*/  ISETP.NE.U32.AND P3, PT, R52, RZ, PT ;  /* 0x000000ff3400720c */ /* 0x000fe20003f65070 */
[----:B------:R-:W1:Y:S03]  /*9c60*/  LDCU.64 UR4, c[0x0][0x358] ;  /* 0x00006b00ff0477ac */ /* 0x000e660008000a00 */
[----:B------:R-:W-:Y:S11]  /*9c70*/  ISETP.NE.AND.EX P3, PT, R53, RZ, PT, P3 ;  /* 0x000000ff3500720c */ /* 0x000ff60003f65330 */
[----:B------:R-:W-:Y:S02]  /*9c80*/  @!UPT UIADD3 URZ, UPT, UPT, URZ, URZ, URZ ;  /* 0x000000fffffff290 */ /* 0x000fe4000fffe0ff */
[----:B------:R-:W2:Y:S01]  /*9c90*/  @P3 LDC.64 R4, c[0x0][0x9a8] ;  /* 0x00026a00ff043b82 */ /* 0x000ea20000000a00 */
[----:B------:R-:W-:Y:S04]  /*9ca0*/  @P3 IMAD R0, R54, UR44, RZ ;  /* 0x0000002c36003c24 */ /* 0x000fe8000f8e02ff */
[----:B--2---:R-:W-:Y:S05]  /*9cb0*/  @P3 IMAD.WIDE R4, R0, 0x4, R4 ;  /* 0x0000000400043825 */ /* 0x004fea00078e0204 */
[----:B-1---5:R1:W5:Y:S02]  /*9cc0*/  @P3 LDG.E R24, desc[UR4][R4.64] ;  /* 0x0000000404183981 */ /* 0x022364000c1e1900 */
[----:B-1----:R-:W2:Y:S02]  /*9cd0*/  @!P3 LDC R24, c[0x0][0x9a0] ;  /* 0x00026800ff18bb82 */ /* 0x002ea40000000800 */
.L_x_100:
[----:B------:R-:W-:Y:S01]  /*9ce0*/  ULOP3.LUT UR4, UR51, 0x1, URZ, 0x3c, !UPT ;  /* 0x0000000133047892 */ /* 0x000fe2000f8e3cff */
[----:B-----5:R-:W-:Y:S01]  /*9cf0*/  FSETP.NEU.AND P3, PT, R27, RZ, PT ;  /* 0x000000ff1b00720b */ /* 0x020fe20003f6d000 */
[----:B------:R-:W1:Y:S01]  /*9d00*/  LDCU.128 UR8, c[0x0][0xb80] ;  /* 0x00017000ff0877ac */ /* 0x000e620008000c00 */
[----:B------:R-:W-:Y:S01]  /*9d10*/  IMAD.U32 R79, RZ, RZ, UR48 ;  /* 0x00000030ff4f7e24 */ /* 0x000fe2000f8e00ff */
[----:B------:R-:W-:Y:S01]  /*9d20*/  SEL R5, RZ, 0xffffffff, P2 ;  /* 0xffffffffff057807 */ /* 0x000fe20001000000 */
[----:B------:R-:W-:Y:S01]  /*9d30*/  IMAD.SHL.U32 R76, R62, 0x10, RZ ;  /* 0x000000103e4c7824 */ /* 0x000fe200078e00ff */
[----:B------:R-:W-:Y:S01]  /*9d40*/  @P1 LOP3.LUT P2, RZ, R56, 0xff, RZ, 0xc0, !PT ;  /* 0x000000ff38ff1812 */ /* 0x000fe2000784c0ff */
[----:B------:R-:W-:Y:S01]  /*9d50*/  IMAD.U32 R32, RZ, RZ, UR4 ;  /* 0x00000004ff207e24 */ /* 0x000fe2000f8e00ff */
[----:B------:R-:W-:Y:S01]  /*9d60*/  @P1 SEL R4, RZ, 0xffffffff, P3 ;  /* 0xffffffffff041807 */ /* 0x000fe20001800000 */
[----:B------:R-:W-:Y:S01]  /*9d70*/  IMAD.SHL.U32 R79, R79, 0x2000, RZ ;  /* 0x000020004f4f7824 */ /* 0x000fe200078e00ff */
[----:B------:R-:W3:Y:S01]  /*9d80*/  LDCU.128 UR16, c[0x0][0xb90] ;  /* 0x00017200ff1077ac */ /* 0x000ee20008000c00 */
[----:B------:R-:W-:Y:S01]  /*9d90*/  IMAD.SHL.U32 R75, R61, 0x10, RZ ;  /* 0x000000103d4b7824 */ /* 0x000fe200078e00ff */
[----:B------:R-:W-:Y:S01]  /*9da0*/  @P0 SEL R4, R5, R4, !P2 ;  /* 0x0000000405040207 */ /* 0x000fe20005000000 */
[----:B------:R-:W-:Y:S01]  /*9db0*/  IMAD.IADD R78, R66, 0x1, R79 ;  /* 0x00000001424e7824 */ /* 0x000fe200078e024f */
[----:B------:R-:W-:Y:S01]  /*9dc0*/  LEA R74, R22, UR45, 0x3 ;  /* 0x0000002d164a7c11 */ /* 0x000fe2000f8e18ff */
[----:B------:R-:W-:Y:S01]  /*9dd0*/  IMAD.MOV.U32 R80, RZ, RZ, 0x1 ;  /* 0x00000001ff507424 */ /* 0x000fe200078e00ff */
[----:B------:R-:W-:Y:S01]  /*9de0*/  @P1 LOP3.LUT R4, R4, 0x1, RZ, 0xc0, !PT ;  /* 0x0000000104041812 */ /* 0x000fe200078ec0ff */
[----:B------:R-:W-:Y:S01]  /*9df0*/  IMAD.IADD R77, R78, 0x1, R76 ;  /* 0x000000014e4d7824 */ /* 0x000fe200078e024c */
[----:B------:R-:W-:Y:S01]  /*9e00*/  SHF.L.U32 R3, R64, 0x1f, RZ ;  /* 0x0000001f40037819 */ /* 0x000fe200000006ff */
[----:B------:R-:W-:Y:S01]  /*9e10*/  USHF.L.U32 UR12, UR43, 0x6, URZ ;  /* 0x000000062b0c7899 */ /* 0x000fe200080006ff */
[----:B------:R-:W-:Y:S01]  /*9e20*/  ISETP.NE.U32.OR P5, PT, R4, 0x1, !P1 ;  /* 0x000000010400780c */ /* 0x000fe20004fa5470 */
[----:B------:R-:W-:Y:S01]  /*9e30*/  IMAD.U32 R4, RZ, RZ, UR48 ;  /* 0x00000030ff047e24 */ /* 0x000fe2000f8e00ff */
[----:B------:R-:W4:Y:S01]  /*9e40*/  LDCU UR13, c[0x0][0xba0] ;  /* 0x00017400ff0d77ac */ /* 0x000f220008000800 */
[----:B------:R-:W-:Y:S01]  /*9e50*/  PLOP3.LUT P2, PT, PT, PT, UP1, 0x80, 0x8 ;  /* 0x000000000008781c */ /* 0x000fe20003f4f018 */
[----:B------:R-:W-:Y:S01]  /*9e60*/  BSSY B1, `(.L_x_101) ;  /* 0x000004d000017945 */ /* 0x000fe20003800000 */
[----:B------:R-:W-:Y:S01]  /*9e70*/  LOP3.LUT P4, R72, R56, 0xff, RZ, 0xc0, !PT ;  /* 0x000000ff38487812 */ /* 0x000fe2000788c0ff */
[----:B------:R-:W-:Y:S01]  /*9e80*/  IMAD.U32 R71, RZ, RZ, UR12 ;  /* 0x0000000cff477e24 */ /* 0x000fe2000f8e00ff */
[----:B------:R-:W-:Y:S01]  /*9e90*/  LEA R0, R4, UR45, 0x3 ;  /* 0x0000002d04007c11 */ /* 0x000fe2000f8e18ff */
[----:B------:R-:W-:Y:S01]  /*9ea0*/  IMAD.IADD R25, R23, 0x1, R2 ;  /* 0x0000000117197824 */ /* 0x000fe200078e0202 */
[----:B------:R-:W-:Y:S01]  /*9eb0*/  SEL R4, RZ, 0xffffffff, P3 ;  /* 0xffffffffff047807 */ /* 0x000fe20001800000 */
[----:B------:R-:W-:Y:S01]  /*9ec0*/  IMAD.U32 R81, RZ, RZ, UR48 ;  /* 0x00000030ff517e24 */ /* 0x000fe2000f8e00ff */
[----:B------:R-:W-:Y:S02]  /*9ed0*/  P2R R73, PR, RZ, 0x20 ;  /* 0x00000020ff497803 */ /* 0x000fe40000000000 */
[----:B------:R-:W-:Y:S02]  /*9ee0*/  CS2R R38, SRZ ;  /* 0x0000000000267805 */ /* 0x000fe4000001ff00 */
[----:B------:R-:W-:Y:S02]  /*9ef0*/  @P5 SHF.L.U32 R9, R32, 0x1f, RZ ;  /* 0x0000001f20095819 */ /* 0x000fe400000006ff */
[----:B------:R-:W-:Y:S02]  /*9f00*/  CS2R R36, SRZ ;  /* 0x0000000000247805 */ /* 0x000fe4000001ff00 */
[----:B------:R-:W-:Y:S02]  /*9f10*/  CS2R R42, SRZ ;  /* 0x00000000002a7805 */ /* 0x000fe4000001ff00 */
[----:B------:R-:W-:Y:S01]  /*9f20*/  @P2 SEL R4, R5, R4, !P4 ;  /* 0x0000000405042207 */ /* 0x000fe20006000000 */
[----:B------:R-:W2:Y:S01]  /*9f30*/  @P5 SYNCS.PHASECHK.TRANS64.TRYWAIT P1, [R0+URZ+0x80], R9 ;  /* 0x00008009000055a7 */ /* 0x000ea200080211ff */
[----:B-1----:R-:W-:Y:S01]  /*9f40*/  UIMAD.WIDE.U32 UR4, UR12, UR9, URZ ;  /* 0x000000090c0472a5 */ /* 0x002fe2000f8e00ff */
[----:B------:R-:W-:Y:S01]  /*9f50*/  CS2R R40, SRZ ;  /* 0x0000000000287805 */ /* 0x000fe2000001ff00 */
[----:B------:R-:W-:Y:S01]  /*9f60*/  UISETP.NE.AND UP0, UPT, UR8, 0x1, UPT ;  /* 0x000000010800788c */ /* 0x000fe2000bf05270 */
[----:B------:R-:W-:Y:S01]  /*9f70*/  IMAD.IADD R35, R78, 0x1, R75 ;  /* 0x000000014e237824 */ /* 0x000fe200078e024b */
[----:B------:R-:W-:Y:S01]  /*9f80*/  USHF.R.U32.HI UR5, URZ, UR10, UR5 ;  /* 0x0000000aff057299 */ /* 0x000fe20008011605 */
[----:B------:R-:W-:Y:S01]  /*9f90*/  IMAD.IADD R34, R65, 0x1, R77 ;  /* 0x0000000141227824 */ /* 0x000fe200078e024d */
[----:B------:R-:W-:Y:S02]  /*9fa0*/  LOP3.LUT R4, R4, 0x1, RZ, 0xc0, !PT ;  /* 0x0000000104047812 */ /* 0x000fe400078ec0ff */
[----:B------:R-:W-:Y:S01]  /*9fb0*/  CS2R R46, SRZ ;  /* 0x00000000002e7805 */ /* 0x000fe2000001ff00 */
[----:B------:R-:W-:Y:S01]  /*9fc0*/  USEL UR5, UR12, UR5, !UP0 ;  /* 0x000000050c057287 */ /* 0x000fe2000c000000 */
[----:B------:R-:W-:Y:S01]  /*9fd0*/  CS2R R44, SRZ ;  /* 0x00000000002c7805 */ /* 0x000fe2000001ff00 */
[----:B------:R-:W-:Y:S01]  /*9fe0*/  UISETP.NE.AND UP0, UPT, UR11, 0x1, UPT ;  /* 0x000000010b00788c */ /* 0x000fe2000bf05270 */
[----:B------:R-:W-:Y:S01]  /*9ff0*/  CS2R R50, SRZ ;  /* 0x0000000000327805 */ /* 0x000fe2000001ff00 */
[----:B---3--:R-:W-:Y:S01]  /*a000*/  UIMAD.WIDE.U32 UR6, UR5, UR16, URZ ;  /* 0x00000010050672a5 */ /* 0x008fe2000f8e00ff */
[----:B------:R-:W-:Y:S01]  /*a010*/  CS2R R48, SRZ ;  /* 0x0000000000307805 */ /* 0x000fe2000001ff00 */
[----:B------:R-:W-:Y:S01]  /*a020*/  IMAD R6, RZ, RZ, -UR5 ;  /* 0x80000005ff067e24 */ /* 0x000fe2000f8e02ff */
[----:B------:R1:W3:Y:S01]  /*a030*/  SYNCS.PHASECHK.TRANS64.TRYWAIT P0, [R74+URZ+0xd0], R3 ;  /* 0x0000d0034a0075a7 */ /* 0x0002e200080011ff */
[----:B------:R-:W-:Y:S02]  /*a040*/  IMAD.U32 R70, RZ, RZ, UR5 ;  /* 0x00000005ff467e24 */ /* 0x000fe4000f8e00ff */
[----:B------:R-:W-:Y:S01]  /*a050*/  IMAD R71, R6, UR8, R71 ;  /* 0x0000000806477c24 */ /* 0x000fe2000f8e0247 */
[----:B------:R-:W-:Y:S02]  /*a060*/  UMOV UR4, UR7 ;  /* 0x0000000700047c82 */ /* 0x000fe40008000000 */
[----:B------:R-:W-:Y:S04]  /*a070*/  USHF.R.U32.HI UR4, URZ, UR17, UR4 ;  /* 0x00000011ff047299 */ /* 0x000fe80008011604 */
[----:B------:R-:W-:Y:S02]  /*a080*/  USEL UR4, UR5, UR4, !UP0 ;  /* 0x0000000405047287 */ /* 0x000fe4000c000000 */
[----:B------:R-:W-:Y:S02]  /*a090*/  UISETP.NE.AND UP0, UPT, UR18, 0x1, UPT ;  /* 0x000000011200788c */ /* 0x000fe4000bf05270 */
[----:B------:R-:W-:Y:S02]  /*a0a0*/  UIMAD.WIDE.U32 UR6, UR4, UR19, URZ ;  /* 0x00000013040672a5 */ /* 0x000fe4000f8e00ff */
[----:B------:R-:W-:Y:S02]  /*a0b0*/  IMAD.U32 R69, RZ, RZ, UR4 ;  /* 0x00000004ff457e24 */ /* 0x000fe4000f8e00ff */
[----:B------:R-:W-:Y:S01]  /*a0c0*/  PLOP3.LUT P2, PT, PT, PT, UP0, 0x80, 0x8 ;  /* 0x000000000008781c */ /* 0x000fe20003f4f008 */
[----:B------:R-:W-:Y:S02]  /*a0d0*/  IMAD R7, RZ, RZ, -UR4 ;  /* 0x80000004ff077e24 */ /* 0x000fe4000f8e02ff */
[----:B------:R-:W-:Y:S01]  /*a0e0*/  UMOV UR6, UR7 ;  /* 0x0000000700067c82 */ /* 0x000fe20008000000 */
[----:B------:R-:W-:Y:S01]  /*a0f0*/  IMAD.U32 R68, RZ, RZ, UR4 ;  /* 0x00000004ff447e24 */ /* 0x000fe2000f8e00ff */
[----:B----4-:R-:W-:Y:S01]  /*a100*/  USHF.R.U32.HI UR6, URZ, UR13, UR6 ;  /* 0x0000000dff067299 */ /* 0x010fe20008011606 */
[----:B------:R-:W-:Y:S05]  /*a110*/  IMAD R70, R7, UR11, R70 ;  /* 0x0000000b07467c24 */ /* 0x000fea000f8e0246 */
[----:B------:R-:W-:Y:S02]  /*a120*/  SEL R69, R69, UR6, !P2 ;  /* 0x0000000645457c07 */ /* 0x000fe4000d000000 */
[----:B------:R-:W-:Y:S03]  /*a130*/  ISETP.NE.U32.AND P2, PT, R4, 0x1, PT ;  /* 0x000000010400780c */ /* 0x000fe60003f45070 */
[----:B------:R-:W-:Y:S01]  /*a140*/  IMAD.MOV R5, RZ, RZ, -R69 ;  /* 0x000000ffff057224 */ /* 0x000fe200078e0a45 */
[----:B------:R-:W-:Y:S03]  /*a150*/  P2R R82, PR, RZ, 0x4 ;  /* 0x00000004ff527803 */ /* 0x000fe60000000000 */
[----:B------:R-:W-:Y:S01]  /*a160*/  IMAD R68, R5, UR18, R68 ;  /* 0x0000001205447c24 */ /* 0x000fe2000f8e0244 */
[----:B--2---:R-:W-:Y:S01]  /*a170*/  @P5 SEL R80, RZ, 0x1, !P1 ;  /* 0x00000001ff505807 */ /* 0x004fe20004800000 */
[----:B-1----:R-:W-:Y:S06]  /*a180*/  @!P5 BRA `(.L_x_102) ;  /* 0x000000000068d947 */ /* 0x002fec0003800000 */
[----:B------:R-:W-:Y:S01]  /*a190*/  ISETP.NE.AND P1, PT, R80, RZ, PT ;  /* 0x000000ff5000720c */ /* 0x000fe20003f25270 */
[----:B------:R-:W-:Y:S01]  /*a1a0*/  BSSY B0, `(.L_x_103) ;  /* 0x000000d000007945 */ /* 0x000fe20003800000 */
[----:B------:R-:W-:Y:S02]  /*a1b0*/  CS2R R50, SRZ ;  /* 0x0000000000327805 */ /* 0x000fe4000001ff00 */
[----:B------:R-:W-:Y:S02]  /*a1c0*/  CS2R R48, SRZ ;  /* 0x0000000000307805 */ /* 0x000fe4000001ff00 */
[----:B------:R-:W-:Y:S02]  /*a1d0*/  CS2R R46, SRZ ;  /* 0x00000000002e7805 */ /* 0x000fe4000001ff00 */
[----:B------:R-:W-:Y:S02]  /*a1e0*/  CS2R R44, SRZ ;  /* 0x00000000002c7805 */ /* 0x000fe4000001ff00 */
[----:B------:R-:W-:Y:S02]  /*a1f0*/  CS2R R42, SRZ ;  /* 0x00000000002a7805 */ /* 0x000fe4000001ff00 */
[----:B------:R-:W-:Y:S02]  /*a200*/  CS2R R40, SRZ ;  /* 0x0000000000287805 */ /* 0x000fe4000001ff00 */
[----:B------:R-:W-:Y:S02]  /*a210*/  CS2R R38, SRZ ;  /* 0x0000000000267805 */ /* 0x000fe4000001ff00 */
[----:B------:R-:W-:Y:S01]  /*a220*/  CS2R R36, SRZ ;  /* 0x0000000000247805 */ /* 0x000fe2000001ff00 */
[----:B------:R-:W-:Y:S06]  /*a230*/  @P1 BRA `(.L_x_104) ;  /* 0x00000000000c1947 */ /* 0x000fec0003800000 */
[----:B------:R-:W-:Y:S04]  /*a240*/  SHF.L.U32 R5, R32, 0x1f, RZ ;  /* 0x0000001f20057819 */ /* 0x000fe800000006ff */
[----:B------:R-:W1:Y:S02]  /*a250*/  SYNCS.PHASECHK.TRANS64.TRYWAIT P1, [R0+URZ+0x80], R5 ;  /* 0x00008005000075a7 */ /* 0x000e6400080211ff */
[----:B-1----:R-:W-:Y:S05]  /*a260*/  @!P1 BRA `(.L_x_105) ;  /* 0x0000002000709947 */ /* 0x002fea0003800000 */
.L_x_104:
[----:B------:R-:W-:Y:S05]  /*a270*/  BSYNC B0 ;  /* 0x0000000000007941 */ /* 0x000fea0003800000 */
.L_x_103:
[----:B------:R-:W-:Y:S01]  /*a280*/  ISETP.NE.AND P1, PT, R82, RZ, PT ;  /* 0x000000ff5200720c */ /* 0x000fe20003f25270 */
[----:B------:R-:W-:Y:S04]  /*a290*/  UIADD3 UR4, UPT, UPT, UR48, 0x1, URZ ;  /* 0x0000000130047890 */ /* 0x000fe8000fffe0ff */
[----:B------:R-:W-:Y:S04]  /*a2a0*/  UISETP.NE.AND UP0, UPT, UR4, 0x3, UPT ;  /* 0x000000030400788c */ /* 0x000fe8000bf05270 */
[----:B------:R-:W-:Y:S02]  /*a2b0*/  USEL UR5, URZ, 0x1, UP0 ;  /* 0x00000001ff057887 */ /* 0x000fe40008000000 */
[----:B------:R-:W-:Y:S02]  /*a2c0*/  USEL UR4, UR4, URZ, UP0 ;  /* 0x000000ff04047287 */ /* 0x000fe40008000000 */
[----:B------:R2:W4:Y:S02]  /*a2d0*/  @P1 LDS.128 R48, [R78] ;  /* 0x000000004e301984 */ /* 0x0005240000000c00 */
[----:B------:R-:W-:Y:S02]  /*a2e0*/  LOP3.LUT R32, R32, UR5, RZ, 0x3c, !PT ;  /* 0x0000000520207c12 */ /* 0x000fe4000f8e3cff */
[----:B------:R2:W1:Y:S01]  /*a2f0*/  @P1 LDS.128 R44, [R77+0x10] ;  /* 0x000010004d2c1984 */ /* 0x0004620000000c00 */
[----:B------:R-:W-:Y:S03]  /*a300*/  IMAD.U32 R81, RZ, RZ, UR4 ;  /* 0x00000004ff517e24 */ /* 0x000fe6000f8e00ff */
[----:B------:R2:W1:Y:S04]  /*a310*/  @P1 LDS.128 R40, [R35+0x20] ;  /* 0x0000200023281984 */ /* 0x0004680000000c00 */
[----:B------:R2:W1:Y:S02]  /*a320*/  @P1 LDS.128 R36, [R34+0x10] ;  /* 0x0000100022241984 */ /* 0x0004640000000c00 */
.L_x_102:
[----:B------:R-:W-:Y:S05]  /*a330*/  BSYNC B1 ;  /* 0x0000000000017941 */ /* 0x000fea0003800000 */
.L_x_101:
[----:B-1----:R-:W-:Y:S04]  /*a340*/  SHF.R.U32.HI R0, RZ, 0x15, R25 ;  /* 0x00000015ff007819 */ /* 0x002fe80000011619 */
[----:B------:R-:W-:Y:S01]  /*a350*/  LOP3.LUT P1, RZ, R0, 0x3, R57, 0x48, !PT ;  /* 0x0000000300ff7812 */ /* 0x000fe20007824839 */
[----:B------:R-:W-:Y:S01]  /*a360*/  @!UPT UIADD3 URZ, UPT, UPT, URZ, URZ, URZ ;  /* 0x000000fffffff290 */ /* 0x000fe2000fffe0ff */
[----:B---3--:R-:W-:Y:S11]  /*a370*/  @P0 BRA `(.L_x_106) ;  /* 0x0000000000080947 */ /* 0x008ff60003800000 */
[----:B------:R-:W1:Y:S02]  /*a380*/  SYNCS.PHASECHK.TRANS64.TRYWAIT P0, [R74+URZ+0xd0], R3 ;  /* 0x0000d0034a0075a7 */ /* 0x000e6400080011ff */
[----:B-1----:R-:W-:Y:S05]  /*a390*/  @!P0 BRA `(.L_x_107) ;  /* 0x0000002000388947 */ /* 0x002fea0003800000 */
.L_x_106:
[----:B------:R-:W-:Y:S05]  /*a3a0*/  @!P1 BRA `(.L_x_108) ;  /* 0x0000000000409947 */ /* 0x000fea0003800000 */
[----:B------:R-:W3:Y:S01]  /*a3b0*/  LDCU.64 UR8, c[0x4][0x70] ;  /* 0x01000e00ff0877ac */ /* 0x000ee20008000a00 */
[----:B-1----:R-:W-:Y:S01]  /*a3c0*/  MOV R3, 0x0 ;  /* 0x0000000000037802 */ /* 0x002fe20000000f00 */
[----:B------:R-:W-:Y:S02]  /*a3d0*/  HFMA2 R12, -RZ, RZ, 0, 5.9604644775390625e-08 ;  /* 0x00000001ff0c7431 */ /* 0x000fe400000001ff */
[----:B------:R-:W-:Y:S02]  /*a3e0*/  IMAD.MOV.U32 R8, RZ, RZ, 0x192 ;  /* 0x00000192ff087424 */ /* 0x000fe400078e00ff */
[----:B------:R-:W-:Y:S01]  /*a3f0*/  IMAD.MOV.U32 R13, RZ, RZ, RZ ;  /* 0x000000ffff0d7224 */ /* 0x000fe200078e00ff */
[----:B------:R-:W1:Y:S01]  /*a400*/  LDCU.64 UR6, c[0x4][0x78] ;  /* 0x01000f00ff0677ac */ /* 0x000e620008000a00 */
[----:B------:R-:W2:Y:S01]  /*a410*/  LDC.64 R2, c[0x4][R3] ;  /* 0x0100000003027b82 */ /* 0x000ea20000000a00 */
[----:B------:R-:W5:Y:S01]  /*a420*/  LDCU.64 UR4, c[0x4][0x10] ;  /* 0x01000200ff0477ac */ /* 0x000f620008000a00 */
[----:B---3--:R-:W-:Y:S01]  /*a430*/  MOV R5, UR9 ;  /* 0x0000000900057c02 */ /* 0x008fe20008000f00 */
[----:B------:R-:W-:Y:S01]  /*a440*/  IMAD.U32 R4, RZ, RZ, UR8 ;  /* 0x00000008ff047e24 */ /* 0x000fe2000f8e00ff */
[----:B-1----:R-:W-:Y:S01]  /*a450*/  MOV R7, UR7 ;  /* 0x0000000700077c02 */ /* 0x002fe20008000f00 */
[----:B------:R-:W-:Y:S01]  /*a460*/  IMAD.U32 R6, RZ, RZ, UR6 ;  /* 0x00000006ff067e24 */ /* 0x000fe2000f8e00ff */
[----:B-----5:R-:W-:Y:S01]  /*a470*/  MOV R11, UR5 ;  /* 0x00000005000b7c02 */ /* 0x020fe20008000f00 */
[----:B------:R-:W-:Y:S02]  /*a480*/  IMAD.U32 R10, RZ, RZ, UR4 ;  /* 0x00000004ff0a7e24 */ /* 0x000fe4000f8e00ff */
[----:B------:R-:W-:Y:S07]  /*a490*/  LEPC R20, `(.L_x_108) ;  /* 0x000000001014794e */ /* 0x000fee0000000000 */
[----:B--2-4-:R-:W-:Y:S05]  /*a4a0*/  CALL.ABS.NOINC R2 ;  /* 0x0000000002007343 */ /* 0x014fea0003c00000 */
.L_x_108:
[----:B----4-:R-:W-:Y:S01]  /*a4b0*/  LOP3.LUT R20, R48, 0xffffe000, RZ, 0xc0, !PT ;  /* 0xffffe00030147812 */ /* 0x010fe200078ec0ff */
[----:B------:R-:W-:Y:S05]  /*a4c0*/  WARPSYNC.ALL ;  /* 0x0000000000007948 */ /* 0x000fea0003800000 */
[----:B------:R-:W-:Y:S01]  /*a4d0*/  R2UR UR4, R25 ;  /* 0x00000000190472ca */ /* 0x000fe200000e0000 */
[----:B------:R-:W-:Y:S01]  /*a4e0*/  BSSY.RECONVERGENT B0, `(.L_x_109) ;  /* 0x0000060000007945 */ /* 0x000fe20003800200 */
[----:B------:R-:W-:Y:S02]  /*a4f0*/  LOP3.LUT R21, R49, 0xffffe000, RZ, 0xc0, !PT ;  /* 0xffffe00031157812 */ /* 0x000fe400078ec0ff */
[----:B------:R-:W-:Y:S02]  /*a500*/  LOP3.LUT R26, R50, 0xffffe000, RZ, 0xc0, !PT ;  /* 0xffffe000321a7812 */ /* 0x000fe400078ec0ff */
[----:B------:R-:W-:Y:S02]  /*a510*/  LOP3.LUT R33, R44, 0xffffe000, RZ, 0xc0, !PT ;  /* 0xffffe0002c217812 */ /* 0x000fe400078ec0ff */
[----:B------:R-:W-:Y:S05]  /*a520*/  ISETP.NE.AND P0, PT, R67, RZ, PT ;  /* 0x000000ff4300720c */ /* 0x000fea0003f05270 */
[----:B------:R-:W3:Y:S02]  /*a530*/  LDTM.x16 R4, tmem[UR4] ;  /* 0x00000004000479ee */ /* 0x000ee40008240000 */
[C---:B---3--:R-:W-:Y:S01]  /*a540*/  FMUL R0, R24.reuse, R4 ;  /* 0x0000000418007220 */ /* 0x048fe20000400000 */
[C---:B------:R-:W-:Y:S01]  /*a550*/  FMUL R2, R24.reuse, R5 ;  /* 0x0000000518027220 */ /* 0x040fe20000400000 */
[C---:B-1----:R-:W-:Y:S01]  /*a560*/  FMUL R3, R24.reuse, R6 ;  /* 0x0000000618037220 */ /* 0x042fe20000400000 */
[----:B------:R-:W-:Y:S01]  /*a570*/  FMUL R7, R24, R7 ;  /* 0x0000000718077220 */ /* 0x000fe20000400000 */
[----:B------:R-:W-:Y:S01]  /*a580*/  FFMA R28, R27, R20, R0 ;  /* 0x000000141b1c7223 */ /* 0x000fe20000000000 */
[----:B------:R-:W-:Y:S01]  /*a590*/  LOP3.LUT R20, R51, 0xffffe000, RZ, 0xc0, !PT ;  /* 0xffffe00033147812 */ /* 0x000fe200078ec0ff */
[C---:B------:R-:W-:Y:S01]  /*a5a0*/  FFMA R29, R27.reuse, R21, R2 ;  /* 0x000000151b1d7223 */ /* 0x040fe20000000002 */
[----:B------:R-:W-:Y:S01]  /*a5b0*/  LOP3.LUT R21, R46, 0xffffe000, RZ, 0xc0, !PT ;  /* 0xffffe0002e157812 */ /* 0x000fe200078ec0ff */
[----:B------:R-:W-:Y:S01]  /*a5c0*/  FFMA R30, R27, R26, R3 ;  /* 0x0000001a1b1e7223 */ /* 0x000fe20000000003 */
[----:B------:R-:W-:Y:S01]  /*a5d0*/  LOP3.LUT R26, R45, 0xffffe000, RZ, 0xc0, !PT ;  /* 0xffffe0002d1a7812 */ /* 0x000fe200078ec0ff */
[----:B------:R-:W-:Y:S01]  /*a5e0*/  FFMA R31, R27, R20, R7 ;  /* 0x000000141b1f7223 */ /* 0x000fe20000000007 */
[----:B------:R-:W-:Y:S01]  /*a5f0*/  LOP3.LUT R20, R47, 0xffffe000, RZ, 0xc0, !PT ;  /* 0xffffe0002f147812 */ /* 0x000fe200078ec0ff */
[C---:B------:R-:W-:Y:S01]  /*a600*/  FMUL R4, R24.reuse, R8 ;  /* 0x0000000818047220 */ /* 0x040fe20000400000 */
[----:B------:R-:W-:Y:S01]  /*a610*/  F2FP.TF32.F32.PACK_B R28, R28 ;  /* 0x0000001cff1c723e */ /* 0x000fe200024050ff */
[C---:B------:R-:W-:Y:S01]  /*a620*/  FMUL R5, R24.reuse, R9 ;  /* 0x0000000918057220 */ /* 0x040fe20000400000 */
[----:B------:R-:W-:Y:S01]  /*a630*/  F2FP.TF32.F32.PACK_B R29, R29 ;  /* 0x0000001dff1d723e */ /* 0x000fe200024050ff */
[C---:B------:R-:W-:Y:S01]  /*a640*/  FMUL R6, R24.reuse, R10 ;  /* 0x0000000a18067220 */ /* 0x040fe20000400000 */
[----:B------:R-:W-:Y:S01]  /*a650*/  FMUL R11, R24, R11 ;  /* 0x0000000b180b7220 */ /* 0x000fe20000400000 */
[----:B------:R-:W-:Y:S01]  /*a660*/  F2FP.TF32.F32.PACK_B R30, R30 ;  /* 0x0000001eff1e723e */ /* 0x000fe200024050ff */
[C---:B------:R-:W-:Y:S01]  /*a670*/  FFMA R4, R27.reuse, R33, R4 ;  /* 0x000000211b047223 */ /* 0x040fe20000000004 */
[----:B------:R-:W-:Y:S01]  /*a680*/  F2FP.TF32.F32.PACK_B R31, R31 ;  /* 0x0000001fff1f723e */ /* 0x000fe200024050ff */
[C---:B------:R-:W-:Y:S01]  /*a690*/  FFMA R5, R27.reuse, R26, R5 ;  /* 0x0000001a1b057223 */ /* 0x040fe20000000005 */
[C---:B------:R-:W-:Y:S01]  /*a6a0*/  FFMA R6, R27.reuse, R21, R6 ;  /* 0x000000151b067223 */ /* 0x040fe20000000006 */
[----:B------:R-:W-:Y:S01]  /*a6b0*/  FFMA R7, R27, R20, R11 ;  /* 0x000000141b077223 */ /* 0x000fe2000000000b */
[----:B------:R-:W-:Y:S01]  /*a6c0*/  LOP3.LUT R33, R40, 0xffffe000, RZ, 0xc0, !PT ;  /* 0xffffe00028217812 */ /* 0x000fe200078ec0ff */
[----:B------:R1:W-:Y:S01]  /*a6d0*/  STS.128 [R78], R28 ;  /* 0x0000001c4e007388 */ /* 0x0003e20000000c00 */
[----:B------:R-:W-:Y:S01]  /*a6e0*/  LOP3.LUT R26, R41, 0xffffe000, RZ, 0xc0, !PT ;  /* 0xffffe000291a7812 */ /* 0x000fe200078ec0ff */
[C---:B------:R-:W-:Y:S01]  /*a6f0*/  FMUL R8, R24.reuse, R12 ;  /* 0x0000000c18087220 */ /* 0x040fe20000400000 */
[----:B------:R-:W-:Y:S01]  /*a700*/  FMUL R9, R24, R13 ;  /* 0x0000000d18097220 */ /* 0x000fe20000400000 */
[----:B------:R-:W-:Y:S01]  /*a710*/  LOP3.LUT R21, R42, 0xffffe000, RZ, 0xc0, !PT ;  /* 0xffffe0002a157812 */ /* 0x000fe200078ec0ff */
[C---:B------:R-:W-:Y:S01]  /*a720*/  FMUL R10, R24.reuse, R14 ;  /* 0x0000000e180a7220 */ /* 0x040fe20000400000 */
[----:B------:R-:W-:Y:S01]  /*a730*/  LOP3.LUT R20, R43, 0xffffe000, RZ, 0xc0, !PT ;  /* 0xffffe0002b147812 */ /* 0x000fe200078ec0ff */
[----:B------:R-:W-:Y:S01]  /*a740*/  FMUL R15, R24, R15 ;  /* 0x0000000f180f7220 */ /* 0x000fe20000400000 */
[----:B------:R-:W-:Y:S01]  /*a750*/  F2FP.TF32.F32.PACK_B R4, R4 ;  /* 0x00000004ff04723e */ /* 0x000fe200024050ff */
[C---:B------:R-:W-:Y:S01]  /*a760*/  FFMA R8, R27.reuse, R33, R8 ;  /* 0x000000211b087223 */ /* 0x040fe20000000008 */
[----:B------:R-:W-:Y:S01]  /*a770*/  F2FP.TF32.F32.PACK_B R5, R5 ;  /* 0x00000005ff05723e */ /* 0x000fe200024050ff */
[C---:B------:R-:W-:Y:S01]  /*a780*/  FFMA R9, R27.reuse, R26, R9 ;  /* 0x0000001a1b097223 */ /* 0x040fe20000000009 */
[----:B------:R-:W-:Y:S01]  /*a790*/  F2FP.TF32.F32.PACK_B R6, R6 ;  /* 0x00000006ff06723e */ /* 0x000fe200024050ff */
[C---:B------:R-:W-:Y:S01]  /*a7a0*/  FFMA R10, R27.reuse, R21, R10 ;  /* 0x000000151b0a7223 */ /* 0x040fe2000000000a */
[----:B------:R-:W-:Y:S01]  /*a7b0*/  F2FP.TF32.F32.PACK_B R7, R7 ;  /* 0x00000007ff07723e */ /* 0x000fe200024050ff */
[----:B------:R-:W-:Y:S01]  /*a7c0*/  FFMA R11, R27, R20, R15 ;  /* 0x000000141b0b7223 */ /* 0x000fe2000000000f */
[----:B------:R-:W-:Y:S01]  /*a7d0*/  LOP3.LUT R33, R36, 0xffffe000, RZ, 0xc0, !PT ;  /* 0xffffe00024217812 */ /* 0x000fe200078ec0ff */
[C---:B------:R-:W-:Y:S01]  /*a7e0*/  FMUL R12, R24.reuse, R16 ;  /* 0x00000010180c7220 */ /* 0x040fe20000400000 */
[----:B------:R-:W-:Y:S01]  /*a7f0*/  LOP3.LUT R26, R37, 0xffffe000, RZ, 0xc0, !PT ;  /* 0xffffe000251a7812 */ /* 0x000fe200078ec0ff */
[----:B------:R1:W-:Y:S01]  /*a800*/  STS.128 [R77+0x10], R4 ;  /* 0x000010044d007388 */ /* 0x0003e20000000c00 */
        /* <DEDUP_REMOVED lines=13> */
[----:B------:R-:W-:Y:S02]  /*a8e0*/  F2FP.TF32.F32.PACK_B R12, R12 ;  /* 0x0000000cff0c723e */ /* 0x000fe400024050ff */
[----:B------:R-:W-:Y:S01]  /*a8f0*/  F2FP.TF32.F32.PACK_B R13, R13 ;  /* 0x0000000dff0d723e */ /* 0x000fe200024050ff */
[----:B------:R1:W-:Y:S01]  /*a900*/  STS.128 [R35+0x20], R8 ;  /* 0x0000200823007388 */ /* 0x0003e20000000c00 */
[----:B------:R-:W-:Y:S02]  /*a910*/  F2FP.TF32.F32.PACK_B R14, R14 ;  /* 0x0000000eff0e723e */ /* 0x000fe400024050ff */
[----:B------:R-:W-:Y:S05]  /*a920*/  F2FP.TF32.F32.PACK_B R15, R15 ;  /* 0x0000000fff0f723e */ /* 0x000fea00024050ff */
[----:B------:R1:W-:Y:S01]  /*a930*/  STS.128 [R34+0x10], R12 ;  /* 0x0000100c22007388 */ /* 0x0003e20000000c00 */
[----:B------:R-:W-:Y:S01]  /*a940*/  @!PT LDS RZ, [RZ] ;  /* 0x00000000fffff984 */ /* 0x000fe20000000800 */
[----:B------:R-:W-:Y:S01]  /*a950*/  @!PT LDS RZ, [RZ] ;  /* 0x00000000fffff984 */ /* 0x000fe20000000800 */
[----:B------:R-:W-:Y:S01]  /*a960*/  @!PT LDS RZ, [RZ] ;  /* 0x00000000fffff984 */ /* 0x000fe20000000800 */
[----:B------:R-:W-:Y:S01]  /*a970*/  @!PT LDS RZ, [RZ] ;  /* 0x00000000fffff984 */ /* 0x000fe20000000800 */
[----:B------:R3:W-:Y:S07]  /*a980*/  MEMBAR.ALL.CTA ;  /* 0x0000000000007992 */ /* 0x0007ee0000008000 */
[----:B---3--:R-:W3:Y:S02]  /*a990*/  FENCE.VIEW.ASYNC.S ;  /* 0x00000000000073c6 */ /* 0x008ee40000000000 */
[----:B---3--:R-:W-:Y:S06]  /*a9a0*/  BAR.SYNC.DEFER_BLOCKING 0x1, 0x80 ;  /* 0x0042000000007b1d */ /* 0x008fec0000010000 */
[----:B------:R-:W-:Y:S05]  /*a9b0*/  @P0 BRA `(.L_x_110) ;  /* 0x0000000000480947 */ /* 0x000fea0003800000 */
[----:B------:R-:W3:Y:S01]  /*a9c0*/  LDCU.64 UR14, c[0x0][0x348] ;  /* 0x00006900ff0e77ac */ /* 0x000ee20008000a00 */
[----:B------:R-:W-:Y:S02]  /*a9d0*/  R2UR UR6, R79 ;  /* 0x000000004f0672ca */ /* 0x000fe400000e0000 */
[----:B------:R-:W-:Y:S01]  /*a9e0*/  R2UR UR10, R71 ;  /* 0x00000000470a72ca */ /* 0x000fe200000e0000 */
[----:B------:R-:W-:Y:S01]  /*a9f0*/  UMOV UR9, UR46 ;  /* 0x0000002e00097c82 */ /* 0x000fe20008000000 */
[----:B------:R-:W-:Y:S01]  /*aa00*/  R2UR UR11, R70 ;  /* 0x00000000460b72ca */ /* 0x000fe200000e0000 */
[----:B------:R-:W-:Y:S01]  /*aa10*/  UIADD3 UR7, UPT, UPT, UR46, 0x20, URZ ;  /* 0x000000202e077890 */ /* 0x000fe2000fffe0ff */
[----:B------:R-:W-:Y:S02]  /*aa20*/  R2UR UR12, R68 ;  /* 0x00000000440c72ca */ /* 0x000fe400000e0000 */
[----:B------:R-:W-:Y:S05]  /*aa30*/  R2UR UR13, R69 ;  /* 0x00000000450d72ca */ /* 0x000fea00000e0000 */
[----:B------:R-:W-:Y:S02]  /*aa40*/  UIADD3 UR6, UPT, UPT, UR45, UR6, URZ ;  /* 0x000000062d067290 */ /* 0x000fe4000fffe0ff */
[----:B---3--:R-:W-:Y:S02]  /*aa50*/  UIADD3 UR4, UP0, UPT, UR14, 0x780, URZ ;  /* 0x000007800e047890 */ /* 0x008fe4000ff1e0ff */
[----:B------:R-:W-:Y:S02]  /*aa60*/  UIADD3 UR8, UPT, UPT, UR6, 0x200, URZ ;  /* 0x0000020006087890 */ /* 0x000fe4000fffe0ff */
[----:B------:R-:W-:Y:S02]  /*aa70*/  UIADD3.X UR5, UPT, UPT, URZ, UR15, URZ, UP0, !UPT ;  /* 0x0000000fff057290 */ /* 0x000fe400087fe4ff */
[----:B------:R-:W-:Y:S07]  /*aa80*/  UIADD3 UR6, UPT, UPT, UR6, 0x1200, URZ ;  /* 0x0000120006067890 */ /* 0x000fee000fffe0ff */
[----:B------:R3:W-:Y:S02]  /*aa90*/  UTMASTG.5D.IM2COL [UR8], [UR4] ;  /* 0x00000008040073b5 */ /* 0x0007e40008060000 */
[----:B---3--:R-:W-:Y:S01]  /*aaa0*/  UMOV UR8, UR6 ;  /* 0x0000000600087c82 */ /* 0x008fe20008000000 */
[----:B------:R-:W-:Y:S02]  /*aab0*/  UMOV UR9, UR7 ;  /* 0x0000000700097c82 */ /* 0x000fe40008000000 */
[----:B------:R3:W-:Y:S02]  /*aac0*/  UTMASTG.5D.IM2COL [UR8], [UR4] ;  /* 0x00000008040073b5 */ /* 0x0007e40008060000 */
[----:B---3--:R0:W-:Y:S02]  /*aad0*/  UTMACMDFLUSH ;  /* 0x00000000000079b7 */ /* 0x0081e40000000000 */
.L_x_110:
[----:B------:R-:W-:Y:S05]  /*aae0*/  BSYNC.RECONVERGENT B0 ;  /* 0x0000000000007941 */ /* 0x000fea0003800200 */
.L_x_109:
[----:B------:R-:W-:Y:S01]  /*aaf0*/  UIADD3 UR43, UPT, UPT, UR48, 0x1, URZ ;  /* 0x00000001302b7890 */ /* 0x000fe2000fffe0ff */
[----:B------:R-:W-:Y:S03]  /*ab00*/  BSSY.RECONVERGENT B0, `(.L_x_111) ;  /* 0x0000005000007945 */ /* 0x000fe60003800200 */
[----:B------:R-:W-:Y:S04]  /*ab10*/  UISETP.NE.AND UP0, UPT, UR43, 0x3, UPT ;  /* 0x000000032b00788c */ /* 0x000fe8000bf05270 */
[----:B------:R-:W-:Y:S01]  /*ab20*/  USEL UR44, UR43, URZ, UP0 ;  /* 0x000000ff2b2c7287 */ /* 0x000fe20008000000 */
[----:B------:R-:W-:Y:S11]  /*ab30*/  @P0 BRA `(.L_x_112) ;  /* 0x0000000000040947 */ /* 0x000ff60003800000 */
[----:B------:R-:W-:Y:S04]  /*ab40*/  DEPBAR.LE SB0, 0x1 ;  /* 0x000080400000791a */ /* 0x000fe80000000000 */
.L_x_112:
[----:B------:R-:W-:Y:S05]  /*ab50*/  BSYNC.RECONVERGENT B0 ;  /* 0x0000000000007941 */ /* 0x000fea0003800200 */
.L_x_111:
[----:B------:R-:W-:Y:S01]  /*ab60*/  BAR.SYNC.DEFER_BLOCKING 0x1, 0x80 ;  /* 0x0042000000007b1d */ /* 0x000fe20000010000 */
[----:B------:R-:W-:Y:S01]  /*ab70*/  ISETP.NE.AND P1, PT, R73, RZ, PT ;  /* 0x000000ff4900720c */ /* 0x000fe20003f25270 */
[----:B------:R-:W-:Y:S01]  /*ab80*/  UISETP.NE.AND UP0, UPT, UR50, URZ, UPT ;  /* 0x000000ff3200728c */ /* 0x000fe2000bf05270 */
[----:B------:R-:W-:Y:S11]  /*ab90*/  LEA R3, R81, UR45, 0x3 ;  /* 0x0000002d51037c11 */ /* 0x000ff6000f8e18ff */
[----:B-1----:R-:W-:Y:S01]  /*aba0*/  @P1 SHF.L.U32 R4, R32, 0x1f, RZ ;  /* 0x0000001f20041819 */ /* 0x002fe200000006ff */
[----:B------:R-:W-:Y:S06]  /*abb0*/  BRA.U !UP0, `(.L_x_113) ;  /* 0x0000000108247547 */ /* 0x000fec000b800000 */
[----:B------:R-:W1:Y:S01]  /*abc0*/  S2R R0, SR_CgaCtaId ;  /* 0x0000000000007919 */ /* 0x000e620000008800 */
[----:B------:R-:W-:Y:S01]  /*abd0*/  IMAD.U32 R2, RZ, RZ, UR49 ;  /* 0x00000031ff027e24 */ /* 0x000fe2000f8e00ff */
[----:B------:R-:W-:Y:S04]  /*abe0*/  UIADD3 UR4, UPT, UPT, UR49, 0x1, URZ ;  /* 0x0000000131047890 */ /* 0x000fe8000fffe0ff */
[----:B------:R-:W-:Y:S01]  /*abf0*/  @P1 LEA R2, R2, UR45, 0x3 ;  /* 0x0000002d02021c11 */ /* 0x000fe2000f8e18ff */
[----:B------:R-:W-:Y:S04]  /*ac00*/  UISETP.NE.AND UP0, UPT, UR4, 0x3, UPT ;  /* 0x000000030400788c */ /* 0x000fe8000bf05270 */
[----:B------:R-:W-:Y:S01]  /*ac10*/  @P1 VIADD R5, R2, 0x98 ;  /* 0x0000009802051836 */ /* 0x000fe20000000000 */
[----:B------:R-:W-:Y:S04]  /*ac20*/  USEL UR49, UR4, URZ, UP0 ;  /* 0x000000ff04317287 */ /* 0x000fe80008000000 */
[----:B-1----:R-:W-:Y:S04]  /*ac30*/  @P1 PRMT R0, R0, 0x654, R5 ;  /* 0x0000065400001816 */ /* 0x002fe80000000005 */
[----:B------:R1:W-:Y:S04]  /*ac40*/  @P1 SYNCS.ARRIVE.TRANS64.RED.A1T0 RZ, [R0+URZ], RZ ;  /* 0x000000ff00ff19a7 */ /* 0x0003e800081004ff */
.L_x_113:
[----:B------:R-:W3:Y:S01]  /*ac50*/  @P1 SYNCS.PHASECHK.TRANS64.TRYWAIT P0, [R3+URZ+0x80], R4 ;  /* 0x00008004030015a7 */ /* 0x000ee200080011ff */
[----:B------:R-:W-:Y:S01]  /*ac60*/  BSSY B1, `(.L_x_114) ;  /* 0x0000015000017945 */ /* 0x000fe20003800000 */
[----:B---3--:R-:W-:Y:S03]  /*ac70*/  @P1 SEL R80, RZ, 0x1, !P0 ;  /* 0x00000001ff501807 */ /* 0x008fe60004000000 */
[----:B------:R-:W-:Y:S05]  /*ac80*/  @!P1 BRA `(.L_x_115) ;  /* 0x0000000000489947 */ /* 0x000fea0003800000 */
[----:B------:R-:W-:Y:S01]  /*ac90*/  ISETP.NE.AND P1, PT, R82, RZ, PT ;  /* 0x000000ff5200720c */ /* 0x000fe20003f25270 */
[----:B------:R-:W-:Y:S01]  /*aca0*/  BSSY B0, `(.L_x_116) ;  /* 0x000000a000007945 */ /* 0x000fe20003800000 */
[----:B------:R-:W-:Y:S11]  /*acb0*/  ISETP.NE.AND P0, PT, R80, RZ, PT ;  /* 0x000000ff5000720c */ /* 0x000ff60003f05270 */
[----:B------:R-:W-:Y:S04]  /*acc0*/  @P1 IMAD R81, R81, 0x2000, R66 ;  /* 0x0000200051511824 */ /* 0x000fe800078e0242 */
[----:B------:R-:W-:Y:S01]  /*acd0*/  @P1 IMAD.IADD R4, R76, 0x1, R81 ;  /* 0x000000014c041824 */ /* 0x000fe200078e0251 */
[----:B------:R-:W-:Y:S03]  /*ace0*/  @P1 IADD3 R2, PT, PT, R75, R81, RZ ;  /* 0x000000514b021210 */ /* 0x000fe60007ffe0ff */
[----:B-1----:R-:W-:Y:S01]  /*acf0*/  @P1 IMAD.IADD R0, R65, 0x1, R4 ;  /* 0x0000000141001824 */ /* 0x002fe200078e0204 */
[----:B------:R-:W-:Y:S06]  /*ad00*/  @P0 BRA `(.L_x_117) ;  /* 0x00000000000c0947 */ /* 0x000fec0003800000 */
[----:B------:R-:W-:Y:S04]  /*ad10*/  SHF.L.U32 R32, R32, 0x1f, RZ ;  /* 0x0000001f20207819 */ /* 0x000fe800000006ff */
[----:B------:R-:W1:Y:S02]  /*ad20*/  SYNCS.PHASECHK.TRANS64.TRYWAIT P0, [R3+URZ+0x80], R32 ;  /* 0x00008020030075a7 */ /* 0x000e6400080011ff */
[----:B-1----:R-:W-:Y:S05]  /*ad30*/  @!P0 BRA `(.L_x_118) ;  /* 0x0000001400e48947 */ /* 0x002fea0003800000 */
.L_x_117:
[----:B------:R-:W-:Y:S05]  /*ad40*/  BSYNC B0 ;  /* 0x0000000000007941 */ /* 0x000fea0003800000 */
.L_x_116:
[----:B------:R-:W-:Y:S11]  /*ad50*/  ISETP.NE.AND P0, PT, R82, RZ, PT ;  /* 0x000000ff5200720c */ /* 0x000ff60003f05270 */
[----:B------:R-:W-:Y:S02]  /*ad60*/  @!UPT UIADD3 URZ, UPT, UPT, URZ, URZ, URZ ;  /* 0x000000fffffff290 */ /* 0x000fe4000fffe0ff */
[----:B------:R3:W4:Y:S04]  /*ad70*/  @P0 LDS.128 R48, [R81] ;  /* 0x0000000051300984 */ /* 0x0007280000000c00 */
[----:B------:R3:W1:Y:S04]  /*ad80*/  @P0 LDS.128 R40, [R2+0x20] ;  /* 0x0000200002280984 */ /* 0x0006680000000c00 */
[----:B------:R3:W1:Y:S04]  /*ad90*/  @P0 LDS.128 R44, [R4+0x10] ;  /* 0x00001000042c0984 */ /* 0x0006680000000c00 */
[----:B------:R3:W1:Y:S02]  /*ada0*/  @P0 LDS.128 R36, [R0+0x10] ;  /* 0x0000100000240984 */ /* 0x0006640000000c00 */
.L_x_115:
[----:B------:R-:W-:Y:S05]  /*adb0*/  BSYNC B1 ;  /* 0x0000000000017941 */ /* 0x000fea0003800000 */
.L_x_114:
[----:B-1-3--:R-:W-:Y:S05]  /*adc0*/  VIADD R0, R25, 0x10 ;  /* 0x0000001019007836 */ /* 0x00afea0000000000 */
[----:B------:R-:W-:Y:S04]  /*add0*/  SHF.R.U32.HI R0, RZ, 0x15, R0 ;  /* 0x00000015ff007819 */ /* 0x000fe80000011600 */
[----:B------:R-:W-:Y:S11]  /*ade0*/  LOP3.LUT P0, RZ, R0, 0x3, R57, 0x48, !PT ;  /* 0x0000000300ff7812 */ /* 0x000ff60007804839 */
[----:B------:R-:W-:Y:S02]  /*adf0*/  @!UPT UIADD3 URZ, UPT, UPT, URZ, URZ, URZ ;  /* 0x000000fffffff290 */ /* 0x000fe4000fffe0ff */
[----:B------:R-:W-:Y:S05]  /*ae00*/  @!P0 BRA `(.L_x_119) ;  /* 0x0000000000408947 */ /* 0x000fea0003800000 */
[----:B------:R-:W1:Y:S01]  /*ae10*/  LDCU.64 UR8, c[0x4][0x70] ;  /* 0x01000e00ff0877ac */ /* 0x000e620008000a00 */
[----:B------:R-:W-:Y:S01]  /*ae20*/  MOV R3, 0x0 ;  /* 0x0000000000037802 */ /* 0x000fe20000000f00 */
[----:B------:R-:W-:Y:S02]  /*ae30*/  HFMA2 R12, -RZ, RZ, 0, 5.9604644775390625e-08 ;  /* 0x00000001ff0c7431 */ /* 0x000fe400000001ff */
[----:B------:R-:W-:Y:S02]  /*ae40*/  IMAD.MOV.U32 R8, RZ, RZ, 0x192 ;  /* 0x00000192ff087424 */ /* 0x000fe400078e00ff */
[----:B------:R-:W-:Y:S01]  /*ae50*/  IMAD.MOV.U32 R13, RZ, RZ, RZ ;  /* 0x000000ffff0d7224 */ /* 0x000fe200078e00ff */
[----:B------:R-:W3:Y:S01]  /*ae60*/  LDCU.64 UR6, c[0x4][0x78] ;  /* 0x01000f00ff0677ac */ /* 0x000ee20008000a00 */
[----:B------:R-:W2:Y:S01]  /*ae70*/  LDC.64 R2, c[0x4][R3] ;  /* 0x0100000003027b82 */ /* 0x000ea20000000a00 */
[----:B------:R-:W5:Y:S01]  /*ae80*/  LDCU.64 UR4, c[0x4][0x10] ;  /* 0x01000200ff0477ac */ /* 0x000f620008000a00 */
[----:B-1----:R-:W-:Y:S01]  /*ae90*/  MOV R5, UR9 ;  /* 0x0000000900057c02 */ /* 0x002fe20008000f00 */
[----:B------:R-:W-:Y:S01]  /*aea0*/  IMAD.U32 R4, RZ, RZ, UR8 ;  /* 0x00000008ff047e24 */ /* 0x000fe2000f8e00ff */
[----:B---3--:R-:W-:Y:S01]  /*aeb0*/  MOV R7, UR7 ;  /* 0x0000000700077c02 */ /* 0x008fe20008000f00 */
[----:B------:R-:W-:Y:S01]  /*aec0*/  IMAD.U32 R6, RZ, RZ, UR6 ;  /* 0x00000006ff067e24 */ /* 0x000fe2000f8e00ff */
[----:B-----5:R-:W-:Y:S01]  /*aed0*/  MOV R11, UR5 ;  /* 0x00000005000b7c02 */ /* 0x020fe20008000f00 */
[----:B------:R-:W-:Y:S02]  /*aee0*/  IMAD.U32 R10, RZ, RZ, UR4 ;  /* 0x00000004ff0a7e24 */ /* 0x000fe4000f8e00ff */
[----:B------:R-:W-:Y:S07]  /*aef0*/  LEPC R20, `(.L_x_119) ;  /* 0x000000001014794e */ /* 0x000fee0000000000 */
[----:B--2-4-:R-:W-:Y:S05]  /*af00*/  CALL.ABS.NOINC R2 ;  /* 0x0000000002007343 */ /* 0x014fea0003c00000 */
.L_x_119:
[----:B------:R-:W-:Y:S01]  /*af10*/  ISETP.NE.AND P0, PT, R67, RZ, PT ;  /* 0x000000ff4300720c */ /* 0x000fe20003f05270 */
[----:B------:R-:W-:Y:S05]  /*af20*/  WARPSYNC.ALL ;  /* 0x0000000000007948 */ /* 0x000fea0003800000 */
[----:B------:R-:W-:Y:S01]  /*af30*/  R2UR UR4, R25 ;  /* 0x00000000190472ca */ /* 0x000fe200000e0000 */
[----:B------:R-:W-:Y:S01]  /*af40*/  USHF.L.U32 UR6, UR44, 0xd, URZ ;  /* 0x0000000d2c067899 */ /* 0x000fe200080006ff */
[----:B----4-:R-:W-:Y:S01]  /*af50*/  LOP3.LUT R0, R48, 0xffffe000, RZ, 0xc0, !PT ;  /* 0xffffe00030007812 */ /* 0x010fe200078ec0ff */
[----:B------:R-:W-:Y:S01]  /*af60*/  BSSY.RECONVERGENT B0, `(.L_x_120) ;  /* 0x0000066000007945 */ /* 0x000fe20003800200 */
[----:B------:R-:W-:Y:S02]  /*af70*/  LOP3.LUT R2, R49, 0xffffe000, RZ, 0xc0, !PT ;  /* 0xffffe00031027812 */ /* 0x000fe400078ec0ff */
[----:B------:R-:W-:Y:S01]  /*af80*/  LOP3.LUT R3, R50, 0xffffe000, RZ, 0xc0, !PT ;  /* 0xffffe00032037812 */ /* 0x000fe200078ec0ff */
[----:B--2---:R-:W-:Y:S01]  /*af90*/  VIADD R77, R66, UR6 ;  /* 0x00000006424d7c36 */ /* 0x004fe20008000000 */
[----:B------:R-:W-:Y:S02]  /*afa0*/  LOP3.LUT R20, R51, 0xffffe000, RZ, 0xc0, !PT ;  /* 0xffffe00033147812 */ /* 0x000fe400078ec0ff */
[----:B------:R-:W-:Y:S01]  /*afb0*/  LOP3.LUT R21, R44, 0xffffe000, RZ, 0xc0, !PT ;  /* 0xffffe0002c157812 */ /* 0x000fe200078ec0ff */
[----:B------:R-:W-:Y:S01]  /*afc0*/  IMAD.IADD R75, R75, 0x1, R77 ;  /* 0x000000014b4b7824 */ /* 0x000fe200078e024d */
[----:B------:R-:W-:Y:S01]  /*afd0*/  LOP3.LUT R26, R45, 0xffffe000, RZ, 0xc0, !PT ;  /* 0xffffe0002d1a7812 */ /* 0x000fe200078ec0ff */
[----:B------:R-:W1:Y:S01]  /*afe0*/  LDTM.x16 R4, tmem[UR4+0x10] ;  /* 0x00001004000479ee */ /* 0x000e620008240000 */
[----:B------:R-:W-:Y:S01]  /*aff0*/  LOP3.LUT R29, R46, 0xffffe000, RZ, 0xc0, !PT ;  /* 0xffffe0002e1d7812 */ /* 0x000fe200078ec0ff */
[----:B------:R-:W-:Y:S01]  /*b000*/  NOP ;  /* 0x0000000000007918 */ /* 0x000fe20000000000 */
[----:B------:R-:W-:Y:S02]  /*b010*/  IADD3 R74, PT, PT, R74, 0xe0, RZ ;  /* 0x000000e04a4a7810 */ /* 0x000fe40007ffe0ff */
[----:B------:R-:W-:Y:S02]  /*b020*/  LOP3.LUT R28, R47, 0xffffe000, RZ, 0xc0, !PT ;  /* 0xffffe0002f1c7812 */ /* 0x000fe400078ec0ff */
[----:B------:R-:W-:Y:S02]  /*b030*/  IADD3 R76, PT, PT, R76, R77, RZ ;  /* 0x0000004d4c4c7210 */ /* 0x000fe40007ffe0ff */
[----:B------:R-:W-:Y:S02]  /*b040*/  LOP3.LUT R77, R74, 0xfefffff8, RZ, 0xc0, !PT ;  /* 0xfefffff84a4d7812 */ /* 0x000fe400078ec0ff */
[----:B------:R-:W-:Y:S01]  /*b050*/  LOP3.LUT R31, R40, 0xffffe000, RZ, 0xc0, !PT ;  /* 0xffffe000281f7812 */ /* 0x000fe200078ec0ff */
[----:B------:R-:W-:Y:S01]  /*b060*/  IMAD.IADD R74, R65, 0x1, R76 ;  /* 0x00000001414a7824 */ /* 0x000fe200078e024c */
[----:B------:R-:W-:Y:S01]  /*b070*/  LOP3.LUT R30, R41, 0xffffe000, RZ, 0xc0, !PT ;  /* 0xffffe000291e7812 */ /* 0x000fe200078ec0ff */
[----:B-1----:R1:W-:Y:S01]  /*b080*/  SYNCS.ARRIVE.TRANS64.RED.A1T0 RZ, [R77+URZ], RZ ;  /* 0x000000ff4dff79a7 */ /* 0x0023e200081004ff */
[----:B------:R-:W-:Y:S02]  /*b090*/  LOP3.LUT R33, R42, 0xffffe000, RZ, 0xc0, !PT ;  /* 0xffffe0002a217812 */ /* 0x000fe400078ec0ff */
[----:B------:R-:W-:Y:S02]  /*b0a0*/  LOP3.LUT R32, R43, 0xffffe000, RZ, 0xc0, !PT ;  /* 0xffffe0002b207812 */ /* 0x000fe400078ec0ff */
[----:B------:R-:W-:Y:S02]  /*b0b0*/  LOP3.LUT R35, R36, 0xffffe000, RZ, 0xc0, !PT ;  /* 0xffffe00024237812 */ /* 0x000fe400078ec0ff */
[----:B------:R-:W-:Y:S02]  /*b0c0*/  LOP3.LUT R34, R37, 0xffffe000, RZ, 0xc0, !PT ;  /* 0xffffe00025227812 */ /* 0x000fe400078ec0ff */
[----:B------:R-:W-:Y:S01]  /*b0d0*/  LOP3.LUT R37, R38, 0xffffe000, RZ, 0xc0, !PT ;  /* 0xffffe00026257812 */ /* 0x000fe200078ec0ff */
[C---:B------:R-:W-:Y:S01]  /*b0e0*/  FMUL R4, R24.reuse, R4 ;  /* 0x0000000418047220 */ /* 0x040fe20000400000 */
[C---:B------:R-:W-:Y:S01]  /*b0f0*/  FMUL R5, R24.reuse, R5 ;  /* 0x0000000518057220 */ /* 0x040fe20000400000 */
[C---:B------:R-:W-:Y:S01]  /*b100*/  FMUL R6, R24.reuse, R6 ;  /* 0x0000000618067220 */ /* 0x040fe20000400000 */
[C---:B------:R-:W-:Y:S01]  /*b110*/  FMUL R7, R24.reuse, R7 ;  /* 0x0000000718077220 */ /* 0x040fe20000400000 */
[C---:B------:R-:W-:Y:S01]  /*b120*/  FFMA R4, R27.reuse, R0, R4 ;  /* 0x000000001b047223 */ /* 0x040fe20000000004 */
[C---:B------:R-:W-:Y:S01]  /*b130*/  FFMA R5, R27.reuse, R2, R5 ;  /* 0x000000021b057223 */ /* 0x040fe20000000005 */
[C---:B------:R-:W-:Y:S01]  /*b140*/  FFMA R6, R27.reuse, R3, R6 ;  /* 0x000000031b067223 */ /* 0x040fe20000000006 */
[C---:B------:R-:W-:Y:S01]  /*b150*/  FFMA R7, R27.reuse, R20, R7 ;  /* 0x000000141b077223 */ /* 0x040fe20000000007 */
[C---:B------:R-:W-:Y:S01]  /*b160*/  FMUL R8, R24.reuse, R8 ;  /* 0x0000000818087220 */ /* 0x040fe20000400000 */
[C---:B------:R-:W-:Y:S01]  /*b170*/  FMUL R9, R24.reuse, R9 ;  /* 0x0000000918097220 */ /* 0x040fe20000400000 */
[C---:B------:R-:W-:Y:S01]  /*b180*/  FMUL R10, R24.reuse, R10 ;  /* 0x0000000a180a7220 */ /* 0x040fe20000400000 */
[C---:B------:R-:W-:Y:S01]  /*b190*/  FMUL R11, R24.reuse, R11 ;  /* 0x0000000b180b7220 */ /* 0x040fe20000400000 */
[----:B------:R-:W-:Y:S01]  /*b1a0*/  F2FP.TF32.F32.PACK_B R4, R4 ;  /* 0x00000004ff04723e */ /* 0x000fe200024050ff */
[C---:B------:R-:W-:Y:S01]  /*b1b0*/  FFMA R8, R27.reuse, R21, R8 ;  /* 0x000000151b087223 */ /* 0x040fe20000000008 */
[----:B------:R-:W-:Y:S01]  /*b1c0*/  F2FP.TF32.F32.PACK_B R5, R5 ;  /* 0x00000005ff05723e */ /* 0x000fe200024050ff */
[C---:B------:R-:W-:Y:S01]  /*b1d0*/  FFMA R9, R27.reuse, R26, R9 ;  /* 0x0000001a1b097223 */ /* 0x040fe20000000009 */
[----:B------:R-:W-:Y:S01]  /*b1e0*/  F2FP.TF32.F32.PACK_B R6, R6 ;  /* 0x00000006ff06723e */ /* 0x000fe200024050ff */
[C---:B------:R-:W-:Y:S01]  /*b1f0*/  FFMA R10, R27.reuse, R29, R10 ;  /* 0x0000001d1b0a7223 */ /* 0x040fe2000000000a */
[----:B------:R-:W-:Y:S01]  /*b200*/  F2FP.TF32.F32.PACK_B R7, R7 ;  /* 0x00000007ff07723e */ /* 0x000fe200024050ff */
[C---:B------:R-:W-:Y:S01]  /*b210*/  FFMA R11, R27.reuse, R28, R11 ;  /* 0x0000001c1b0b7223 */ /* 0x040fe2000000000b */
[C---:B------:R-:W-:Y:S01]  /*b220*/  FMUL R12, R24.reuse, R12 ;  /* 0x0000000c180c7220 */ /* 0x040fe20000400000 */
[----:B------:R-:W-:Y:S01]  /*b230*/  F2FP.TF32.F32.PACK_B R8, R8 ;  /* 0x00000008ff08723e */ /* 0x000fe200024050ff */
[C---:B------:R-:W-:Y:S01]  /*b240*/  FMUL R13, R24.reuse, R13 ;  /* 0x0000000d180d7220 */ /* 0x040fe20000400000 */
[----:B------:R1:W-:Y:S01]  /*b250*/  STS.128 [R66+UR6], R4 ;  /* 0x0000000442007988 */ /* 0x0003e20008000c06 */
        /* <DEDUP_REMOVED lines=8> */
[----:B------:R-:W-:Y:S01]  /*b2e0*/  FFMA R15, R27, R32, R15 ;  /* 0x000000201b0f7223 */ /* 0x000fe2000000000f */
[C---:B------:R-:W-:Y:S01]  /*b2f0*/  FMUL R16, R24.reuse, R16 ;  /* 0x0000001018107220 */ /* 0x040fe20000400000 */
[----:B------:R-:W-:Y:S01]  /*b300*/  F2FP.TF32.F32.PACK_B R12, R12 ;  /* 0x0000000cff0c723e */ /* 0x000fe200024050ff */
[----:B------:R1:W-:Y:S01]  /*b310*/  STS.128 [R76+0x10], R8 ;  /* 0x000010084c007388 */ /* 0x0003e20000000c00 */
[C---:B------:R-:W-:Y:S01]  /*b320*/  FMUL R17, R24.reuse, R17 ;  /* 0x0000001118117220 */ /* 0x040fe20000400000 */
[----:B------:R-:W-:Y:S01]  /*b330*/  LOP3.LUT R36, R39, 0xffffe000, RZ, 0xc0, !PT ;  /* 0xffffe00027247812 */ /* 0x000fe200078ec0ff */
[C---:B------:R-:W-:Y:S01]  /*b340*/  FMUL R18, R24.reuse, R18 ;  /* 0x0000001218127220 */ /* 0x040fe20000400000 */
[----:B------:R-:W-:Y:S01]  /*b350*/  FMUL R19, R24, R19 ;  /* 0x0000001318137220 */ /* 0x000fe20000400000 */
[----:B------:R-:W-:Y:S01]  /*b360*/  F2FP.TF32.F32.PACK_B R13, R13 ;  /* 0x0000000dff0d723e */ /* 0x000fe200024050ff */
[C---:B------:R-:W-:Y:S01]  /*b370*/  FFMA R16, R27.reuse, R35, R16 ;  /* 0x000000231b107223 */ /* 0x040fe20000000010 */
[----:B------:R-:W-:Y:S01]  /*b380*/  F2FP.TF32.F32.PACK_B R14, R14 ;  /* 0x0000000eff0e723e */ /* 0x000fe200024050ff */
[C---:B------:R-:W-:Y:S01]  /*b390*/  FFMA R17, R27.reuse, R34, R17 ;  /* 0x000000221b117223 */ /* 0x040fe20000000011 */
[----:B------:R-:W-:Y:S01]  /*b3a0*/  F2FP.TF32.F32.PACK_B R15, R15 ;  /* 0x0000000fff0f723e */ /* 0x000fe200024050ff */
[C---:B------:R-:W-:Y:S01]  /*b3b0*/  FFMA R18, R27.reuse, R37, R18 ;  /* 0x000000251b127223 */ /* 0x040fe20000000012 */
[----:B------:R-:W-:Y:S01]  /*b3c0*/  FFMA R19, R27, R36, R19 ;  /* 0x000000241b137223 */ /* 0x000fe20000000013 */
[----:B------:R-:W-:Y:S02]  /*b3d0*/  F2FP.TF32.F32.PACK_B R16, R16 ;  /* 0x00000010ff10723e */ /* 0x000fe400024050ff */
[----:B------:R1:W-:Y:S01]  /*b3e0*/  STS.128 [R75+0x20], R12 ;  /* 0x0000200c4b007388 */ /* 0x0003e20000000c00 */
[----:B------:R-:W-:Y:S02]  /*b3f0*/  F2FP.TF32.F32.PACK_B R17, R17 ;  /* 0x00000011ff11723e */ /* 0x000fe400024050ff */
        /* <DEDUP_REMOVED lines=8> */
[----:B--2---:R-:W2:Y:S02]  /*b480*/  FENCE.VIEW.ASYNC.S ;  /* 0x00000000000073c6 */ /* 0x004ea40000000000 */
[----:B--2---:R-:W-:Y:S06]  /*b490*/  BAR.SYNC.DEFER_BLOCKING 0x1, 0x80 ;  /* 0x0042000000007b1d */ /* 0x004fec0000010000 */
[----:B------:R-:W-:Y:S05]  /*b4a0*/  @P0 BRA `(.L_x_121) ;  /* 0x0000000000440947 */ /* 0x000fea0003800000 */
[----:B------:R-:W2:Y:S01]  /*b4b0*/  LDCU.64 UR14, c[0x0][0x348] ;  /* 0x00006900ff0e77ac */ /* 0x000ea20008000a00 */
[----:B------:R-:W-:Y:S02]  /*b4c0*/  R2UR UR10, R71 ;  /* 0x00000000470a72ca */ /* 0x000fe400000e0000 */
[----:B------:R-:W-:Y:S01]  /*b4d0*/  R2UR UR11, R70 ;  /* 0x00000000460b72ca */ /* 0x000fe200000e0000 */
[----:B------:R-:W-:Y:S01]  /*b4e0*/  UIADD3 UR7, UPT, UPT, UR45, UR6, URZ ;  /* 0x000000062d077290 */ /* 0x000fe2000fffe0ff */
[----:B------:R-:W-:Y:S01]  /*b4f0*/  R2UR UR12, R68 ;  /* 0x00000000440c72ca */ /* 0x000fe200000e0000 */
[----:B------:R-:W-:Y:S01]  /*b500*/  UIADD3 UR9, UPT, UPT, UR46, 0x10, URZ ;  /* 0x000000102e097890 */ /* 0x000fe2000fffe0ff */
[----:B------:R-:W-:Y:S01]  /*b510*/  R2UR UR13, R69 ;  /* 0x00000000450d72ca */ /* 0x000fe200000e0000 */
[----:B------:R-:W-:Y:S02]  /*b520*/  UIADD3 UR8, UPT, UPT, UR7, 0x200, URZ ;  /* 0x0000020007087890 */ /* 0x000fe4000fffe0ff */
[----:B------:R-:W-:Y:S02]  /*b530*/  UIADD3 UR7, UPT, UPT, UR7, 0x1200, URZ ;  /* 0x0000120007077890 */ /* 0x000fe4000fffe0ff */
[----:B--2---:R-:W-:Y:S02]  /*b540*/  UIADD3 UR4, UP0, UPT, UR14, 0x780, URZ ;  /* 0x000007800e047890 */ /* 0x004fe4000ff1e0ff */
[----:B------:R-:W-:Y:S02]  /*b550*/  UIADD3 UR14, UPT, UPT, UR46, 0x30, URZ ;  /* 0x000000302e0e7890 */ /* 0x000fe4000fffe0ff */
[----:B------:R-:W-:Y:S09]  /*b560*/  UIADD3.X UR5, UPT, UPT, URZ, UR15, URZ, UP0, !UPT ;  /* 0x0000000fff057290 */ /* 0x000ff200087fe4ff */
[----:B------:R2:W-:Y:S02]  /*b570*/  UTMASTG.5D.IM2COL [UR8], [UR4] ;  /* 0x00000008040073b5 */ /* 0x0005e40008060000 */
[----:B--2---:R-:W-:Y:S01]  /*b580*/  UMOV UR8, UR7 ;  /* 0x0000000700087c82 */ /* 0x004fe20008000000 */
[----:B------:R-:W-:Y:S02]  /*b590*/  UMOV UR9, UR14 ;  /* 0x0000000e00097c82 */ /* 0x000fe40008000000 */
[----:B------:R2:W-:Y:S02]  /*b5a0*/  UTMASTG.5D.IM2COL [UR8], [UR4] ;  /* 0x00000008040073b5 */ /* 0x0005e40008060000 */
[----:B--2---:R0:W-:Y:S02]  /*b5b0*/  UTMACMDFLUSH ;  /* 0x00000000000079b7 */ /* 0x0041e40000000000 */
.L_x_121:
[----:B------:R-:W-:Y:S05]  /*b5c0*/  BSYNC.RECONVERGENT B0 ;  /* 0x0000000000007941 */ /* 0x000fea0003800200 */
.L_x_120:
[----:B------:R-:W-:Y:S01]  /*b5d0*/  UIADD3 UR4, UPT, UPT, UR44, 0x1, URZ ;  /* 0x000000012c047890 */ /* 0x000fe2000fffe0ff */
[----:B------:R-:W-:Y:S03]  /*b5e0*/  BSSY.RECONVERGENT B0, `(.L_x_122) ;  /* 0x0000008000007945 */ /* 0x000fe60003800200 */
[----:B------:R-:W-:Y:S04]  /*b5f0*/  UISETP.NE.AND UP0, UPT, UR4, 0x3, UPT ;  /* 0x000000030400788c */ /* 0x000fe8000bf05270 */
[----:B------:R-:W-:Y:S02]  /*b600*/  UISETP.EQ.XOR UP1, UPT, UR43, 0x3, !UP0 ;  /* 0x000000032b00788c */ /* 0x000fe4000c722a70 */
[----:B------:R-:W-:Y:S02]  /*b610*/  USEL UR48, UR4, URZ, UP0 ;  /* 0x000000ff04307287 */ /* 0x000fe40008000000 */
[----:B------:R-:W-:Y:S04]  /*b620*/  USEL UR5, URZ, 0x1, !UP1 ;  /* 0x00000001ff057887 */ /* 0x000fe8000c800000 */
[----:B------:R-:W-:Y:S01]  /*b630*/  ULOP3.LUT UR51, UR51, UR5, URZ, 0x3c, !UPT ;  /* 0x0000000533337292 */ /* 0x000fe2000f8e3cff */
[----:B------:R-:W-:Y:S11]  /*b640*/  @P0 BRA `(.L_x_123) ;  /* 0x0000000000040947 */ /* 0x000ff60003800000 */
[----:B------:R-:W-:Y:S04]  /*b650*/  DEPBAR.LE SB0, 0x1 ;  /* 0x000080400000791a */ /* 0x000fe80000000000 */
.L_x_123:
[----:B------:R-:W-:Y:S05]  /*b660*/  BSYNC.RECONVERGENT B0 ;  /* 0x0000000000007941 */ /* 0x000fea0003800200 */
.L_x_122:
[----:B------:R-:W-:Y:S01]  /*b670*/  BAR.SYNC.DEFER_BLOCKING 0x1, 0x80 ;  /* 0x0042000000007b1d */ /* 0x000fe20000010000 */
[----:B------:R-:W-:Y:S01]  /*b680*/  UISETP.NE.AND UP0, UPT, UR50, -0x2, UPT ;  /* 0xfffffffe3200788c */ /* 0x000fe2000bf05270 */
[----:B------:R-:W-:Y:S08]  /*b690*/  IADD3 R0, PT, PT, R22, 0x1, RZ ;  /* 0x0000000116007810 */ /* 0x000ff00007ffe0ff */
[----:B------:R-:W-:Y:S05]  /*b6a0*/  BRA.U !UP0, `(.L_x_124) ;  /* 0x0000000108287547 */ /* 0x000fea000b800000 */
[----:B------:R-:W2:Y:S01]  /*b6b0*/  S2R R2, SR_CgaCtaId ;  /* 0x0000000000027919 */ /* 0x000ea20000008800 */
[----:B------:R-:W-:Y:S01]  /*b6c0*/  ISETP.NE.AND P0, PT, R73, RZ, PT ;  /* 0x000000ff4900720c */ /* 0x000fe20003f05270 */
[----:B------:R-:W-:Y:S01]  /*b6d0*/  IMAD.U32 R3, RZ, RZ, UR49 ;  /* 0x00000031ff037e24 */ /* 0x000fe2000f8e00ff */
[----:B------:R-:W-:Y:S04]  /*b6e0*/  UIADD3 UR4, UPT, UPT, UR49, 0x1, URZ ;  /* 0x0000000131047890 */ /* 0x000fe8000fffe0ff */
[----:B------:R-:W-:Y:S04]  /*b6f0*/  UISETP.NE.AND UP0, UPT, UR4, 0x3, UPT ;  /* 0x000000030400788c */ /* 0x000fe8000bf05270 */
[----:B------:R-:W-:Y:S03]  /*b700*/  USEL UR49, UR4, URZ, UP0 ;  /* 0x000000ff04317287 */ /* 0x000fe60008000000 */
[----:B------:R-:W-:Y:S05]  /*b710*/  @P0 LEA R3, R3, UR45, 0x3 ;  /* 0x0000002d03030c11 */ /* 0x000fea000f8e18ff */
[----:B------:R-:W-:Y:S05]  /*b720*/  @P0 VIADD R3, R3, 0x98 ;  /* 0x0000009803030836 */ /* 0x000fea0000000000 */
[----:B--2---:R-:W-:Y:S04]  /*b730*/  @P0 PRMT R2, R2, 0x654, R3 ;  /* 0x0000065402020816 */ /* 0x004fe80000000003 */
[----:B------:R2:W-:Y:S03]  /*b740*/  @P0 SYNCS.ARRIVE.TRANS64.RED.A1T0 RZ, [R2+URZ], RZ ;  /* 0x000000ff02ff09a7 */ /* 0x0005e600081004ff */
.L_x_124:
[----:B------:R-:W-:Y:S01]  /*b750*/  R2UR UR5, R58 ;  /* 0x000000003a0572ca */ /* 0x000fe200000e0000 */
[----:B------:R-:W-:Y:S01]  /*b760*/  UISETP.NE.AND UP0, UPT, UR60, URZ, UPT ;  /* 0x000000ff3c00728c */ /* 0x000fe2000bf05270 */
[----:B------:R-:W-:Y:S01]  /*b770*/  R2UR UR4, R59 ;  /* 0x000000003b0472ca */ /* 0x000fe200000e0000 */
[----:B------:R-:W-:Y:S01]  /*b780*/  UIADD3 UR50, UPT, UPT, UR50, 0x2, URZ ;  /* 0x0000000232327890 */ /* 0x000fe2000fffe0ff */
[C---:B------:R-:W-:Y:S01]  /*b790*/  ISETP.NE.AND P0, PT, R0.reuse, 0x2, PT ;  /* 0x000000020000780c */ /* 0x040fe20003f05270 */
[----:B------:R-:W-:Y:S01]  /*b7a0*/  UMOV UR44, UR61 ;  /* 0x0000003d002c7c82 */ /* 0x000fe20008000000 */
[----:B------:R-:W-:Y:S02]  /*b7b0*/  LOP3.LUT R63, R63, 0x1, RZ, 0x3c, !PT ;  /* 0x000000013f3f7812 */ /* 0x000fe400078e3cff */
[----:B------:R-:W-:Y:S02]  /*b7c0*/  SEL R3, RZ, 0x1, P0 ;  /* 0x00000001ff037807 */ /* 0x000fe40000000000 */
[----:B------:R-:W-:Y:S02]  /*b7d0*/  SEL R22, R0, RZ, P0 ;  /* 0x000000ff00167207 */ /* 0x000fe40000000000 */
[----:B------:R-:W-:Y:S01]  /*b7e0*/  LOP3.LUT R64, R64, R3, RZ, 0x3c, !PT ;  /* 0x0000000340407212 */ /* 0x000fe200078e3cff */
[----:B------:R-:W-:Y:S02]  /*b7f0*/  UIADD3 UR19, UPT, UPT, UR36, UR5, URZ ;  /* 0x0000000524137290 */ /* 0x000fe4000fffe0ff */
[----:B------:R-:W-:Y:S01]  /*b800*/  UIADD3 UR43, UPT, UPT, UR37, UR4, URZ ;  /* 0x00000004252b7290 */ /* 0x000fe2000fffe0ff */
[----:B------:R-:W-:Y:S11]  /*b810*/  BRA.U UP0, `(.L_x_125) ;  /* 0xffffffd900787547 */ /* 0x000ff6000b83ffff */
[----:B------:R-:W-:-:S13]  /*b820*/  R2UR UR4, R60 ;  /* 0x000000003c0472ca */ /* 0x000fda00000e0000 */
[----:B------:R-:W-:-:S09]  /*b830*/  UISETP.NE.AND UP0, UPT, UR4, URZ, UPT ;  /* 0x000000ff0400728c */ /* 0x000fd2000bf05270 */
[----:B------:R-:W-:Y:S05]  /*b840*/  BRA.U !UP0, `(.L_x_126) ;  /* 0x0000000108487547 */ /* 0x000fea000b800000 */
[----:B------:R-:W3:Y:S02]  /*b850*/  LDCU.64 UR4, c[0x0][0x990] ;  /* 0x00013200ff0477ac */ /* 0x000ee40008000a00 */
[----:B---3--:R-:W-:-:S04]  /*b860*/  UISETP.NE.U32.AND UP0, UPT, UR4, URZ, UPT ;  /* 0x000000ff0400728c */ /* 0x008fc8000bf05070 */
[----:B------:R-:W-:-:S09]  /*b870*/  UISETP.NE.AND.EX UP0, UPT, UR5, URZ, UPT, UP0 ;  /* 0x000000ff0500728c */ /* 0x000fd2000bf05300 */
[----:B------:R-:W-:Y:S05]  /*b880*/  BRA.U UP0, `(.L_x_127) ;  /* 0x00000001000c7547 */ /* 0x000fea000b800000 */
[----:B------:R-:W-:-:S13]  /*b890*/  FSETP.NEU.AND P0, PT, R27, RZ, PT ;  /* 0x000000ff1b00720b */ /* 0x000fda0003f0d000 */
[----:B------:R-:W-:Y:S05]  /*b8a0*/  @!P0 EXIT ;  /* 0x000000000000894d */ /* 0x000fea0003800000 */
[----:B------:R-:W-:Y:S05]  /*b8b0*/  BRA `(.L_x_126) ;  /* 0x00000000002c7947 */ /* 0x000fea0003800000 */
.L_x_127:
[----:B------:R-:W-:Y:S01]  /*b8c0*/  ISETP.NE.AND P0, PT, R72, RZ, PT ;  /* 0x000000ff4800720c */ /* 0x000fe20003f05270 */
[----:B------:R-:W-:-:S12]  /*b8d0*/  BSSY.RECONVERGENT B0, `(.L_x_126) ;  /* 0x0000009000007945 */ /* 0x000fd80003800200 */
[----:B------:R-:W-:Y:S05]  /*b8e0*/  @P0 BRA `(.L_x_128) ;  /* 0x0000000000140947 */ /* 0x000fea0003800000 */
[----:B------:R-:W3:Y:S02]  /*b8f0*/  LDCU.64 UR4, c[0x0][0x988] ;  /* 0x00013100ff0477ac */ /* 0x000ee40008000a00 */
[----:B---3--:R-:W-:-:S04]  /*b900*/  ISETP.NE.U32.AND P0, PT, RZ, UR4, PT ;  /* 0x00000004ff007c0c */ /* 0x008fc8000bf05070 */
[----:B------:R-:W-:-:S13]  /*b910*/  ISETP.NE.AND.EX P0, PT, RZ, UR5, PT, P0 ;  /* 0x00000005ff007c0c */ /* 0x000fda000bf05300 */
[----:B------:R-:W-:Y:S05]  /*b920*/  @!P0 EXIT ;  /* 0x000000000000894d */ /* 0x000fea0003800000 */
[----:B------:R-:W-:Y:S05]  /*b930*/  BRA `(.L_x_129) ;  /* 0x0000000000087947 */ /* 0x000fea0003800000 */
.L_x_128:
[----:B------:R-:W-:-:S13]  /*b940*/  FSETP.NEU.AND P0, PT, R27, RZ, PT ;  /* 0x000000ff1b00720b */ /* 0x000fda0003f0d000 */
[----:B------:R-:W-:Y:S05]  /*b950*/  @!P0 EXIT ;  /* 0x000000000000894d */ /* 0x000fea0003800000 */
.L_x_129:
[----:B------:R-:W-:Y:S05]  /*b960*/  BSYNC.RECONVERGENT B0 ;  /* 0x0000000000007941 */ /* 0x000fea0003800200 */
.L_x_126:
[----:B------:R-:W3:Y:S01]  /*b970*/  S2UR UR5, SR_CgaCtaId ;  /* 0x00000000000579c3 */ /* 0x000ee20000008800 */
[----:B------:R-:W-:Y:S01]  /*b980*/  ULEA UR4, UR49, UR45, 0x3 ;  /* 0x0000002d31047291 */ /* 0x000fe2000f8e18ff */
[----:B------:R-:W-:-:S04]  /*b990*/  DEPBAR.LE SB0, 0x0 ;  /* 0x000080000000791a */ /* 0x000fc80000000000 */
[----:B------:R-:W-:-:S04]  /*b9a0*/  UIADD3 UR4, UPT, UPT, UR4, 0x98, URZ ;  /* 0x0000009804047890 */ /* 0x000fc8000fffe0ff */
[----:B---3--:R-:W-:-:S09]  /*b9b0*/  UPRMT UR4, UR5, 0x654, UR4 ;  /* 0x0000065405047896 */ /* 0x008fd20008000004 */
[----:B------:R-:W-:Y:S01]  /*b9c0*/  SYNCS.ARRIVE.TRANS64.RED.A1T0 RZ, [UR4], RZ ;  /* 0x000000ffffff79a7 */ /* 0x000fe20008100404 */
[----:B------:R-:W-:Y:S05]  /*b9d0*/  EXIT ;  /* 0x000000000000794d */ /* 0x000fea0003800000 */
.L_x_24:
[----:B------:R-:W-:Y:S07]  /*b9e0*/  MOV R0, UR10 ;  /* 0x0000000a00007c02 */ /* 0x000fee0008000f00 */
.L_x_130:
[----:B--2---:R2:W3:Y:S02]  /*b9f0*/  SYNCS.PHASECHK.TRANS64.TRYWAIT P0, [R0+URZ+0x40], R37 ;  /* 0x00004025000075a7 */ /* 0x0044e400080011ff */
[----:B---3--:R-:W-:Y:S05]  /*ba00*/  @!P0 NANOSLEEP.SYNCS 0x989680 ;  /* 0x009896800000895d */ /* 0x008fea0003900000 */
[----:B------:R-:W3:Y:S02]  /*ba10*/  @!P0 SYNCS.PHASECHK.TRANS64 P0, [R0+URZ+0x40], R37 ;  /* 0x00004025000085a7 */ /* 0x000ee400080010ff */
[----:B---3--:R-:W-:Y:S05]  /*ba20*/  @!P0 BRA `(.L_x_130) ;  /* 0xfffffffc00f08947 */ /* 0x008fea000383ffff */
[----:B------:R-:W-:Y:S05]  /*ba30*/  BRA `(.L_x_23) ;  /* 0xffffff6c00847947 */ /* 0x000fea000383ffff */
.L_x_31:
[----:B------:R-:W-:Y:S07]  /*ba40*/  MOV R22, UR10 ;  /* 0x0000000a00167c02 */ /* 0x000fee0008000f00 */
.L_x_131:
[----:B---3--:R3:W1:Y:S02]  /*ba50*/  SYNCS.PHASECHK.TRANS64.TRYWAIT P0, [R22+URZ+0x40], R37 ;  /* 0x00004025160075a7 */ /* 0x00866400080011ff */
[----:B-1----:R-:W-:Y:S05]  /*ba60*/  @!P0 NANOSLEEP.SYNCS 0x989680 ;  /* 0x009896800000895d */ /* 0x002fea0003900000 */
[----:B------:R-:W1:Y:S02]  /*ba70*/  @!P0 SYNCS.PHASECHK.TRANS64 P0, [R22+URZ+0x40], R37 ;  /* 0x00004025160085a7 */ /* 0x000e6400080010ff */
[----:B-1----:R-:W-:Y:S05]  /*ba80*/  @!P0 BRA `(.L_x_131) ;  /* 0xfffffffc00f08947 */ /* 0x002fea000383ffff */
[----:B------:R-:W-:Y:S05]  /*ba90*/  BRA `(.L_x_30) ;  /* 0xffffff8c00407947 */ /* 0x000fea000383ffff */
.L_x_36:
[----:B--2---:R-:W-:-:S07]  /*baa0*/  MOV R0, UR39 ;  /* 0x0000002700007c02 */ /* 0x004fce0008000f00 */
.L_x_132:
[----:B--2---:R2:W3:Y:S02]  /*bab0*/  SYNCS.PHASECHK.TRANS64.TRYWAIT P0, [R0+URZ+0xc0], R3 ;  /* 0x0000c003000075a7 */ /* 0x0044e400080011ff */
[----:B---3--:R-:W-:Y:S05]  /*bac0*/  @!P0 NANOSLEEP.SYNCS 0x989680 ;  /* 0x009896800000895d */ /* 0x008fea0003900000 */
[----:B------:R-:W3:Y:S02]  /*bad0*/  @!P0 SYNCS.PHASECHK.TRANS64 P0, [R0+URZ+0xc0], R3 ;  /* 0x0000c003000085a7 */ /* 0x000ee400080010ff */
[----:B---3--:R-:W-:Y:S05]  /*bae0*/  @!P0 BRA `(.L_x_132) ;  /* 0xfffffffc00f08947 */ /* 0x008fea000383ffff */
[----:B------:R-:W-:Y:S05]  /*baf0*/  BRA `(.L_x_133) ;  /* 0xffffff9c00287947 */ /* 0x000fea000383ffff */
.L_x_40:
[----:B------:R-:W-:-:S07]  /*bb00*/  MOV R0, UR4 ;  /* 0x0000000400007c02 */ /* 0x000fce0008000f00 */
.L_x_134:
[----:B--2---:R2:W3:Y:S02]  /*bb10*/  SYNCS.PHASECHK.TRANS64.TRYWAIT P0, [R0+URZ], R3 ;  /* 0x00000003000075a7 */ /* 0x0044e400080011ff */
[----:B---3--:R-:W-:Y:S05]  /*bb20*/  @!P0 NANOSLEEP.SYNCS 0x989680 ;  /* 0x009896800000895d */ /* 0x008fea0003900000 */
[----:B------:R-:W3:Y:S02]  /*bb30*/  @!P0 SYNCS.PHASECHK.TRANS64 P0, [R0+URZ], R3 ;  /* 0x00000003000085a7 */ /* 0x000ee400080010ff */
[----:B---3--:R-:W-:Y:S05]  /*bb40*/  @!P0 BRA `(.L_x_134) ;  /* 0xfffffffc00f08947 */ /* 0x008fea000383ffff */
[----:B------:R-:W-:Y:S05]  /*bb50*/  BRA `(.L_x_135) ;  /* 0xffffffa400007947 */ /* 0x000fea000383ffff */
.L_x_41:
[----:B------:R-:W-:-:S07]  /*bb60*/  MOV R0, UR5 ;  /* 0x0000000500007c02 */ /* 0x000fce0008000f00 */
.L_x_136:
[----:B--2---:R2:W3:Y:S02]  /*bb70*/  SYNCS.PHASECHK.TRANS64.TRYWAIT P0, [R0+URZ], R3 ;  /* 0x00000003000075a7 */ /* 0x0044e400080011ff */
[----:B---3--:R-:W-:Y:S05]  /*bb80*/  @!P0 NANOSLEEP.SYNCS 0x989680 ;  /* 0x009896800000895d */ /* 0x008fea0003900000 */
[----:B------:R-:W3:Y:S02]  /*bb90*/  @!P0 SYNCS.PHASECHK.TRANS64 P0, [R0+URZ], R3 ;  /* 0x00000003000085a7 */ /* 0x000ee400080010ff */
[----:B---3--:R-:W-:Y:S05]  /*bba0*/  @!P0 BRA `(.L_x_136) ;  /* 0xfffffffc00f08947 */ /* 0x008fea000383ffff */
[----:B------:R-:W-:Y:S05]  /*bbb0*/  BRA `(.L_x_137) ;  /* 0xffffffa400107947 */ /* 0x000fea000383ffff */
.L_x_42:
[----:B------:R-:W-:-:S07]  /*bbc0*/  MOV R0, UR5 ;  /* 0x0000000500007c02 */ /* 0x000fce0008000f00 */
.L_x_138:
[----:B--2---:R2:W3:Y:S02]  /*bbd0*/  SYNCS.PHASECHK.TRANS64.TRYWAIT P0, [R0+URZ], R3 ;  /* 0x00000003000075a7 */ /* 0x0044e400080011ff */
[----:B---3--:R-:W-:Y:S05]  /*bbe0*/  @!P0 NANOSLEEP.SYNCS 0x989680 ;  /* 0x009896800000895d */ /* 0x008fea0003900000 */
[----:B------:R-:W3:Y:S02]  /*bbf0*/  @!P0 SYNCS.PHASECHK.TRANS64 P0, [R0+URZ], R3 ;  /* 0x00000003000085a7 */ /* 0x000ee400080010ff */
[----:B---3--:R-:W-:Y:S05]  /*bc00*/  @!P0 BRA `(.L_x_138) ;  /* 0xfffffffc00f08947 */ /* 0x008fea000383ffff */
[----:B------:R-:W-:Y:S05]  /*bc10*/  BRA `(.L_x_139) ;  /* 0xffffffa400207947 */ /* 0x000fea000383ffff */
.L_x_43:
[----:B------:R-:W-:-:S07]  /*bc20*/  MOV R0, UR5 ;  /* 0x0000000500007c02 */ /* 0x000fce0008000f00 */
.L_x_140:
[----:B--2---:R2:W3:Y:S02]  /*bc30*/  SYNCS.PHASECHK.TRANS64.TRYWAIT P0, [R0+URZ], R3 ;  /* 0x00000003000075a7 */ /* 0x0044e400080011ff */
[----:B---3--:R-:W-:Y:S05]  /*bc40*/  @!P0 NANOSLEEP.SYNCS 0x989680 ;  /* 0x009896800000895d */ /* 0x008fea0003900000 */
[----:B------:R-:W3:Y:S02]  /*bc50*/  @!P0 SYNCS.PHASECHK.TRANS64 P0, [R0+URZ], R3 ;  /* 0x00000003000085a7 */ /* 0x000ee400080010ff */
[----:B---3--:R-:W-:Y:S05]  /*bc60*/  @!P0 BRA `(.L_x_140) ;  /* 0xfffffffc00f08947 */ /* 0x008fea000383ffff */
[----:B------:R-:W-:Y:S05]  /*bc70*/  BRA `(.L_x_141) ;  /* 0xffffffa400307947 */ /* 0x000fea000383ffff */
.L_x_44:
[----:B------:R-:W-:-:S07]  /*bc80*/  MOV R0, UR5 ;  /* 0x0000000500007c02 */ /* 0x000fce0008000f00 */
.L_x_142:
[----:B--2---:R2:W3:Y:S02]  /*bc90*/  SYNCS.PHASECHK.TRANS64.TRYWAIT P0, [R0+URZ], R3 ;  /* 0x00000003000075a7 */ /* 0x0044e400080011ff */
[----:B---3--:R-:W-:Y:S05]  /*bca0*/  @!P0 NANOSLEEP.SYNCS 0x989680 ;  /* 0x009896800000895d */ /* 0x008fea0003900000 */
[----:B------:R-:W3:Y:S02]  /*bcb0*/  @!P0 SYNCS.PHASECHK.TRANS64 P0, [R0+URZ], R3 ;  /* 0x00000003000085a7 */ /* 0x000ee400080010ff */
[----:B---3--:R-:W-:Y:S05]  /*bcc0*/  @!P0 BRA `(.L_x_142) ;  /* 0xfffffffc00f08947 */ /* 0x008fea000383ffff */
[----:B------:R-:W-:Y:S05]  /*bcd0*/  BRA `(.L_x_143) ;  /* 0xffffffa400407947 */ /* 0x000fea000383ffff */
.L_x_45:
[----:B------:R-:W-:-:S07]  /*bce0*/  MOV R0, UR5 ;  /* 0x0000000500007c02 */ /* 0x000fce0008000f00 */
.L_x_144:
[----:B--2---:R2:W3:Y:S02]  /*bcf0*/  SYNCS.PHASECHK.TRANS64.TRYWAIT P0, [R0+URZ], R3 ;  /* 0x00000003000075a7 */ /* 0x0044e400080011ff */
[----:B---3--:R-:W-:Y:S05]  /*bd00*/  @!P0 NANOSLEEP.SYNCS 0x989680 ;  /* 0x009896800000895d */ /* 0x008fea0003900000 */
[----:B------:R-:W3:Y:S02]  /*bd10*/  @!P0 SYNCS.PHASECHK.TRANS64 P0, [R0+URZ], R3 ;  /* 0x00000003000085a7 */ /* 0x000ee400080010ff */
[----:B---3--:R-:W-:Y:S05]  /*bd20*/  @!P0 BRA `(.L_x_144) ;  /* 0xfffffffc00f08947 */ /* 0x008fea000383ffff */
[----:B------:R-:W-:Y:S05]  /*bd30*/  BRA `(.L_x_145) ;  /* 0xffffffa400507947 */ /* 0x000fea000383ffff */
.L_x_46:
[----:B------:R-:W-:-:S07]  /*bd40*/  MOV R0, UR5 ;  /* 0x0000000500007c02 */ /* 0x000fce0008000f00 */
.L_x_146:
[----:B--2---:R2:W3:Y:S02]  /*bd50*/  SYNCS.PHASECHK.TRANS64.TRYWAIT P0, [R0+URZ], R3 ;  /* 0x00000003000075a7 */ /* 0x0044e400080011ff */
[----:B---3--:R-:W-:Y:S05]  /*bd60*/  @!P0 NANOSLEEP.SYNCS 0x989680 ;  /* 0x009896800000895d */ /* 0x008fea0003900000 */
[----:B------:R-:W3:Y:S02]  /*bd70*/  @!P0 SYNCS.PHASECHK.TRANS64 P0, [R0+URZ], R3 ;  /* 0x00000003000085a7 */ /* 0x000ee400080010ff */
[----:B---3--:R-:W-:Y:S05]  /*bd80*/  @!P0 BRA `(.L_x_146) ;  /* 0xfffffffc00f08947 */ /* 0x008fea000383ffff */
[----:B------:R-:W-:Y:S05]  /*bd90*/  BRA `(.L_x_147) ;  /* 0xffffffa400607947 */ /* 0x000fea000383ffff */
.L_x_49:
[----:B------:R-:W-:-:S07]  /*bda0*/  MOV R4, UR4 ;  /* 0x0000000400047c02 */ /* 0x000fce0008000f00 */
.L_x_148:
[----:B--2---:R2:W3:Y:S02]  /*bdb0*/  SYNCS.PHASECHK.TRANS64.TRYWAIT P1, [R4+URZ+0xc8], R7 ;  /* 0x0000c807040075a7 */ /* 0x0044e400080211ff */
[----:B---3--:R-:W-:Y:S05]  /*bdc0*/  @!P1 NANOSLEEP.SYNCS 0x989680 ;  /* 0x009896800000995d */ /* 0x008fea0003900000 */
[----:B------:R-:W3:Y:S02]  /*bdd0*/  @!P1 SYNCS.PHASECHK.TRANS64 P1, [R4+URZ+0xc8], R7 ;  /* 0x0000c807040095a7 */ /* 0x000ee400080210ff */
[----:B---3--:R-:W-:Y:S05]  /*bde0*/  @!P1 BRA `(.L_x_148) ;  /* 0xfffffffc00f09947 */ /* 0x008fea000383ffff */
[----:B------:R-:W-:Y:S05]  /*bdf0*/  BRA `(.L_x_149) ;  /* 0xffffffa400d07947 */ /* 0x000fea000383ffff */
.L_x_50:
[----:B--2---:R-:W-:-:S07]  /*be00*/  MOV R4, UR4 ;  /* 0x0000000400047c02 */ /* 0x004fce0008000f00 */
.L_x_150:
[----:B--2---:R2:W3:Y:S02]  /*be10*/  SYNCS.PHASECHK.TRANS64.TRYWAIT P1, [R4+URZ+0xc0], R5 ;  /* 0x0000c005040075a7 */ /* 0x0044e400080211ff */
[----:B---3--:R-:W-:Y:S05]  /*be20*/  @!P1 NANOSLEEP.SYNCS 0x989680 ;  /* 0x009896800000995d */ /* 0x008fea0003900000 */
[----:B------:R-:W3:Y:S02]  /*be30*/  @!P1 SYNCS.PHASECHK.TRANS64 P1, [R4+URZ+0xc0], R5 ;  /* 0x0000c005040095a7 */ /* 0x000ee400080210ff */
[----:B---3--:R-:W-:Y:S05]  /*be40*/  @!P1 BRA `(.L_x_150) ;  /* 0xfffffffc00f09947 */ /* 0x008fea000383ffff */
[----:B------:R-:W-:Y:S05]  /*be50*/  BRA `(.L_x_151) ;  /* 0xffffffa400d87947 */ /* 0x000fea000383ffff */
.L_x_60:
[----:B--2---:R-:W-:-:S04]  /*be60*/  MOV R0, UR5 ;  /* 0x0000000500007c02 */ /* 0x004fc80008000f00 */
[----:B------:R2:W3:Y:S03]  /*be70*/  SYNCS.PHASECHK.TRANS64.TRYWAIT P0, [R0+URZ+0x8], R7 ;  /* 0x00000807000075a7 */ /* 0x0004e600080011ff */
[----:B---3--:R-:W-:Y:S05]  /*be80*/  @!P0 NANOSLEEP.SYNCS 0x989680 ;  /* 0x009896800000895d */ /* 0x008fea0003900000 */
[----:B------:R-:W3:Y:S02]  /*be90*/  @!P0 SYNCS.PHASECHK.TRANS64 P0, [R0+URZ+0x8], R7 ;  /* 0x00000807000085a7 */ /* 0x000ee400080010ff */
[----:B---3--:R-:W-:Y:S05]  /*bea0*/  @!P0 BRA `(.L_x_60) ;  /* 0xfffffffc00ec8947 */ /* 0x008fea000383ffff */
[----:B------:R-:W-:Y:S05]  /*beb0*/  BRA `(.L_x_59) ;  /* 0xffffffa800a47947 */ /* 0x000fea000383ffff */
.L_x_62:
[----:B------:R-:W-:Y:S01]  /*bec0*/  BSSY B0, `(.L_x_152) ;  /* 0x0000006000007945 */ /* 0x000fe20003800000 */
[----:B------:R-:W-:-:S07]  /*bed0*/  MOV R15, 0xffffffff ;  /* 0xffffffff000f7802 */ /* 0x000fce0000000f00 */
[----:B-12--5:R-:W-:Y:S05]  /*bee0*/  WARPSYNC.COLLECTIVE R15, `(.L_x_153) ;  /* 0x000000000f0c7348 */ /* 0x026fea0003c00000 */
[----:B------:R-:W-:Y:S02]  /*bef0*/  ELECT P6, UR79, PT ;  /* 0x00000000004f782f */ /* 0x000fe400038c0000 */
[----:B------:R-:W-:Y:S01]  /*bf00*/  MOV R14, UR79 ;  /* 0x0000004f000e7c02 */ /* 0x000fe20008000f00 */
[----:B-12--5:R-:W-:Y:S10]  /*bf10*/  ENDCOLLECTIVE ;  /* 0x000000000000791b */ /* 0x026ff40003800000 */
.L_x_153:
[----:B------:R-:W-:Y:S05]  /*bf20*/  BSYNC B0 ;  /* 0x0000000000007941 */ /* 0x000fea0003800000 */
.L_x_152:
[----:B------:R-:W-:Y:S01]  /*bf30*/  PLOP3.LUT P0, PT, P6, PT, PT, 0x80, 0x8 ;  /* 0x000000000008781c */ /* 0x000fe2000370f070 */
[----:B------:R-:W-:-:S12]  /*bf40*/  BRA `(.L_x_154) ;  /* 0xffffffa800d07947 */ /* 0x000fd8000383ffff */
.L_x_64:
[----:B--2---:R-:W-:-:S04]  /*bf50*/  MOV R0, UR5 ;  /* 0x0000000500007c02 */ /* 0x004fc80008000f00 */
[----:B------:R2:W3:Y:S03]  /*bf60*/  SYNCS.PHASECHK.TRANS64.TRYWAIT P0, [R0+URZ+0x8], R5 ;  /* 0x00000805000075a7 */ /* 0x0004e600080011ff */
[----:B---3--:R-:W-:Y:S05]  /*bf70*/  @!P0 NANOSLEEP.SYNCS 0x989680 ;  /* 0x009896800000895d */ /* 0x008fea0003900000 */
[----:B------:R-:W3:Y:S02]  /*bf80*/  @!P0 SYNCS.PHASECHK.TRANS64 P0, [R0+URZ+0x8], R5 ;  /* 0x00000805000085a7 */ /* 0x000ee400080010ff */
[----:B---3--:R-:W-:Y:S05]  /*bf90*/  @!P0 BRA `(.L_x_64) ;  /* 0xfffffffc00ec8947 */ /* 0x008fea000383ffff */
[----:B------:R-:W-:Y:S05]  /*bfa0*/  BRA `(.L_x_63) ;  /* 0xffffffa800d47947 */ /* 0x000fea000383ffff */
.L_x_65:
[----:B------:R-:W-:-:S07]  /*bfb0*/  MOV R4, UR22 ;  /* 0x0000001600047c02 */ /* 0x000fce0008000f00 */
.L_x_155:
[----:B-1----:R1:W2:Y:S02]  /*bfc0*/  SYNCS.PHASECHK.TRANS64.TRYWAIT P0, [R4+URZ+0xc0], R5 ;  /* 0x0000c005040075a7 */ /* 0x0022a400080011ff */
[----:B--2---:R-:W-:Y:S05]  /*bfd0*/  @!P0 NANOSLEEP.SYNCS 0x989680 ;  /* 0x009896800000895d */ /* 0x004fea0003900000 */
[----:B------:R-:W2:Y:S02]  /*bfe0*/  @!P0 SYNCS.PHASECHK.TRANS64 P0, [R4+URZ+0xc0], R5 ;  /* 0x0000c005040085a7 */ /* 0x000ea400080010ff */
[----:B--2---:R-:W-:Y:S05]  /*bff0*/  @!P0 BRA `(.L_x_155) ;  /* 0xfffffffc00f08947 */ /* 0x004fea000383ffff */
[----:B------:R-:W-:Y:S05]  /*c000*/  BRA `(.L_x_156) ;  /* 0xffffffac00f07947 */ /* 0x000fea000383ffff */
.L_x_67:
[----:B------:R-:W-:-:S07]  /*c010*/  MOV R4, UR27 ;  /* 0x0000001b00047c02 */ /* 0x000fce0008000f00 */
.L_x_157:
[----:B-1----:R1:W2:Y:S02]  /*c020*/  SYNCS.PHASECHK.TRANS64.TRYWAIT P0, [R4+URZ+0xe0], R5 ;  /* 0x0000e005040075a7 */ /* 0x0022a400080011ff */
[----:B--2---:R-:W-:Y:S05]  /*c030*/  @!P0 NANOSLEEP.SYNCS 0x989680 ;  /* 0x009896800000895d */ /* 0x004fea0003900000 */
[----:B------:R-:W2:Y:S02]  /*c040*/  @!P0 SYNCS.PHASECHK.TRANS64 P0, [R4+URZ+0xe0], R5 ;  /* 0x0000e005040085a7 */ /* 0x000ea400080010ff */
[----:B--2---:R-:W-:Y:S05]  /*c050*/  @!P0 BRA `(.L_x_157) ;  /* 0xfffffffc00f08947 */ /* 0x004fea000383ffff */
[----:B------:R-:W-:Y:S05]  /*c060*/  BRA `(.L_x_66) ;  /* 0xffffffb000107947 */ /* 0x000fea000383ffff */
.L_x_71:
[----:B-1----:R-:W-:Y:S07]  /*c070*/  MOV R4, UR20 ;  /* 0x0000001400047c02 */ /* 0x002fee0008000f00 */
.L_x_158:
[----:B-1----:R1:W2:Y:S02]  /*c080*/  SYNCS.PHASECHK.TRANS64.TRYWAIT P0, [R4+URZ], R7 ;  /* 0x00000007040075a7 */ /* 0x0022a400080011ff */
[----:B--2---:R-:W-:Y:S05]  /*c090*/  @!P0 NANOSLEEP.SYNCS 0x989680 ;  /* 0x009896800000895d */ /* 0x004fea0003900000 */
[----:B------:R-:W2:Y:S02]  /*c0a0*/  @!P0 SYNCS.PHASECHK.TRANS64 P0, [R4+URZ], R7 ;  /* 0x00000007040085a7 */ /* 0x000ea400080010ff */
[----:B--2---:R-:W-:Y:S05]  /*c0b0*/  @!P0 BRA `(.L_x_158) ;  /* 0xfffffffc00f08947 */ /* 0x004fea000383ffff */
[----:B------:R-:W-:Y:S05]  /*c0c0*/  BRA `(.L_x_70) ;  /* 0xffffffb000347947 */ /* 0x000fea000383ffff */
.L_x_75:
[----:B--2---:R-:W-:-:S07]  /*c0d0*/  MOV R2, UR4 ;  /* 0x0000000400027c02 */ /* 0x004fce0008000f00 */
.L_x_159:
[----:B--2---:R2:W3:Y:S02]  /*c0e0*/  SYNCS.PHASECHK.TRANS64.TRYWAIT P0, [R2+URZ], R3 ;  /* 0x00000003020075a7 */ /* 0x0044e400080011ff */
[----:B---3--:R-:W-:Y:S05]  /*c0f0*/  @!P0 NANOSLEEP.SYNCS 0x989680 ;  /* 0x009896800000895d */ /* 0x008fea0003900000 */
[----:B------:R-:W3:Y:S02]  /*c100*/  @!P0 SYNCS.PHASECHK.TRANS64 P0, [R2+URZ], R3 ;  /* 0x00000003020085a7 */ /* 0x000ee400080010ff */
[----:B---3--:R-:W-:Y:S05]  /*c110*/  @!P0 BRA `(.L_x_159) ;  /* 0xfffffffc00f08947 */ /* 0x008fea000383ffff */
[----:B------:R-:W-:Y:S05]  /*c120*/  BRA `(.L_x_160) ;  /* 0xffffffb4009c7947 */ /* 0x000fea000383ffff */
.L_x_78:
[----:B------:R-:W-:-:S07]  /*c130*/  MOV R2, UR22 ;  /* 0x0000001600027c02 */ /* 0x000fce0008000f00 */
.L_x_161:
[----:B--2---:R2:W3:Y:S02]  /*c140*/  SYNCS.PHASECHK.TRANS64.TRYWAIT P1, [R2+URZ+0xf0], R3 ;  /* 0x0000f003020075a7 */ /* 0x0044e400080211ff */
[----:B---3--:R-:W-:Y:S05]  /*c150*/  @!P1 NANOSLEEP.SYNCS 0x989680 ;  /* 0x009896800000995d */ /* 0x008fea0003900000 */
[----:B------:R-:W3:Y:S02]  /*c160*/  @!P1 SYNCS.PHASECHK.TRANS64 P1, [R2+URZ+0xf0], R3 ;  /* 0x0000f003020095a7 */ /* 0x000ee400080210ff */
[----:B---3--:R-:W-:Y:S05]  /*c170*/  @!P1 BRA `(.L_x_161) ;  /* 0xfffffffc00f09947 */ /* 0x008fea000383ffff */
[----:B------:R-:W-:Y:S05]  /*c180*/  BRA `(.L_x_162) ;  /* 0xffffffb400e87947 */ /* 0x000fea000383ffff */
.L_x_83:
[----:B------:R-:W-:Y:S07]  /*c190*/  MOV R0, UR27 ;  /* 0x0000001b00007c02 */ /* 0x000fee0008000f00 */
.L_x_163:
[----:B---3--:R3:W4:Y:S02]  /*c1a0*/  SYNCS.PHASECHK.TRANS64.TRYWAIT P0, [R0+URZ+0xc0], R5 ;  /* 0x0000c005000075a7 */ /* 0x00872400080011ff */
[----:B----4-:R-:W-:Y:S05]  /*c1b0*/  @!P0 NANOSLEEP.SYNCS 0x989680 ;  /* 0x009896800000895d */ /* 0x010fea0003900000 */
[----:B------:R-:W4:Y:S02]  /*c1c0*/  @!P0 SYNCS.PHASECHK.TRANS64 P0, [R0+URZ+0xc0], R5 ;  /* 0x0000c005000085a7 */ /* 0x000f2400080010ff */
[----:B----4-:R-:W-:Y:S05]  /*c1d0*/  @!P0 BRA `(.L_x_163) ;  /* 0xfffffffc00f08947 */ /* 0x010fea000383ffff */
[----:B------:R-:W-:Y:S05]  /*c1e0*/  BRA `(.L_x_164) ;  /* 0xffffffbc00287947 */ /* 0x000fea000383ffff */
.L_x_86:
[----:B------:R-:W-:Y:S07]  /*c1f0*/  MOV R0, UR27 ;  /* 0x0000001b00007c02 */ /* 0x000fee0008000f00 */
.L_x_165:
[----:B---3--:R3:W4:Y:S02]  /*c200*/  SYNCS.PHASECHK.TRANS64.TRYWAIT P2, [R0+URZ+0xb8], R9 ;  /* 0x0000b809000075a7 */ /* 0x00872400080411ff */
[----:B----4-:R-:W-:Y:S05]  /*c210*/  @!P2 NANOSLEEP.SYNCS 0x989680 ;  /* 0x009896800000a95d */ /* 0x010fea0003900000 */
[----:B------:R-:W4:Y:S02]  /*c220*/  @!P2 SYNCS.PHASECHK.TRANS64 P2, [R0+URZ+0xb8], R9 ;  /* 0x0000b8090000a5a7 */ /* 0x000f2400080410ff */
[----:B----4-:R-:W-:Y:S05]  /*c230*/  @!P2 BRA `(.L_x_165) ;  /* 0xfffffffc00f0a947 */ /* 0x010fea000383ffff */
[----:B------:R-:W-:Y:S05]  /*c240*/  BRA `(.L_x_85) ;  /* 0xffffffc000887947 */ /* 0x000fea000383ffff */
.L_x_89:
[----:B------:R-:W-:Y:S07]  /*c250*/  MOV R2, UR17 ;  /* 0x0000001100027c02 */ /* 0x000fee0008000f00 */
.L_x_166:
[----:B-1----:R1:W3:Y:S02]  /*c260*/  SYNCS.PHASECHK.TRANS64.TRYWAIT P1, [R2+URZ+0x98], R9 ;  /* 0x00009809020075a7 */ /* 0x0022e400080211ff */
[----:B---3--:R-:W-:Y:S05]  /*c270*/  @!P1 NANOSLEEP.SYNCS 0x989680 ;  /* 0x009896800000995d */ /* 0x008fea0003900000 */
[----:B------:R-:W3:Y:S02]  /*c280*/  @!P1 SYNCS.PHASECHK.TRANS64 P1, [R2+URZ+0x98], R9 ;  /* 0x00009809020095a7 */ /* 0x000ee400080210ff */
[----:B---3--:R-:W-:Y:S05]  /*c290*/  @!P1 BRA `(.L_x_166) ;  /* 0xfffffffc00f09947 */ /* 0x008fea000383ffff */
[----:B------:R-:W-:Y:S05]  /*c2a0*/  BRA `(.L_x_167) ;  /* 0xffffffc400447947 */ /* 0x000fea000383ffff */
.L_x_90:
[----:B------:R-:W-:Y:S07]  /*c2b0*/  MOV R0, UR6 ;  /* 0x0000000600007c02 */ /* 0x000fee0008000f00 */
.L_x_168:
[----:B-1----:R1:W3:Y:S02]  /*c2c0*/  SYNCS.PHASECHK.TRANS64.TRYWAIT P0, [R0+URZ+0x98], R9 ;  /* 0x00009809000075a7 */ /* 0x0022e400080011ff */
[----:B---3--:R-:W-:Y:S05]  /*c2d0*/  @!P0 NANOSLEEP.SYNCS 0x989680 ;  /* 0x009896800000895d */ /* 0x008fea0003900000 */
[----:B------:R-:W3:Y:S02]  /*c2e0*/  @!P0 SYNCS.PHASECHK.TRANS64 P0, [R0+URZ+0x98], R9 ;  /* 0x00009809000085a7 */ /* 0x000ee400080010ff */
[----:B---3--:R-:W-:Y:S05]  /*c2f0*/  @!P0 BRA `(.L_x_168) ;  /* 0xfffffffc00f08947 */ /* 0x008fea000383ffff */
[----:B------:R-:W-:Y:S05]  /*c300*/  BRA `(.L_x_169) ;  /* 0xffffffc400d07947 */ /* 0x000fea000383ffff */
.L_x_92:
[----:B------:R-:W-:-:S07]  /*c310*/  MOV R0, UR4 ;  /* 0x0000000400007c02 */ /* 0x000fce0008000f00 */
.L_x_170:
[----:B-1----:R1:W3:Y:S02]  /*c320*/  SYNCS.PHASECHK.TRANS64.TRYWAIT P0, [R0+URZ], R3 ;  /* 0x00000003000075a7 */ /* 0x0022e400080011ff */
[----:B---3--:R-:W-:Y:S05]  /*c330*/  @!P0 NANOSLEEP.SYNCS 0x989680 ;  /* 0x009896800000895d */ /* 0x008fea0003900000 */
[----:B------:R-:W3:Y:S02]  /*c340*/  @!P0 SYNCS.PHASECHK.TRANS64 P0, [R0+URZ], R3 ;  /* 0x00000003000085a7 */ /* 0x000ee400080010ff */
[----:B---3--:R-:W-:Y:S05]  /*c350*/  @!P0 BRA `(.L_x_170) ;  /* 0xfffffffc00f08947 */ /* 0x008fea000383ffff */
[----:B------:R-:W-:Y:S05]  /*c360*/  BRA `(.L_x_171) ;  /* 0xffffffc800807947 */ /* 0x000fea000383ffff */
.L_x_93:
[----:B------:R-:W-:-:S07]  /*c370*/  MOV R0, UR5 ;  /* 0x0000000500007c02 */ /* 0x000fce0008000f00 */
.L_x_172:
[----:B-1----:R1:W3:Y:S02]  /*c380*/  SYNCS.PHASECHK.TRANS64.TRYWAIT P0, [R0+URZ], R3 ;  /* 0x00000003000075a7 */ /* 0x0022e400080011ff */
[----:B---3--:R-:W-:Y:S05]  /*c390*/  @!P0 NANOSLEEP.SYNCS 0x989680 ;  /* 0x009896800000895d */ /* 0x008fea0003900000 */
[----:B------:R-:W3:Y:S02]  /*c3a0*/  @!P0 SYNCS.PHASECHK.TRANS64 P0, [R0+URZ], R3 ;  /* 0x00000003000085a7 */ /* 0x000ee400080010ff */
[----:B---3--:R-:W-:Y:S05]  /*c3b0*/  @!P0 BRA `(.L_x_172) ;  /* 0xfffffffc00f08947 */ /* 0x008fea000383ffff */
[----:B------:R-:W-:Y:S05]  /*c3c0*/  BRA `(.L_x_173) ;  /* 0xffffffc8008c7947 */ /* 0x000fea000383ffff */
.L_x_95:
[----:B------:R-:W-:Y:S07]  /*c3d0*/  MOV R0, UR45 ;  /* 0x0000002d00007c02 */ /* 0x000fee0008000f00 */
.L_x_174:
[----:B-1----:R1:W2:Y:S02]  /*c3e0*/  SYNCS.PHASECHK.TRANS64.TRYWAIT P0, [R0+URZ+0xc0], R3 ;  /* 0x0000c003000075a7 */ /* 0x0022a400080011ff */
[----:B--2---:R-:W-:Y:S05]  /*c3f0*/  @!P0 NANOSLEEP.SYNCS 0x989680 ;  /* 0x009896800000895d */ /* 0x004fea0003900000 */
[----:B------:R-:W2:Y:S02]  /*c400*/  @!P0 SYNCS.PHASECHK.TRANS64 P0, [R0+URZ+0xc0], R3 ;  /* 0x0000c003000085a7 */ /* 0x000ea400080010ff */
[----:B--2---:R-:W-:Y:S05]  /*c410*/  @!P0 BRA `(.L_x_174) ;  /* 0xfffffffc00f08947 */ /* 0x004fea000383ffff */
[----:B------:R-:W-:Y:S05]  /*c420*/  BRA `(.L_x_175) ;  /* 0xffffffcc00807947 */ /* 0x000fea000383ffff */
.L_x_105:
[----:B-1----:R1:W2:Y:S02]  /*c430*/  SYNCS.PHASECHK.TRANS64.TRYWAIT P1, [R0+URZ+0x80], R5 ;  /* 0x00008005000075a7 */ /* 0x0022a400080211ff */
[----:B--2---:R-:W-:Y:S05]  /*c440*/  @!P1 NANOSLEEP.SYNCS 0x989680 ;  /* 0x009896800000995d */ /* 0x004fea0003900000 */
[----:B------:R-:W2:Y:S02]  /*c450*/  @!P1 SYNCS.PHASECHK.TRANS64 P1, [R0+URZ+0x80], R5 ;  /* 0x00008005000095a7 */ /* 0x000ea400080210ff */
[----:B--2---:R-:W-:Y:S05]  /*c460*/  @!P1 BRA `(.L_x_105) ;  /* 0xfffffffc00f09947 */ /* 0x004fea000383ffff */
[----:B------:R-:W-:Y:S05]  /*c470*/  BRA `(.L_x_104) ;  /* 0xffffffdc007c7947 */ /* 0x000fea000383ffff */
.L_x_107:
[----:B-1----:R1:W3:Y:S02]  /*c480*/  SYNCS.PHASECHK.TRANS64.TRYWAIT P0, [R74+URZ+0xd0], R3 ;  /* 0x0000d0034a0075a7 */ /* 0x0022e400080011ff */
[----:B---3--:R-:W-:Y:S05]  /*c490*/  @!P0 NANOSLEEP.SYNCS 0x989680 ;  /* 0x009896800000895d */ /* 0x008fea0003900000 */
[----:B------:R-:W3:Y:S02]  /*c4a0*/  @!P0 SYNCS.PHASECHK.TRANS64 P0, [R74+URZ+0xd0], R3 ;  /* 0x0000d0034a0085a7 */ /* 0x000ee400080010ff */
[----:B---3--:R-:W-:Y:S05]  /*c4b0*/  @!P0 BRA `(.L_x_107) ;  /* 0xfffffffc00f08947 */ /* 0x008fea000383ffff */
[----:B------:R-:W-:Y:S05]  /*c4c0*/  BRA `(.L_x_106) ;  /* 0xffffffdc00b47947 */ /* 0x000fea000383ffff */
.L_x_118:
[----:B-1----:R1:W3:Y:S02]  /*c4d0*/  SYNCS.PHASECHK.TRANS64.TRYWAIT P0, [R3+URZ+0x80], R32 ;  /* 0x00008020030075a7 */ /* 0x0022e400080011ff */
[----:B---3--:R-:W-:Y:S05]  /*c4e0*/  @!P0 NANOSLEEP.SYNCS 0x989680 ;  /* 0x009896800000895d */ /* 0x008fea0003900000 */
[----:B------:R-:W3:Y:S02]  /*c4f0*/  @!P0 SYNCS.PHASECHK.TRANS64 P0, [R3+URZ+0x80], R32 ;  /* 0x00008020030085a7 */ /* 0x000ee400080010ff */
[----:B---3--:R-:W-:Y:S05]  /*c500*/  @!P0 BRA `(.L_x_118) ;  /* 0xfffffffc00f08947 */ /* 0x008fea000383ffff */
[----:B------:R-:W-:Y:S05]  /*c510*/  BRA `(.L_x_117) ;  /* 0xffffffe800087947 */ /* 0x000fea000383ffff */
        .weak           $__internal_0_$__cuda_sm10x_tcgen05_guardrail_trap_col_being_dealloced_not_returned_by_alloc
        .type           $__internal_0_$__cuda_sm10x_tcgen05_guardrail_trap_col_being_dealloced_not_returned_by_alloc,@function
        .size           $__internal_0_$__cuda_sm10x_tcgen05_guardrail_trap_col_being_dealloced_not_returned_by_alloc,($__internal_1_$__cuda_sm10x_tcgen05_guardrail_trap_phase_invalid_during_alloc - $__internal_0_$__cuda_sm10x_tcgen05_guardrail_trap_col_being_dealloced_not_returned_by_alloc)
$__internal_0_$__cuda_sm10x_tcgen05_guardrail_trap_col_being_dealloced_not_returned_by_alloc:
[----:B------:R-:W-:Y:S05]  /*c520*/  BPT.TRAP 0x1 ;  /* 0x000000040000795c */ /* 0x000fea0000300000 */
[----:B------:R-:W-:-:S04]  /*c530*/  HFMA2 R3, -RZ, RZ, 0, 0 ;  /* 0x00000000ff037431 */ /* 0x000fc800000001ff */
[----:B------:R-:W-:Y:S05]  /*c540*/  RET.REL.NODEC R2 `(_ZN7cutlass13device_kernelINS_4conv6kernel13ConvUniversalINS1_16ConvProblemShapeILNS1_8OperatorE0ELi3EEENS1_10collective14CollectiveConvINS1_47MainloopSm100TmaUmmaWarpSpecializedImplicitGemmILS5_0ELi8ELi3ELi1ELi2EN4cute5tupleIJNSA_1CILi2EEENSC_ILi1EEESE_EEEEENSB_IJNSC_ILi128EEENSC_ILi64EEENSB_IJSI_EEEEEENS_10tfloat32_tESL_NSA_8TiledMMAINSA_8MMA_AtomIJNSA_23SM100_MMA_TF32_2x1SM_SSISL_SL_fLi128ELi64ELNSA_4UMMA5MajorE0ELSQ_0ELNSP_7ScaleInE0ELSR_0EEEEEENSA_6LayoutINSB_IJSE_SE_SE_EEENSB_IJNSC_ILi0EEESW_SW_EEEEENSB_IJNSA_10UnderscoreESZ_SZ_EEEEENS7_6detail27Sm100ImplicitGemmTileTraitsINSA_25SM100_TMA_2SM_LOAD_IM2COLENSA_14ComposedLayoutINSA_7SwizzleILi3ELi4ELi3EEENSA_18smem_ptr_flag_bitsILi32EEENSU_INSB_IJNSC_ILi8EEENSC_ILi32EEEEEENSB_IJS1B_SE_EEEEEEEvEENS13_INSA_18SM100_TMA_2SM_LOADES1F_vEEEENS_8epilogue10collective18CollectiveEpilogueINS1K_23Sm100TmaWarpSpecializedILi3ELi2ELi16ELb1ELb0EEEJNSB_IJSI_SI_SJ_EEENSB_IJNSU_ISI_SE_EENSU_INSB_IJNSC_ILi16EEESD_EEENSB_IJSE_S1B_EEEEEEEESL_NSB_IJNSB_IJllllEEESE_SW_EEESL_S1X_NS1K_6fusion15FusionCallbacksIS1O_NS1Y_17LinearCombinationISL_fSL_fLNS_15FloatRoundStyleE2EEES1P_S1V_JEEENSA_5SM1004TMEM4LOAD26SM100_TMEM_LOAD_32dp32b16xENSA_20SM90_TMA_LOAD_IM2COLENS15_INS16_ILi2ELi4ELi3EEES19_NSU_INSB_IJS1A_S1R_EEENSB_IJS1R_SE_EEEEEEENSA_39AutoVectorizingCopyWithAssumedAlignmentILi128EEENSA_21SM90_TMA_STORE_IM2COLES2D_S2F_S2F_EEEvvEEEEvNT_6ParamsE) ;  /* 0xffffff3802ac7950 */ /* 0x000fea0003c3ffff */
        .weak           $__internal_1_$__cuda_sm10x_tcgen05_guardrail_trap_phase_invalid_during_alloc
        .type           $__internal_1_$__cuda_sm10x_tcgen05_guardrail_trap_phase_invalid_during_alloc,@function
        .size           $__internal_1_$__cuda_sm10x_tcgen05_guardrail_trap_phase_invalid_during_alloc,($__internal_2_$__cuda_sm10x_tcgen05_guardrail_trap_unallocated_columns_being_dealloced - $__internal_1_$__cuda_sm10x_tcgen05_guardrail_trap_phase_invalid_during_alloc)
$__internal_1_$__cuda_sm10x_tcgen05_guardrail_trap_phase_invalid_during_alloc:
[----:B------:R-:W-:Y:S05]  /*c550*/  BPT.TRAP 0x1 ;  /* 0x000000040000795c */ /* 0x000fea0000300000 */
[----:B------:R-:W-:-:S04]  /*c560*/  MOV R5, 0x0 ;  /* 0x0000000000057802 */ /* 0x000fc80000000f00 */
[----:B------:R-:W-:Y:S05]  /*c570*/  RET.REL.NODEC R4 `(_ZN7cutlass13device_kernelINS_4conv6kernel13ConvUniversalINS1_16ConvProblemShapeILNS1_8OperatorE0ELi3EEENS1_10collective14CollectiveConvINS1_47MainloopSm100TmaUmmaWarpSpecializedImplicitGemmILS5_0ELi8ELi3ELi1ELi2EN4cute5tupleIJNSA_1CILi2EEENSC_ILi1EEESE_EEEEENSB_IJNSC_ILi128EEENSC_ILi64EEENSB_IJSI_EEEEEENS_10tfloat32_tESL_NSA_8TiledMMAINSA_8MMA_AtomIJNSA_23SM100_MMA_TF32_2x1SM_SSISL_SL_fLi128ELi64ELNSA_4UMMA5MajorE0ELSQ_0ELNSP_7ScaleInE0ELSR_0EEEEEENSA_6LayoutINSB_IJSE_SE_SE_EEENSB_IJNSC_ILi0EEESW_SW_EEEEENSB_IJNSA_10UnderscoreESZ_SZ_EEEEENS7_6detail27Sm100ImplicitGemmTileTraitsINSA_25SM100_TMA_2SM_LOAD_IM2COLENSA_14ComposedLayoutINSA_7SwizzleILi3ELi4ELi3EEENSA_18smem_ptr_flag_bitsILi32EEENSU_INSB_IJNSC_ILi8EEENSC_ILi32EEEEEENSB_IJS1B_SE_EEEEEEEvEENS13_INSA_18SM100_TMA_2SM_LOADES1F_vEEEENS_8epilogue10collective18CollectiveEpilogueINS1K_23Sm100TmaWarpSpecializedILi3ELi2ELi16ELb1ELb0EEEJNSB_IJSI_SI_SJ_EEENSB_IJNSU_ISI_SE_EENSU_INSB_IJNSC_ILi16EEESD_EEENSB_IJSE_S1B_EEEEEEEESL_NSB_IJNSB_IJllllEEESE_SW_EEESL_S1X_NS1K_6fusion15FusionCallbacksIS1O_NS1Y_17LinearCombinationISL_fSL_fLNS_15FloatRoundStyleE2EEES1P_S1V_JEEENSA_5SM1004TMEM4LOAD26SM100_TMEM_LOAD_32dp32b16xENSA_20SM90_TMA_LOAD_IM2COLENS15_INS16_ILi2ELi4ELi3EEES19_NSU_INSB_IJS1A_S1R_EEENSB_IJS1R_SE_EEEEEEENSA_39AutoVectorizingCopyWithAssumedAlignmentILi128EEENSA_21SM90_TMA_STORE_IM2COLES2D_S2F_S2F_EEEvvEEEEvNT_6ParamsE) ;  /* 0xffffff3804a07950 */ /* 0x000fea0003c3ffff */
        .weak           $__internal_2_$__cuda_sm10x_tcgen05_guardrail_trap_unallocated_columns_being_dealloced
        .type           $__internal_2_$__cuda_sm10x_tcgen05_guardrail_trap_unallocated_columns_being_dealloced,@function
        .size           $__internal_2_$__cuda_sm10x_tcgen05_guardrail_trap_unallocated_columns_being_dealloced,(.L_x_177 - $__internal_2_$__cuda_sm10x_tcgen05_guardrail_trap_unallocated_columns_being_dealloced)
$__internal_2_$__cuda_sm10x_tcgen05_guardrail_trap_unallocated_columns_being_dealloced:
[----:B------:R-:W-:Y:S05]  /*c580*/  BPT.TRAP 0x1 ;  /* 0x000000040000795c */ /* 0x000fea0000300000 */
[----:B------:R-:W-:-:S04]  /*c590*/  HFMA2 R3, -RZ, RZ, 0, 0 ;  /* 0x00000000ff037431 */ /* 0x000fc800000001ff */
[----:B------:R-:W-:Y:S05]  /*c5a0*/  RET.REL.NODEC R2 `(_ZN7cutlass13device_kernelINS_4conv6kernel13ConvUniversalINS1_16ConvProblemShapeILNS1_8OperatorE0ELi3EEENS1_10collective14CollectiveConvINS1_47MainloopSm100TmaUmmaWarpSpecializedImplicitGemmILS5_0ELi8ELi3ELi1ELi2EN4cute5tupleIJNSA_1CILi2EEENSC_ILi1EEESE_EEEEENSB_IJNSC_ILi128EEENSC_ILi64EEENSB_IJSI_EEEEEENS_10tfloat32_tESL_NSA_8TiledMMAINSA_8MMA_AtomIJNSA_23SM100_MMA_TF32_2x1SM_SSISL_SL_fLi128ELi64ELNSA_4UMMA5MajorE0ELSQ_0ELNSP_7ScaleInE0ELSR_0EEEEEENSA_6LayoutINSB_IJSE_SE_SE_EEENSB_IJNSC_ILi0EEESW_SW_EEEEENSB_IJNSA_10UnderscoreESZ_SZ_EEEEENS7_6detail27Sm100ImplicitGemmTileTraitsINSA_25SM100_TMA_2SM_LOAD_IM2COLENSA_14ComposedLayoutINSA_7SwizzleILi3ELi4ELi3EEENSA_18smem_ptr_flag_bitsILi32EEENSU_INSB_IJNSC_ILi8EEENSC_ILi32EEEEEENSB_IJS1B_SE_EEEEEEEvEENS13_INSA_18SM100_TMA_2SM_LOADES1F_vEEEENS_8epilogue10collective18CollectiveEpilogueINS1K_23Sm100TmaWarpSpecializedILi3ELi2ELi16ELb1ELb0EEEJNSB_IJSI_SI_SJ_EEENSB_IJNSU_ISI_SE_EENSU_INSB_IJNSC_ILi16EEESD_EEENSB_IJSE_S1B_EEEEEEEESL_NSB_IJNSB_IJllllEEESE_SW_EEESL_S1X_NS1K_6fusion15FusionCallbacksIS1O_NS1Y_17LinearCombinationISL_fSL_fLNS_15FloatRoundStyleE2EEES1P_S1V_JEEENSA_5SM1004TMEM4LOAD26SM100_TMEM_LOAD_32dp32b16xENSA_20SM90_TMA_LOAD_IM2COLENS15_INS16_ILi2ELi4ELi3EEES19_NSU_INSB_IJS1A_S1R_EEENSB_IJS1R_SE_EEEEEEENSA_39AutoVectorizingCopyWithAssumedAlignmentILi128EEENSA_21SM90_TMA_STORE_IM2COLES2D_S2F_S2F_EEEvvEEEEvNT_6ParamsE) ;  /* 0xffffff3802947950 */ /* 0x000fea0003c3ffff */
.L_x_176:
[----:B------:R-:W-:-:S00]  /*c5b0*/  BRA `(.L_x_176) ;  /* 0xfffffffc00fc7947 */ /* 0x000fc0000383ffff */
[----:B------:R-:W-:-:S00]  /*c5c0*/  NOP ;  /* 0x0000000000007918 */ /* 0x000fc00000000000 */
        /* <DEDUP_REMOVED lines=11> */
.L_x_177:


//--------------------- .nv.global.init           --------------------------
	.section	.nv.global.init,"aw",@progbits
.nv.global.init:
	.type		$str$29,@object
	.size		$str$29,($str$30 - $str$29)
$str$29:
        /*0000*/ 	.byte	0x28, 0x61, 0x64, 0x64, 0x72, 0x65, 0x73, 0x73, 0x20, 0x26, 0x20, 0x6d, 0x61, 0x73, 0x6b, 0x29
        /*0010*/ 	.byte	0x20, 0x3d, 0x3d, 0x20, 0x30, 0x00
	.type		$str$30,@object
	.size		$str$30,($str$28 - $str$30)
$str$30:
        /*0016*/ 	.byte	0x2f, 0x74, 0x6d, 0x70, 0x2f, 0x63, 0x75, 0x74, 0x6c, 0x61, 0x73, 0x73, 0x5f, 0x73, 0x77, 0x65
        /*0026*/ 	.byte	0x65, 0x70, 0x5f, 0x73, 0x72, 0x63, 0x2f, 0x69, 0x6e, 0x63, 0x6c, 0x75, 0x64, 0x65, 0x2f, 0x63
        /*0036*/ 	.byte	0x75, 0x74, 0x65, 0x2f, 0x70, 0x6f, 0x69, 0x6e, 0x74, 0x65, 0x72, 0x5f, 0x66, 0x6c, 0x61, 0x67
        /*0046*/ 	.byte	0x67, 0x65, 0x64, 0x2e, 0x68, 0x70, 0x70, 0x00
	.type		$str$28,@object
	.size		$str$28,($str$27 - $str$28)
$str$28:
        /*004e*/ 	.byte	0x2f, 0x74, 0x6d, 0x70, 0x2f, 0x63, 0x75, 0x74, 0x6c, 0x61, 0x73, 0x73, 0x5f, 0x73, 0x77, 0x65
        /*005e*/ 	.byte	0x65, 0x70, 0x5f, 0x73, 0x72, 0x63, 0x2f, 0x69, 0x6e, 0x63, 0x6c, 0x75, 0x64, 0x65, 0x2f, 0x63
        /*006e*/ 	.byte	0x75, 0x74, 0x65, 0x2f, 0x61, 0x74, 0x6f, 0x6d, 0x2f, 0x63, 0x6f, 0x70, 0x79, 0x5f, 0x74, 0x72
        /*007e*/ 	.byte	0x61, 0x69, 0x74, 0x73, 0x5f, 0x73, 0x6d, 0x31, 0x30, 0x30, 0x2e, 0x68, 0x70, 0x70, 0x00
	.type		$str$27,@object
	.size		$str$27,(__unnamed_1 - $str$27)
$str$27:
        /*008d*/ 	.byte	0x28, 0x28, 0x75, 0x69, 0x6e, 0x74, 0x33, 0x32, 0x5f, 0x74, 0x28, 0x74, 0x68, 0x72, 0x65, 0x61
        /*009d*/ 	.byte	0x64, 0x49, 0x64, 0x78, 0x2e, 0x78, 0x29, 0x20, 0x2f, 0x20, 0x33, 0x32, 0x29, 0x20, 0x25, 0x20
        /*00ad*/ 	.byte	0x34, 0x29, 0x20, 0x3d, 0x3d, 0x20, 0x28, 0x28, 0x28, 0x74, 0x6d, 0x65, 0x6d, 0x5f, 0x61, 0x64
        /*00bd*/ 	.byte	0x64, 0x72, 0x20, 0x3e, 0x3e, 0x20, 0x31, 0x36, 0x29, 0x20, 0x2f, 0x20, 0x33, 0x32, 0x29, 0x20
        /*00cd*/ 	.byte	0x25, 0x20, 0x34, 0x29, 0x00
	.type		__unnamed_1,@object
	.size		__unnamed_1,(__unnamed_2 - __unnamed_1)
__unnamed_1:
        /*00d2*/ 	.byte	0x61, 0x75, 0x74, 0x6f, 0x20, 0x63, 0x75, 0x74, 0x65, 0x3a, 0x3a, 0x61, 0x73, 0x5f, 0x70, 0x6f
        /* <DEDUP_REMOVED lines=24> */
        /*0262*/ 	.byte	0x43, 0x3c, 0x32, 0x30, 0x34, 0x38, 0x3e, 0x3e, 0x3e, 0x3e, 0x5d, 0x00
	.type		__unnamed_2,@object
	.size		__unnamed_2,(.L_2 - __unnamed_2)
__unnamed_2:
        /* <DEDUP_REMOVED lines=42> */
        /*050e*/ 	.byte	0x3e, 0x5d, 0x00
.L_2:


//--------------------- .nv.shared._ZN7cutlass13device_kernelINS_4conv6kernel13ConvUniversalINS1_16ConvProblemShapeILNS1_8OperatorE0ELi3EEENS1_10collective14CollectiveConvINS1_47MainloopSm100TmaUmmaWarpSpecializedImplicitGemmILS5_0ELi8ELi3ELi1ELi2EN4cute5tupleIJNSA_1CILi2EEENSC_ILi1EEESE_EEEEENSB_IJNSC_ILi128EEENSC_ILi64EEENSB_IJSI_EEEEEENS_10tfloat32_tESL_NSA_8TiledMMAINSA_8MMA_AtomIJNSA_23SM100_MMA_TF32_2x1SM_SSISL_SL_fLi128ELi64ELNSA_4UMMA5MajorE0ELSQ_0ELNSP_7ScaleInE0ELSR_0EEEEEENSA_6LayoutINSB_IJSE_SE_SE_EEENSB_IJNSC_ILi0EEESW_SW_EEEEENSB_IJNSA_10UnderscoreESZ_SZ_EEEEENS7_6detail27Sm100ImplicitGemmTileTraitsINSA_25SM100_TMA_2SM_LOAD_IM2COLENSA_14ComposedLayoutINSA_7SwizzleILi3ELi4ELi3EEENSA_18smem_ptr_flag_bitsILi32EEENSU_INSB_IJNSC_ILi8EEENSC_ILi32EEEEEENSB_IJS1B_SE_EEEEEEEvEENS13_INSA_18SM100_TMA_2SM_LOADES1F_vEEEENS_8epilogue10collective18CollectiveEpilogueINS1K_23Sm100TmaWarpSpecializedILi3ELi2ELi16ELb1ELb0EEEJNSB_IJSI_SI_SJ_EEENSB_IJNSU_ISI_SE_EENSU_INSB_IJNSC_ILi16EEESD_EEENSB_IJSE_S1B_EEEEEEEESL_NSB_IJNSB_IJllllEEESE_SW_EEESL_S1X_NS1K_6fusion15FusionCallbacksIS1O_NS1Y_17LinearCombinationISL_fSL_fLNS_15FloatRoundStyleE2EEES1P_S1V_JEEENSA_5SM1004TMEM4LOAD26SM100_TMEM_LOAD_32dp32b16xENSA_20SM90_TMA_LOAD_IM2COLENS15_INS16_ILi2ELi4ELi3EEES19_NSU_INSB_IJS1A_S1R_EEENSB_IJS1R_SE_EEEEEEENSA_39AutoVectorizingCopyWithAssumedAlignmentILi128EEENSA_21SM90_TMA_STORE_IM2COLES2D_S2F_S2F_EEEvvEEEEvNT_6ParamsE --------------------------
	.section	.nv.shared._ZN7cutlass13device_kernelINS_4conv6kernel13ConvUniversalINS1_16ConvProblemShapeILNS1_8OperatorE0ELi3EEENS1_10collective14CollectiveConvINS1_47MainloopSm100TmaUmmaWarpSpecializedImplicitGemmILS5_0ELi8ELi3ELi1ELi2EN4cute5tupleIJNSA_1CILi2EEENSC_ILi1EEESE_EEEEENSB_IJNSC_ILi128EEENSC_ILi64EEENSB_IJSI_EEEEEENS_10tfloat32_tESL_NSA_8TiledMMAINSA_8MMA_AtomIJNSA_23SM100_MMA_TF32_2x1SM_SSISL_SL_fLi128ELi64ELNSA_4UMMA5MajorE0ELSQ_0ELNSP_7ScaleInE0ELSR_0EEEEEENSA_6LayoutINSB_IJSE_SE_SE_EEENSB_IJNSC_ILi0EEESW_SW_EEEEENSB_IJNSA_10UnderscoreESZ_SZ_EEEEENS7_6detail27Sm100ImplicitGemmTileTraitsINSA_25SM100_TMA_2SM_LOAD_IM2COLENSA_14ComposedLayoutINSA_7SwizzleILi3ELi4ELi3EEENSA_18smem_ptr_flag_bitsILi32EEENSU_INSB_IJNSC_ILi8EEENSC_ILi32EEEEEENSB_IJS1B_SE_EEEEEEEvEENS13_INSA_18SM100_TMA_2SM_LOADES1F_vEEEENS_8epilogue10collective18CollectiveEpilogueINS1K_23Sm100TmaWarpSpecializedILi3ELi2ELi16ELb1ELb0EEEJNSB_IJSI_SI_SJ_EEENSB_IJNSU_ISI_SE_EENSU_INSB_IJNSC_ILi16EEESD_EEENSB_IJSE_S1B_EEEEEEEESL_NSB_IJNSB_IJllllEEESE_SW_EEESL_S1X_NS1K_6fusion15FusionCallbacksIS1O_NS1Y_17LinearCombinationISL_fSL_fLNS_15FloatRoundStyleE2EEES1P_S1V_JEEENSA_5SM1004TMEM4LOAD26SM100_TMEM_LOAD_32dp32b16xENSA_20SM90_TMA_LOAD_IM2COLENS15_INS16_ILi2ELi4ELi3EEES19_NSU_INSB_IJS1A_S1R_EEENSB_IJS1R_SE_EEEEEEENSA_39AutoVectorizingCopyWithAssumedAlignmentILi128EEENSA_21SM90_TMA_STORE_IM2COLES2D_S2F_S2F_EEEvvEEEEvNT_6ParamsE,"aw",@nobits
	.sectionflags	@""
	.align	16
	.zero		1024


//--------------------- .nv.shared.reserved.0     --------------------------
	.section	.nv.shared.reserved.0,"aw",@nobits
	.weak		__nv_reservedSMEM_offset_0_alias
	.size		__nv_reservedSMEM_offset_0_alias, 0, 64
	.other		__nv_reservedSMEM_offset_0_alias,@"STO_CUDA_RESERVED_SHARED STV_DEFAULT"
__nv_reservedSMEM_offset_0_alias:
	.zero		0
.nv.shared.reserved.0:
	.zero		64
	.weak		__nv_reservedSMEM_tcgen05_partition
	.type		__nv_reservedSMEM_tcgen05_partition,@object
	.size		__nv_reservedSMEM_tcgen05_partition,(.L_0 - __nv_reservedSMEM_tcgen05_partition)
__nv_reservedSMEM_tcgen05_partition:
	.zero		32
.L_0:


//--------------------- .nv.global                --------------------------
	.section	.nv.global,"aw",@nobits
.nv.global:
	.type		_ZN39_INTERNAL_465360f1_4_k_cu_7fa94bf8_34844cute1_E,@object
	.size		_ZN39_INTERNAL_465360f1_4_k_cu_7fa94bf8_34844cute1_E,(_ZN39_INTERNAL_465360f1_4_k_cu_7fa94bf8_34844cuda3std3__45__cpo6cbeginE - _ZN39_INTERNAL_465360f1_4_k_cu_7fa94bf8_34844cute1_E)
_ZN39_INTERNAL_465360f1_4_k_cu_7fa94bf8_34844cute1_E:
	.zero		1
	.type		_ZN39_INTERNAL_465360f1_4_k_cu_7fa94bf8_34844cuda3std3__45__cpo6cbeginE,@object
	.size		_ZN39_INTERNAL_465360f1_4_k_cu_7fa94bf8_34844cuda3std3__45__cpo6cbeginE,(_ZN39_INTERNAL_465360f1_4_k_cu_7fa94bf8_34844cuda3std3__48in_placeE - _ZN39_INTERNAL_465360f1_4_k_cu_7fa94bf8_34844cuda3std3__45__cpo6cbeginE)
_ZN39_INTERNAL_465360f1_4_k_cu_7fa94bf8_34844cuda3std3__45__cpo6cbeginE:
	.zero		1
	.type		_ZN39_INTERNAL_465360f1_4_k_cu_7fa94bf8_34844cuda3std3__48in_placeE,@object
	.size		_ZN39_INTERNAL_465360f1_4_k_cu_7fa94bf8_34844cuda3std3__48in_placeE,(_ZN39_INTERNAL_465360f1_4_k_cu_7fa94bf8_34844cuda3std6ranges3__45__cpo9iter_moveE - _ZN39_INTERNAL_465360f1_4_k_cu_7fa94bf8_34844cuda3std3__48in_placeE)
_ZN39_INTERNAL_465360f1_4_k_cu_7fa94bf8_34844cuda3std3__48in_placeE:
	.zero		1
	.type		_ZN39_INTERNAL_465360f1_4_k_cu_7fa94bf8_34844cuda3std6ranges3__45__cpo9iter_moveE,@object
	.size		_ZN39_INTERNAL_465360f1_4_k_cu_7fa94bf8_34844cuda3std6ranges3__45__cpo9iter_moveE,(_ZN39_INTERNAL_465360f1_4_k_cu_7fa94bf8_34844cuda3std3__45__cpo5beginE - _ZN39_INTERNAL_465360f1_4_k_cu_7fa94bf8_34844cuda3std6ranges3__45__cpo9iter_moveE)
_ZN39_INTERNAL_465360f1_4_k_cu_7fa94bf8_34844cuda3std6ranges3__45__cpo9iter_moveE:
	.zero		1
	.type		_ZN39_INTERNAL_465360f1_4_k_cu_7fa94bf8_34844cuda3std3__45__cpo5beginE,@object
	.size		_ZN39_INTERNAL_465360f1_4_k_cu_7fa94bf8_34844cuda3std3__45__cpo5beginE,(_ZN39_INTERNAL_465360f1_4_k_cu_7fa94bf8_34844cuda3std3__441_GLOBAL__N__465360f1_4_k_cu_7fa94bf8_34846ignoreE - _ZN39_INTERNAL_465360f1_4_k_cu_7fa94bf8_34844cuda3std3__45__cpo5beginE)
_ZN39_INTERNAL_465360f1_4_k_cu_7fa94bf8_34844cuda3std3__45__cpo5beginE:
	.zero		1
	.type		_ZN39_INTERNAL_465360f1_4_k_cu_7fa94bf8_34844cuda3std3__441_GLOBAL__N__465360f1_4_k_cu_7fa94bf8_34846ignoreE,@object
	.size		_ZN39_INTERNAL_465360f1_4_k_cu_7fa94bf8_34844cuda3std3__441_GLOBAL__N__465360f1_4_k_cu_7fa94bf8_34846ignoreE,(_ZN39_INTERNAL_465360f1_4_k_cu_7fa94bf8_34844cute7productE - _ZN39_INTERNAL_465360f1_4_k_cu_7fa94bf8_34844cuda3std3__441_GLOBAL__N__465360f1_4_k_cu_7fa94bf8_34846ignoreE)
_ZN39_INTERNAL_465360f1_4_k_cu_7fa94bf8_34844cuda3std3__441_GLOBAL__N__465360f1_4_k_cu_7fa94bf8_34846ignoreE:
	.zero		1
	.type		_ZN39_INTERNAL_465360f1_4_k_cu_7fa94bf8_34844cute7productE,@object
	.size		_ZN39_INTERNAL_465360f1_4_k_cu_7fa94bf8_34844cute7productE,(_ZN39_INTERNAL_465360f1_4_k_cu_7fa94bf8_34844cuda3std3__45__cpo3endE - _ZN39_INTERNAL_465360f1_4_k_cu_7fa94bf8_34844cute7productE)
_ZN39_INTERNAL_465360f1_4_k_cu_7fa94bf8_34844cute7productE:
	.zero		1
	.type		_ZN39_INTERNAL_465360f1_4_k_cu_7fa94bf8_34844cuda3std3__45__cpo3endE,@object
	.size		_ZN39_INTERNAL_465360f1_4_k_cu_7fa94bf8_34844cuda3std3__45__cpo3endE,(_ZN39_INTERNAL_465360f1_4_k_cu_7fa94bf8_34844cuda3std3__419piecewise_constructE - _ZN39_INTERNAL_465360f1_4_k_cu_7fa94bf8_34844cuda3std3__45__cpo3endE)
_ZN39_INTERNAL_465360f1_4_k_cu_7fa94bf8_34844cuda3std3__45__cpo3endE:
	.zero		1
	.type		_ZN39_INTERNAL_465360f1_4_k_cu_7fa94bf8_34844cuda3std3__419piecewise_constructE,@object
	.size		_ZN39_INTERNAL_465360f1_4_k_cu_7fa94bf8_34844cuda3std3__419piecewise_constructE,(_ZN39_INTERNAL_465360f1_4_k_cu_7fa94bf8_34844cuda3std3__45__cpo4cendE - _ZN39_INTERNAL_465360f1_4_k_cu_7fa94bf8_34844cuda3std3__419piecewise_constructE)
_ZN39_INTERNAL_465360f1_4_k_cu_7fa94bf8_34844cuda3std3__419piecewise_constructE:
	.zero		1
	.type		_ZN39_INTERNAL_465360f1_4_k_cu_7fa94bf8_34844cuda3std3__45__cpo4cendE,@object
	.size		_ZN39_INTERNAL_465360f1_4_k_cu_7fa94bf8_34844cuda3std3__45__cpo4cendE,(_ZN39_INTERNAL_465360f1_4_k_cu_7fa94bf8_34844cuda3std6ranges3__45__cpo4swapE - _ZN39_INTERNAL_465360f1_4_k_cu_7fa94bf8_34844cuda3std3__45__cpo4cendE)
_ZN39_INTERNAL_465360f1_4_k_cu_7fa94bf8_34844cuda3std3__45__cpo4cendE:
	.zero		1
	.type		_ZN39_INTERNAL_465360f1_4_k_cu_7fa94bf8_34844cuda3std6ranges3__45__cpo4swapE,@object
	.size		_ZN39_INTERNAL_465360f1_4_k_cu_7fa94bf8_34844cuda3std6ranges3__45__cpo4swapE,(.L_10 - _ZN39_INTERNAL_465360f1_4_k_cu_7fa94bf8_34844cuda3std6ranges3__45__cpo4swapE)
_ZN39_INTERNAL_465360f1_4_k_cu_7fa94bf8_34844cuda3std6ranges3__45__cpo4swapE:
	.zero		1
.L_10:


//--------------------- .nv.constant0._ZN7cutlass13device_kernelINS_4conv6kernel13ConvUniversalINS1_16ConvProblemShapeILNS1_8OperatorE0ELi3EEENS1_10collective14CollectiveConvINS1_47MainloopSm100TmaUmmaWarpSpecializedImplicitGemmILS5_0ELi8ELi3ELi1ELi2EN4cute5tupleIJNSA_1CILi2EEENSC_ILi1EEESE_EEEEENSB_IJNSC_ILi128EEENSC_ILi64EEENSB_IJSI_EEEEEENS_10tfloat32_tESL_NSA_8TiledMMAINSA_8MMA_AtomIJNSA_23SM100_MMA_TF32_2x1SM_SSISL_SL_fLi128ELi64ELNSA_4UMMA5MajorE0ELSQ_0ELNSP_7ScaleInE0ELSR_0EEEEEENSA_6LayoutINSB_IJSE_SE_SE_EEENSB_IJNSC_ILi0EEESW_SW_EEEEENSB_IJNSA_10UnderscoreESZ_SZ_EEEEENS7_6detail27Sm100ImplicitGemmTileTraitsINSA_25SM100_TMA_2SM_LOAD_IM2COLENSA_14ComposedLayoutINSA_7SwizzleILi3ELi4ELi3EEENSA_18smem_ptr_flag_bitsILi32EEENSU_INSB_IJNSC_ILi8EEENSC_ILi32EEEEEENSB_IJS1B_SE_EEEEEEEvEENS13_INSA_18SM100_TMA_2SM_LOADES1F_vEEEENS_8epilogue10collective18CollectiveEpilogueINS1K_23Sm100TmaWarpSpecializedILi3ELi2ELi16ELb1ELb0EEEJNSB_IJSI_SI_SJ_EEENSB_IJNSU_ISI_SE_EENSU_INSB_IJNSC_ILi16EEESD_EEENSB_IJSE_S1B_EEEEEEEESL_NSB_IJNSB_IJllllEEESE_SW_EEESL_S1X_NS1K_6fusion15FusionCallbacksIS1O_NS1Y_17LinearCombinationISL_fSL_fLNS_15FloatRoundStyleE2EEES1P_S1V_JEEENSA_5SM1004TMEM4LOAD26SM100_TMEM_LOAD_32dp32b16xENSA_20SM90_TMA_LOAD_IM2COLENS15_INS16_ILi2ELi4ELi3EEES19_NSU_INSB_IJS1A_S1R_EEENSB_IJS1R_SE_EEEEEEENSA_39AutoVectorizingCopyWithAssumedAlignmentILi128EEENSA_21SM90_TMA_STORE_IM2COLES2D_S2F_S2F_EEEvvEEEEvNT_6ParamsE --------------------------
	.section	.nv.constant0._ZN7cutlass13device_kernelINS_4conv6kernel13ConvUniversalINS1_16ConvProblemShapeILNS1_8OperatorE0ELi3EEENS1_10collective14CollectiveConvINS1_47MainloopSm100TmaUmmaWarpSpecializedImplicitGemmILS5_0ELi8ELi3ELi1ELi2EN4cute5tupleIJNSA_1CILi2EEENSC_ILi1EEESE_EEEEENSB_IJNSC_ILi128EEENSC_ILi64EEENSB_IJSI_EEEEEENS_10tfloat32_tESL_NSA_8TiledMMAINSA_8MMA_AtomIJNSA_23SM100_MMA_TF32_2x1SM_SSISL_SL_fLi128ELi64ELNSA_4UMMA5MajorE0ELSQ_0ELNSP_7ScaleInE0ELSR_0EEEEEENSA_6LayoutINSB_IJSE_SE_SE_EEENSB_IJNSC_ILi0EEESW_SW_EEEEENSB_IJNSA_10UnderscoreESZ_SZ_EEEEENS7_6detail27Sm100ImplicitGemmTileTraitsINSA_25SM100_TMA_2SM_LOAD_IM2COLENSA_14ComposedLayoutINSA_7SwizzleILi3ELi4ELi3EEENSA_18smem_ptr_flag_bitsILi32EEENSU_INSB_IJNSC_ILi8EEENSC_ILi32EEEEEENSB_IJS1B_SE_EEEEEEEvEENS13_INSA_18SM100_TMA_2SM_LOADES1F_vEEEENS_8epilogue10collective18CollectiveEpilogueINS1K_23Sm100TmaWarpSpecializedILi3ELi2ELi16ELb1ELb0EEEJNSB_IJSI_SI_SJ_EEENSB_IJNSU_ISI_SE_EENSU_INSB_IJNSC_ILi16EEESD_EEENSB_IJSE_S1B_EEEEEEEESL_NSB_IJNSB_IJllllEEESE_SW_EEESL_S1X_NS1K_6fusion15FusionCallbacksIS1O_NS1Y_17LinearCombinationISL_fSL_fLNS_15FloatRoundStyleE2EEES1P_S1V_JEEENSA_5SM1004TMEM4LOAD26SM100_TMEM_LOAD_32dp32b16xENSA_20SM90_TMA_LOAD_IM2COLENS15_INS16_ILi2ELi4ELi3EEES19_NSU_INSB_IJS1A_S1R_EEENSB_IJS1R_SE_EEEEEEENSA_39AutoVectorizingCopyWithAssumedAlignmentILi128EEENSA_21SM90_TMA_STORE_IM2COLES2D_S2F_S2F_EEEvvEEEEvNT_6ParamsE,"a",@progbits
	.sectionflags	@""
	.align	4
.nv.constant0._ZN7cutlass13device_kernelINS_4conv6kernel13ConvUniversalINS1_16ConvProblemShapeILNS1_8OperatorE0ELi3EEENS1_10collective14CollectiveConvINS1_47MainloopSm100TmaUmmaWarpSpecializedImplicitGemmILS5_0ELi8ELi3ELi1ELi2EN4cute5tupleIJNSA_1CILi2EEENSC_ILi1EEESE_EEEEENSB_IJNSC_ILi128EEENSC_ILi64EEENSB_IJSI_EEEEEENS_10tfloat32_tESL_NSA_8TiledMMAINSA_8MMA_AtomIJNSA_23SM100_MMA_TF32_2x1SM_SSISL_SL_fLi128ELi64ELNSA_4UMMA5MajorE0ELSQ_0ELNSP_7ScaleInE0ELSR_0EEEEEENSA_6LayoutINSB_IJSE_SE_SE_EEENSB_IJNSC_ILi0EEESW_SW_EEEEENSB_IJNSA_10UnderscoreESZ_SZ_EEEEENS7_6detail27Sm100ImplicitGemmTileTraitsINSA_25SM100_TMA_2SM_LOAD_IM2COLENSA_14ComposedLayoutINSA_7SwizzleILi3ELi4ELi3EEENSA_18smem_ptr_flag_bitsILi32EEENSU_INSB_IJNSC_ILi8EEENSC_ILi32EEEEEENSB_IJS1B_SE_EEEEEEEvEENS13_INSA_18SM100_TMA_2SM_LOADES1F_vEEEENS_8epilogue10collective18CollectiveEpilogueINS1K_23Sm100TmaWarpSpecializedILi3ELi2ELi16ELb1ELb0EEEJNSB_IJSI_SI_SJ_EEENSB_IJNSU_ISI_SE_EENSU_INSB_IJNSC_ILi16EEESD_EEENSB_IJSE_S1B_EEEEEEEESL_NSB_IJNSB_IJllllEEESE_SW_EEESL_S1X_NS1K_6fusion15FusionCallbacksIS1O_NS1Y_17LinearCombinationISL_fSL_fLNS_15FloatRoundStyleE2EEES1P_S1V_JEEENSA_5SM1004TMEM4LOAD26SM100_TMEM_LOAD_32dp32b16xENSA_20SM90_TMA_LOAD_IM2COLENS15_INS16_ILi2ELi4ELi3EEES19_NSU_INSB_IJS1A_S1R_EEENSB_IJS1R_SE_EEEEEEENSA_39AutoVectorizingCopyWithAssumedAlignmentILi128EEENSA_21SM90_TMA_STORE_IM2COLES2D_S2F_S2F_EEEvvEEEEvNT_6ParamsE:
	.zero		3200


//--------------------- SYMBOLS --------------------------

	.type		.nv.reservedSmem.offset0,@object
	.size		.nv.reservedSmem.offset0,0x4
	.type		.nv.reservedSmem.cap,@object
	.size		.nv.reservedSmem.cap,0x4
	.type		__assertfail,@function
